//
// Generated by NVIDIA NVVM Compiler
//
// Compiler Build ID: CL-36424714
// Cuda compilation tools, release 13.0, V13.0.88
// Based on NVVM 20.0.0
//

.version 9.0
.target sm_100
.address_size 64

	// .globl	_Z14ma_2stage_c1_fPKfS0_Pfjjjjjjjff
.extern .func  (.param .b32 func_retval0) vprintf
(
	.param .b64 vprintf_param_0,
	.param .b64 vprintf_param_1
)
;
.global .align 4 .b8 precalc_xorwow_matrix[102400];
.global .align 4 .b8 precalc_xorwow_offset_matrix[102400];
.global .align 4 .b8 mrg32k3aM1[2304];
.global .align 4 .b8 mrg32k3aM2[2304];
.global .align 4 .b8 mrg32k3aM1SubSeq[2016];
.global .align 4 .b8 mrg32k3aM2SubSeq[2016];
.global .align 4 .b8 mrg32k3aM1Seq[2304];
.global .align 4 .b8 mrg32k3aM2Seq[2304];
.const .align 8 .b8 __cr_lgamma_table[72];
.global .align 1 .b8 $str[26] = {69, 82, 82, 79, 82, 58, 32, 109, 105, 116, 99, 104, 107, 95, 99, 49, 95, 100, 32, 99, 97, 108, 108, 101, 100};

.visible .entry _Z14ma_2stage_c1_fPKfS0_Pfjjjjjjjff(
	.param .u64 .ptr .align 1 _Z14ma_2stage_c1_fPKfS0_Pfjjjjjjjff_param_0,
	.param .u64 .ptr .align 1 _Z14ma_2stage_c1_fPKfS0_Pfjjjjjjjff_param_1,
	.param .u64 .ptr .align 1 _Z14ma_2stage_c1_fPKfS0_Pfjjjjjjjff_param_2,
	.param .u32 _Z14ma_2stage_c1_fPKfS0_Pfjjjjjjjff_param_3,
	.param .u32 _Z14ma_2stage_c1_fPKfS0_Pfjjjjjjjff_param_4,
	.param .u32 _Z14ma_2stage_c1_fPKfS0_Pfjjjjjjjff_param_5,
	.param .u32 _Z14ma_2stage_c1_fPKfS0_Pfjjjjjjjff_param_6,
	.param .u32 _Z14ma_2stage_c1_fPKfS0_Pfjjjjjjjff_param_7,
	.param .u32 _Z14ma_2stage_c1_fPKfS0_Pfjjjjjjjff_param_8,
	.param .u32 _Z14ma_2stage_c1_fPKfS0_Pfjjjjjjjff_param_9,
	.param .f32 _Z14ma_2stage_c1_fPKfS0_Pfjjjjjjjff_param_10,
	.param .f32 _Z14ma_2stage_c1_fPKfS0_Pfjjjjjjjff_param_11
)
{
	.reg .pred 	%p<163>;
	.reg .b16 	%rs<3>;
	.reg .b32 	%r<251>;
	.reg .b32 	%f<27>;
	.reg .b64 	%rd<160>;

	ld.param.u32 	%r46, [_Z14ma_2stage_c1_fPKfS0_Pfjjjjjjjff_param_3];
	ld.param.u32 	%r47, [_Z14ma_2stage_c1_fPKfS0_Pfjjjjjjjff_param_4];
	ld.param.u32 	%r48, [_Z14ma_2stage_c1_fPKfS0_Pfjjjjjjjff_param_5];
	ld.param.u32 	%r49, [_Z14ma_2stage_c1_fPKfS0_Pfjjjjjjjff_param_6];
	ld.param.u32 	%r50, [_Z14ma_2stage_c1_fPKfS0_Pfjjjjjjjff_param_7];
	ld.param.u32 	%r51, [_Z14ma_2stage_c1_fPKfS0_Pfjjjjjjjff_param_8];
	ld.param.u32 	%r52, [_Z14ma_2stage_c1_fPKfS0_Pfjjjjjjjff_param_9];
	mov.u32 	%r53, %ctaid.y;
	mov.u32 	%r54, %ntid.y;
	mov.u32 	%r55, %tid.y;
	mad.lo.s32 	%r1, %r53, %r54, %r55;
	mov.u32 	%r56, %ctaid.x;
	mov.u32 	%r57, %ntid.x;
	mov.u32 	%r58, %tid.x;
	mad.lo.s32 	%r2, %r56, %r57, %r58;
	setp.eq.s32 	%p1, %r51, 0;
	mov.b64 	%rd139, 0;
	@%p1 bra 	$L__BB0_7;
	and.b32  	%r3, %r51, 3;
	setp.lt.u32 	%p2, %r51, 4;
	mov.b32 	%r234, 0;
	mov.b64 	%rd139, 0;
	@%p2 bra 	$L__BB0_4;
	and.b32  	%r234, %r51, -4;
	neg.s32 	%r236, %r234;
	mov.b64 	%rd139, 0;
	mov.b64 	%rd140, 3;
$L__BB0_3:
	cvt.u32.u64 	%r60, %rd140;
	add.s32 	%r61, %r60, -3;
	mov.b64 	%rd78, 1;
	shl.b64 	%rd79, %rd78, %r61;
	add.s64 	%rd80, %rd79, %rd139;
	add.s32 	%r62, %r60, -2;
	shl.b64 	%rd81, %rd78, %r62;
	add.s64 	%rd82, %rd81, %rd80;
	add.s32 	%r63, %r60, -1;
	shl.b64 	%rd83, %rd78, %r63;
	add.s64 	%rd84, %rd83, %rd82;
	shl.b64 	%rd85, %rd78, %r60;
	add.s64 	%rd139, %rd85, %rd84;
	add.s32 	%r236, %r236, 4;
	add.s64 	%rd140, %rd140, 4;
	setp.eq.s32 	%p3, %r236, 0;
	@%p3 bra 	$L__BB0_4;
	bra.uni 	$L__BB0_3;
$L__BB0_4:
	setp.eq.s32 	%p4, %r3, 0;
	@%p4 bra 	$L__BB0_7;
	cvt.u64.u32 	%rd137, %r234;
	neg.s32 	%r235, %r3;
$L__BB0_6:
	.pragma "nounroll";
	cvt.u32.u64 	%r64, %rd137;
	mov.b64 	%rd86, 1;
	shl.b64 	%rd87, %rd86, %r64;
	add.s64 	%rd139, %rd87, %rd139;
	add.s64 	%rd137, %rd137, 1;
	add.s32 	%r235, %r235, 1;
	setp.ne.s32 	%p5, %r235, 0;
	@%p5 bra 	$L__BB0_6;
$L__BB0_7:
	shl.b32 	%r10, %r51, 1;
	setp.eq.s32 	%p6, %r10, 0;
	mov.b64 	%rd148, 0;
	@%p6 bra 	$L__BB0_14;
	setp.lt.u32 	%p7, %r10, 4;
	mov.b32 	%r238, 0;
	mov.b64 	%rd148, 0;
	@%p7 bra 	$L__BB0_11;
	and.b32  	%r238, %r10, -4;
	and.b32  	%r67, %r10, -4;
	neg.s32 	%r237, %r67;
	mov.b64 	%rd148, 0;
	mov.b64 	%rd142, 3;
$L__BB0_10:
	cvt.u32.u64 	%r68, %rd142;
	add.s32 	%r69, %r68, -3;
	mov.b64 	%rd93, 1;
	shl.b64 	%rd94, %rd93, %r69;
	add.s64 	%rd95, %rd94, %rd148;
	add.s32 	%r70, %r68, -2;
	shl.b64 	%rd96, %rd93, %r70;
	add.s64 	%rd97, %rd96, %rd95;
	add.s32 	%r71, %r68, -1;
	shl.b64 	%rd98, %rd93, %r71;
	add.s64 	%rd99, %rd98, %rd97;
	shl.b64 	%rd100, %rd93, %r68;
	add.s64 	%rd148, %rd100, %rd99;
	add.s32 	%r237, %r237, 4;
	add.s64 	%rd142, %rd142, 4;
	setp.ne.s32 	%p8, %r237, 0;
	@%p8 bra 	$L__BB0_10;
$L__BB0_11:
	and.b32  	%r72, %r10, 2;
	setp.eq.s32 	%p9, %r72, 0;
	@%p9 bra 	$L__BB0_14;
	cvt.u64.u32 	%rd146, %r238;
	cvt.u16.u32 	%rs1, %r51;
	and.b16  	%rs2, %rs1, 1;
	mul.wide.u16 	%r73, %rs2, 2;
	neg.s32 	%r239, %r73;
$L__BB0_13:
	.pragma "nounroll";
	cvt.u32.u64 	%r74, %rd146;
	mov.b64 	%rd101, 1;
	shl.b64 	%rd102, %rd101, %r74;
	add.s64 	%rd148, %rd102, %rd148;
	add.s64 	%rd146, %rd146, 1;
	add.s32 	%r239, %r239, 1;
	setp.ne.s32 	%p10, %r239, 0;
	@%p10 bra 	$L__BB0_13;
$L__BB0_14:
	setp.ge.u32 	%p11, %r1, %r46;
	setp.ge.u32 	%p12, %r2, %r47;
	or.pred  	%p13, %p11, %p12;
	@%p13 bra 	$L__BB0_182;
	setp.eq.s32 	%p14, %r48, 0;
	mov.f32 	%f25, 0f00000000;
	@%p14 bra 	$L__BB0_181;
	cvt.rn.f32.u32 	%f11, %r52;
	ex2.approx.f32 	%f1, %f11;
	mul.lo.s32 	%r241, %r48, %r2;
	mov.b32 	%r76, 1;
	shl.b32 	%r77, %r76, %r49;
	cvt.s64.s32 	%rd25, %r77;
	shl.b32 	%r78, %r76, %r50;
	cvt.s64.s32 	%rd26, %r78;
	shl.b32 	%r79, %r52, 1;
	cvt.rn.f32.u32 	%f2, %r79;
	neg.s32 	%r242, %r48;
	mov.f32 	%f25, 0f00000000;
	ex2.approx.f32 	%f17, %f2;
	mov.u32 	%r240, %r1;
$L__BB0_17:
	ld.param.u64 	%rd133, [_Z14ma_2stage_c1_fPKfS0_Pfjjjjjjjff_param_1];
	ld.param.u64 	%rd132, [_Z14ma_2stage_c1_fPKfS0_Pfjjjjjjjff_param_0];
	cvta.to.global.u64 	%rd103, %rd132;
	mul.wide.u32 	%rd104, %r240, 4;
	add.s64 	%rd105, %rd103, %rd104;
	ld.global.f32 	%f12, [%rd105];
	mul.f32 	%f13, %f12, %f1;
	cvt.rni.s64.f32 	%rd27, %f13;
	cvta.to.global.u64 	%rd106, %rd133;
	mul.wide.u32 	%rd107, %r241, 4;
	add.s64 	%rd108, %rd106, %rd107;
	ld.global.f32 	%f14, [%rd108];
	mul.f32 	%f15, %f1, %f14;
	cvt.rni.s64.f32 	%rd109, %f15;
	setp.eq.s64 	%p15, %rd27, 0;
	setp.eq.s64 	%p16, %rd109, 0;
	or.pred  	%p17, %p15, %p16;
	@%p17 bra 	$L__BB0_180;
	setp.gt.s64 	%p18, %rd27, -1;
	@%p18 bra 	$L__BB0_20;
	neg.s64 	%rd110, %rd27;
	and.b64  	%rd149, %rd139, %rd110;
	mov.b32 	%r244, 1;
	bra.uni 	$L__BB0_21;
$L__BB0_20:
	and.b64  	%rd149, %rd27, %rd139;
	mov.b32 	%r244, 0;
$L__BB0_21:
	setp.lt.u64 	%p19, %rd149, 2;
	mov.b32 	%r245, 0;
	@%p19 bra 	$L__BB0_53;
	setp.lt.u64 	%p20, %rd149, 4;
	mov.b32 	%r245, 1;
	@%p20 bra 	$L__BB0_53;
	setp.lt.u64 	%p21, %rd149, 8;
	mov.b32 	%r245, 2;
	@%p21 bra 	$L__BB0_53;
	setp.lt.u64 	%p22, %rd149, 16;
	mov.b32 	%r245, 3;
	@%p22 bra 	$L__BB0_53;
	setp.lt.u64 	%p23, %rd149, 32;
	mov.b32 	%r245, 4;
	@%p23 bra 	$L__BB0_53;
	setp.lt.u64 	%p24, %rd149, 64;
	mov.b32 	%r245, 5;
	@%p24 bra 	$L__BB0_53;
	setp.lt.u64 	%p25, %rd149, 128;
	mov.b32 	%r245, 6;
	@%p25 bra 	$L__BB0_53;
	setp.lt.u64 	%p26, %rd149, 256;
	mov.b32 	%r245, 7;
	@%p26 bra 	$L__BB0_53;
	setp.lt.u64 	%p27, %rd149, 512;
	mov.b32 	%r245, 8;
	@%p27 bra 	$L__BB0_53;
	setp.lt.u64 	%p28, %rd149, 1024;
	mov.b32 	%r245, 9;
	@%p28 bra 	$L__BB0_53;
	setp.lt.u64 	%p29, %rd149, 2048;
	mov.b32 	%r245, 10;
	@%p29 bra 	$L__BB0_53;
	setp.lt.u64 	%p30, %rd149, 4096;
	mov.b32 	%r245, 11;
	@%p30 bra 	$L__BB0_53;
	setp.lt.u64 	%p31, %rd149, 8192;
	mov.b32 	%r245, 12;
	@%p31 bra 	$L__BB0_53;
	setp.lt.u64 	%p32, %rd149, 16384;
	mov.b32 	%r245, 13;
	@%p32 bra 	$L__BB0_53;
	setp.lt.u64 	%p33, %rd149, 32768;
	mov.b32 	%r245, 14;
	@%p33 bra 	$L__BB0_53;
	setp.lt.u64 	%p34, %rd149, 65536;
	mov.b32 	%r245, 15;
	@%p34 bra 	$L__BB0_53;
	setp.lt.u64 	%p35, %rd149, 131072;
	mov.b32 	%r245, 16;
	@%p35 bra 	$L__BB0_53;
	setp.lt.u64 	%p36, %rd149, 262144;
	mov.b32 	%r245, 17;
	@%p36 bra 	$L__BB0_53;
	setp.lt.u64 	%p37, %rd149, 524288;
	mov.b32 	%r245, 18;
	@%p37 bra 	$L__BB0_53;
	setp.lt.u64 	%p38, %rd149, 1048576;
	mov.b32 	%r245, 19;
	@%p38 bra 	$L__BB0_53;
	setp.lt.u64 	%p39, %rd149, 2097152;
	mov.b32 	%r245, 20;
	@%p39 bra 	$L__BB0_53;
	setp.lt.u64 	%p40, %rd149, 4194304;
	mov.b32 	%r245, 21;
	@%p40 bra 	$L__BB0_53;
	setp.lt.u64 	%p41, %rd149, 8388608;
	mov.b32 	%r245, 22;
	@%p41 bra 	$L__BB0_53;
	setp.lt.u64 	%p42, %rd149, 16777216;
	mov.b32 	%r245, 23;
	@%p42 bra 	$L__BB0_53;
	setp.lt.u64 	%p43, %rd149, 33554432;
	mov.b32 	%r245, 24;
	@%p43 bra 	$L__BB0_53;
	setp.lt.u64 	%p44, %rd149, 67108864;
	mov.b32 	%r245, 25;
	@%p44 bra 	$L__BB0_53;
	setp.lt.u64 	%p45, %rd149, 134217728;
	mov.b32 	%r245, 26;
	@%p45 bra 	$L__BB0_53;
	setp.lt.u64 	%p46, %rd149, 268435456;
	mov.b32 	%r245, 27;
	@%p46 bra 	$L__BB0_53;
	setp.lt.u64 	%p47, %rd149, 536870912;
	mov.b32 	%r245, 28;
	@%p47 bra 	$L__BB0_53;
	setp.lt.u64 	%p48, %rd149, 1073741824;
	mov.b32 	%r245, 29;
	@%p48 bra 	$L__BB0_53;
	setp.lt.u64 	%p49, %rd149, 2147483648;
	mov.b32 	%r245, 30;
	@%p49 bra 	$L__BB0_53;
	setp.lt.u64 	%p50, %rd149, 4294967296;
	selp.b32 	%r245, 31, %r243, %p50;
$L__BB0_53:
	setp.gt.s64 	%p51, %rd109, -1;
	@%p51 bra 	$L__BB0_55;
	neg.s64 	%rd111, %rd109;
	and.b64  	%rd150, %rd139, %rd111;
	bra.uni 	$L__BB0_56;
$L__BB0_55:
	and.b64  	%rd150, %rd109, %rd139;
$L__BB0_56:
	setp.lt.u64 	%p52, %rd150, 2;
	mov.b32 	%r246, 0;
	@%p52 bra 	$L__BB0_88;
	setp.lt.u64 	%p53, %rd150, 4;
	mov.b32 	%r246, 1;
	@%p53 bra 	$L__BB0_88;
	setp.lt.u64 	%p54, %rd150, 8;
	mov.b32 	%r246, 2;
	@%p54 bra 	$L__BB0_88;
	setp.lt.u64 	%p55, %rd150, 16;
	mov.b32 	%r246, 3;
	@%p55 bra 	$L__BB0_88;
	setp.lt.u64 	%p56, %rd150, 32;
	mov.b32 	%r246, 4;
	@%p56 bra 	$L__BB0_88;
	setp.lt.u64 	%p57, %rd150, 64;
	mov.b32 	%r246, 5;
	@%p57 bra 	$L__BB0_88;
	setp.lt.u64 	%p58, %rd150, 128;
	mov.b32 	%r246, 6;
	@%p58 bra 	$L__BB0_88;
	setp.lt.u64 	%p59, %rd150, 256;
	mov.b32 	%r246, 7;
	@%p59 bra 	$L__BB0_88;
	setp.lt.u64 	%p60, %rd150, 512;
	mov.b32 	%r246, 8;
	@%p60 bra 	$L__BB0_88;
	setp.lt.u64 	%p61, %rd150, 1024;
	mov.b32 	%r246, 9;
	@%p61 bra 	$L__BB0_88;
	setp.lt.u64 	%p62, %rd150, 2048;
	mov.b32 	%r246, 10;
	@%p62 bra 	$L__BB0_88;
	setp.lt.u64 	%p63, %rd150, 4096;
	mov.b32 	%r246, 11;
	@%p63 bra 	$L__BB0_88;
	setp.lt.u64 	%p64, %rd150, 8192;
	mov.b32 	%r246, 12;
	@%p64 bra 	$L__BB0_88;
	setp.lt.u64 	%p65, %rd150, 16384;
	mov.b32 	%r246, 13;
	@%p65 bra 	$L__BB0_88;
	setp.lt.u64 	%p66, %rd150, 32768;
	mov.b32 	%r246, 14;
	@%p66 bra 	$L__BB0_88;
	setp.lt.u64 	%p67, %rd150, 65536;
	mov.b32 	%r246, 15;
	@%p67 bra 	$L__BB0_88;
	setp.lt.u64 	%p68, %rd150, 131072;
	mov.b32 	%r246, 16;
	@%p68 bra 	$L__BB0_88;
	setp.lt.u64 	%p69, %rd150, 262144;
	mov.b32 	%r246, 17;
	@%p69 bra 	$L__BB0_88;
	setp.lt.u64 	%p70, %rd150, 524288;
	mov.b32 	%r246, 18;
	@%p70 bra 	$L__BB0_88;
	setp.lt.u64 	%p71, %rd150, 1048576;
	mov.b32 	%r246, 19;
	@%p71 bra 	$L__BB0_88;
	setp.lt.u64 	%p72, %rd150, 2097152;
	mov.b32 	%r246, 20;
	@%p72 bra 	$L__BB0_88;
	setp.lt.u64 	%p73, %rd150, 4194304;
	mov.b32 	%r246, 21;
	@%p73 bra 	$L__BB0_88;
	setp.lt.u64 	%p74, %rd150, 8388608;
	mov.b32 	%r246, 22;
	@%p74 bra 	$L__BB0_88;
	setp.lt.u64 	%p75, %rd150, 16777216;
	mov.b32 	%r246, 23;
	@%p75 bra 	$L__BB0_88;
	setp.lt.u64 	%p76, %rd150, 33554432;
	mov.b32 	%r246, 24;
	@%p76 bra 	$L__BB0_88;
	setp.lt.u64 	%p77, %rd150, 67108864;
	mov.b32 	%r246, 25;
	@%p77 bra 	$L__BB0_88;
	setp.lt.u64 	%p78, %rd150, 134217728;
	mov.b32 	%r246, 26;
	@%p78 bra 	$L__BB0_88;
	setp.lt.u64 	%p79, %rd150, 268435456;
	mov.b32 	%r246, 27;
	@%p79 bra 	$L__BB0_88;
	setp.lt.u64 	%p80, %rd150, 536870912;
	mov.b32 	%r246, 28;
	@%p80 bra 	$L__BB0_88;
	setp.lt.u64 	%p81, %rd150, 1073741824;
	mov.b32 	%r246, 29;
	@%p81 bra 	$L__BB0_88;
	setp.lt.u64 	%p82, %rd150, 2147483648;
	mov.b32 	%r246, 30;
	@%p82 bra 	$L__BB0_88;
	setp.lt.u64 	%p83, %rd150, 4294967296;
	selp.b32 	%r246, 31, 0, %p83;
$L__BB0_88:
	mov.b32 	%r144, 1;
	shl.b32 	%r145, %r144, %r245;
	cvt.s64.s32 	%rd35, %r145;
	xor.b64  	%rd155, %rd149, %rd35;
	setp.lt.u32 	%p84, %r245, %r49;
	@%p84 bra 	$L__BB0_90;
	sub.s32 	%r146, %r245, %r49;
	shr.s64 	%rd151, %rd155, %r146;
	bra.uni 	$L__BB0_91;
$L__BB0_90:
	sub.s32 	%r147, %r49, %r245;
	shl.b64 	%rd151, %rd155, %r147;
$L__BB0_91:
	mov.b32 	%r148, 1;
	shl.b32 	%r149, %r148, %r246;
	cvt.s64.s32 	%rd40, %r149;
	xor.b64  	%rd156, %rd150, %rd40;
	setp.lt.u32 	%p85, %r246, %r49;
	@%p85 bra 	$L__BB0_93;
	sub.s32 	%r150, %r246, %r49;
	shr.s64 	%rd152, %rd156, %r150;
	bra.uni 	$L__BB0_94;
$L__BB0_93:
	sub.s32 	%r151, %r49, %r246;
	shl.b64 	%rd152, %rd156, %r151;
$L__BB0_94:
	add.s64 	%rd112, %rd151, %rd152;
	add.s64 	%rd45, %rd112, 1;
	setp.lt.s64 	%p86, %rd45, %rd25;
	@%p86 bra 	$L__BB0_99;
	add.s32 	%r32, %r246, %r245;
	add.s32 	%r33, %r32, 1;
	setp.lt.u32 	%p87, %r33, %r49;
	@%p87 bra 	$L__BB0_97;
	sub.s32 	%r152, %r33, %r49;
	shl.b64 	%rd154, %rd45, %r152;
	bra.uni 	$L__BB0_98;
$L__BB0_97:
	not.b32 	%r153, %r32;
	add.s32 	%r154, %r49, %r153;
	shr.s64 	%rd154, %rd45, %r154;
$L__BB0_98:
	not.b64 	%rd113, %rd155;
	add.s64 	%rd155, %rd113, %rd35;
	not.b64 	%rd114, %rd156;
	add.s64 	%rd156, %rd114, %rd40;
	bra.uni 	$L__BB0_102;
$L__BB0_99:
	add.s32 	%r34, %r246, %r245;
	setp.lt.u32 	%p88, %r34, %r49;
	@%p88 bra 	$L__BB0_101;
	add.s64 	%rd115, %rd45, %rd25;
	sub.s32 	%r155, %r34, %r49;
	shl.b64 	%rd154, %rd115, %r155;
	bra.uni 	$L__BB0_102;
$L__BB0_101:
	add.s64 	%rd116, %rd45, %rd25;
	sub.s32 	%r156, %r49, %r34;
	shr.s64 	%rd154, %rd116, %r156;
$L__BB0_102:
	setp.lt.u64 	%p89, %rd155, 2;
	mov.b32 	%r247, 0;
	@%p89 bra 	$L__BB0_134;
	setp.lt.u64 	%p90, %rd155, 4;
	mov.b32 	%r247, 1;
	@%p90 bra 	$L__BB0_134;
	setp.lt.u64 	%p91, %rd155, 8;
	mov.b32 	%r247, 2;
	@%p91 bra 	$L__BB0_134;
	setp.lt.u64 	%p92, %rd155, 16;
	mov.b32 	%r247, 3;
	@%p92 bra 	$L__BB0_134;
	setp.lt.u64 	%p93, %rd155, 32;
	mov.b32 	%r247, 4;
	@%p93 bra 	$L__BB0_134;
	setp.lt.u64 	%p94, %rd155, 64;
	mov.b32 	%r247, 5;
	@%p94 bra 	$L__BB0_134;
	setp.lt.u64 	%p95, %rd155, 128;
	mov.b32 	%r247, 6;
	@%p95 bra 	$L__BB0_134;
	setp.lt.u64 	%p96, %rd155, 256;
	mov.b32 	%r247, 7;
	@%p96 bra 	$L__BB0_134;
	setp.lt.u64 	%p97, %rd155, 512;
	mov.b32 	%r247, 8;
	@%p97 bra 	$L__BB0_134;
	setp.lt.u64 	%p98, %rd155, 1024;
	mov.b32 	%r247, 9;
	@%p98 bra 	$L__BB0_134;
	setp.lt.u64 	%p99, %rd155, 2048;
	mov.b32 	%r247, 10;
	@%p99 bra 	$L__BB0_134;
	setp.lt.u64 	%p100, %rd155, 4096;
	mov.b32 	%r247, 11;
	@%p100 bra 	$L__BB0_134;
	setp.lt.u64 	%p101, %rd155, 8192;
	mov.b32 	%r247, 12;
	@%p101 bra 	$L__BB0_134;
	setp.lt.u64 	%p102, %rd155, 16384;
	mov.b32 	%r247, 13;
	@%p102 bra 	$L__BB0_134;
	setp.lt.u64 	%p103, %rd155, 32768;
	mov.b32 	%r247, 14;
	@%p103 bra 	$L__BB0_134;
	setp.lt.u64 	%p104, %rd155, 65536;
	mov.b32 	%r247, 15;
	@%p104 bra 	$L__BB0_134;
	setp.lt.u64 	%p105, %rd155, 131072;
	mov.b32 	%r247, 16;
	@%p105 bra 	$L__BB0_134;
	setp.lt.u64 	%p106, %rd155, 262144;
	mov.b32 	%r247, 17;
	@%p106 bra 	$L__BB0_134;
	setp.lt.u64 	%p107, %rd155, 524288;
	mov.b32 	%r247, 18;
	@%p107 bra 	$L__BB0_134;
	setp.lt.u64 	%p108, %rd155, 1048576;
	mov.b32 	%r247, 19;
	@%p108 bra 	$L__BB0_134;
	setp.lt.u64 	%p109, %rd155, 2097152;
	mov.b32 	%r247, 20;
	@%p109 bra 	$L__BB0_134;
	setp.lt.u64 	%p110, %rd155, 4194304;
	mov.b32 	%r247, 21;
	@%p110 bra 	$L__BB0_134;
	setp.lt.u64 	%p111, %rd155, 8388608;
	mov.b32 	%r247, 22;
	@%p111 bra 	$L__BB0_134;
	setp.lt.u64 	%p112, %rd155, 16777216;
	mov.b32 	%r247, 23;
	@%p112 bra 	$L__BB0_134;
	setp.lt.u64 	%p113, %rd155, 33554432;
	mov.b32 	%r247, 24;
	@%p113 bra 	$L__BB0_134;
	setp.lt.u64 	%p114, %rd155, 67108864;
	mov.b32 	%r247, 25;
	@%p114 bra 	$L__BB0_134;
	setp.lt.u64 	%p115, %rd155, 134217728;
	mov.b32 	%r247, 26;
	@%p115 bra 	$L__BB0_134;
	setp.lt.u64 	%p116, %rd155, 268435456;
	mov.b32 	%r247, 27;
	@%p116 bra 	$L__BB0_134;
	setp.lt.u64 	%p117, %rd155, 536870912;
	mov.b32 	%r247, 28;
	@%p117 bra 	$L__BB0_134;
	setp.lt.u64 	%p118, %rd155, 1073741824;
	mov.b32 	%r247, 29;
	@%p118 bra 	$L__BB0_134;
	setp.lt.u64 	%p119, %rd155, 2147483648;
	mov.b32 	%r247, 30;
	@%p119 bra 	$L__BB0_134;
	setp.lt.u64 	%p120, %rd155, 4294967296;
	selp.b32 	%r247, 31, 0, %p120;
$L__BB0_134:
	setp.lt.u64 	%p121, %rd156, 2;
	mov.b32 	%r248, 0;
	@%p121 bra 	$L__BB0_166;
	setp.lt.u64 	%p122, %rd156, 4;
	mov.b32 	%r248, 1;
	@%p122 bra 	$L__BB0_166;
	setp.lt.u64 	%p123, %rd156, 8;
	mov.b32 	%r248, 2;
	@%p123 bra 	$L__BB0_166;
	setp.lt.u64 	%p124, %rd156, 16;
	mov.b32 	%r248, 3;
	@%p124 bra 	$L__BB0_166;
	setp.lt.u64 	%p125, %rd156, 32;
	mov.b32 	%r248, 4;
	@%p125 bra 	$L__BB0_166;
	setp.lt.u64 	%p126, %rd156, 64;
	mov.b32 	%r248, 5;
	@%p126 bra 	$L__BB0_166;
	setp.lt.u64 	%p127, %rd156, 128;
	mov.b32 	%r248, 6;
	@%p127 bra 	$L__BB0_166;
	setp.lt.u64 	%p128, %rd156, 256;
	mov.b32 	%r248, 7;
	@%p128 bra 	$L__BB0_166;
	setp.lt.u64 	%p129, %rd156, 512;
	mov.b32 	%r248, 8;
	@%p129 bra 	$L__BB0_166;
	setp.lt.u64 	%p130, %rd156, 1024;
	mov.b32 	%r248, 9;
	@%p130 bra 	$L__BB0_166;
	setp.lt.u64 	%p131, %rd156, 2048;
	mov.b32 	%r248, 10;
	@%p131 bra 	$L__BB0_166;
	setp.lt.u64 	%p132, %rd156, 4096;
	mov.b32 	%r248, 11;
	@%p132 bra 	$L__BB0_166;
	setp.lt.u64 	%p133, %rd156, 8192;
	mov.b32 	%r248, 12;
	@%p133 bra 	$L__BB0_166;
	setp.lt.u64 	%p134, %rd156, 16384;
	mov.b32 	%r248, 13;
	@%p134 bra 	$L__BB0_166;
	setp.lt.u64 	%p135, %rd156, 32768;
	mov.b32 	%r248, 14;
	@%p135 bra 	$L__BB0_166;
	setp.lt.u64 	%p136, %rd156, 65536;
	mov.b32 	%r248, 15;
	@%p136 bra 	$L__BB0_166;
	setp.lt.u64 	%p137, %rd156, 131072;
	mov.b32 	%r248, 16;
	@%p137 bra 	$L__BB0_166;
	setp.lt.u64 	%p138, %rd156, 262144;
	mov.b32 	%r248, 17;
	@%p138 bra 	$L__BB0_166;
	setp.lt.u64 	%p139, %rd156, 524288;
	mov.b32 	%r248, 18;
	@%p139 bra 	$L__BB0_166;
	setp.lt.u64 	%p140, %rd156, 1048576;
	mov.b32 	%r248, 19;
	@%p140 bra 	$L__BB0_166;
	setp.lt.u64 	%p141, %rd156, 2097152;
	mov.b32 	%r248, 20;
	@%p141 bra 	$L__BB0_166;
	setp.lt.u64 	%p142, %rd156, 4194304;
	mov.b32 	%r248, 21;
	@%p142 bra 	$L__BB0_166;
	setp.lt.u64 	%p143, %rd156, 8388608;
	mov.b32 	%r248, 22;
	@%p143 bra 	$L__BB0_166;
	setp.lt.u64 	%p144, %rd156, 16777216;
	mov.b32 	%r248, 23;
	@%p144 bra 	$L__BB0_166;
	setp.lt.u64 	%p145, %rd156, 33554432;
	mov.b32 	%r248, 24;
	@%p145 bra 	$L__BB0_166;
	setp.lt.u64 	%p146, %rd156, 67108864;
	mov.b32 	%r248, 25;
	@%p146 bra 	$L__BB0_166;
	setp.lt.u64 	%p147, %rd156, 134217728;
	mov.b32 	%r248, 26;
	@%p147 bra 	$L__BB0_166;
	setp.lt.u64 	%p148, %rd156, 268435456;
	mov.b32 	%r248, 27;
	@%p148 bra 	$L__BB0_166;
	setp.lt.u64 	%p149, %rd156, 536870912;
	mov.b32 	%r248, 28;
	@%p149 bra 	$L__BB0_166;
	setp.lt.u64 	%p150, %rd156, 1073741824;
	mov.b32 	%r248, 29;
	@%p150 bra 	$L__BB0_166;
	setp.lt.u64 	%p151, %rd156, 2147483648;
	mov.b32 	%r248, 30;
	@%p151 bra 	$L__BB0_166;
	setp.lt.u64 	%p152, %rd156, 4294967296;
	selp.b32 	%r248, 31, 0, %p152;
$L__BB0_166:
	mov.b32 	%r219, 1;
	shl.b32 	%r220, %r219, %r247;
	cvt.s64.s32 	%rd117, %r220;
	xor.b64  	%rd56, %rd155, %rd117;
	setp.lt.u32 	%p153, %r247, %r50;
	@%p153 bra 	$L__BB0_168;
	sub.s32 	%r221, %r247, %r50;
	shr.s64 	%rd157, %rd56, %r221;
	bra.uni 	$L__BB0_169;
$L__BB0_168:
	sub.s32 	%r222, %r50, %r247;
	shl.b64 	%rd157, %rd56, %r222;
$L__BB0_169:
	mov.b32 	%r223, 1;
	shl.b32 	%r224, %r223, %r248;
	cvt.s64.s32 	%rd118, %r224;
	xor.b64  	%rd60, %rd156, %rd118;
	setp.lt.u32 	%p154, %r248, %r50;
	@%p154 bra 	$L__BB0_171;
	sub.s32 	%r225, %r248, %r50;
	shr.s64 	%rd158, %rd60, %r225;
	bra.uni 	$L__BB0_172;
$L__BB0_171:
	sub.s32 	%r226, %r50, %r248;
	shl.b64 	%rd158, %rd60, %r226;
$L__BB0_172:
	add.s64 	%rd119, %rd157, %rd158;
	add.s64 	%rd64, %rd119, 1;
	setp.lt.s64 	%p155, %rd64, %rd26;
	@%p155 bra 	$L__BB0_176;
	add.s32 	%r39, %r248, %r247;
	add.s32 	%r40, %r39, 1;
	setp.lt.u32 	%p156, %r40, %r50;
	@%p156 bra 	$L__BB0_175;
	sub.s32 	%r227, %r40, %r50;
	shl.b64 	%rd159, %rd64, %r227;
	bra.uni 	$L__BB0_179;
$L__BB0_175:
	not.b32 	%r228, %r39;
	add.s32 	%r229, %r50, %r228;
	shr.s64 	%rd159, %rd64, %r229;
	bra.uni 	$L__BB0_179;
$L__BB0_176:
	add.s32 	%r41, %r248, %r247;
	setp.lt.u32 	%p157, %r41, %r50;
	@%p157 bra 	$L__BB0_178;
	add.s64 	%rd120, %rd64, %rd26;
	sub.s32 	%r230, %r41, %r50;
	shl.b64 	%rd159, %rd120, %r230;
	bra.uni 	$L__BB0_179;
$L__BB0_178:
	add.s64 	%rd121, %rd64, %rd26;
	sub.s32 	%r231, %r50, %r41;
	shr.s64 	%rd159, %rd121, %r231;
$L__BB0_179:
	and.b64  	%rd122, %rd159, %rd148;
	setp.eq.s64 	%p159, %rd156, 0;
	setp.eq.s64 	%p160, %rd155, 0;
	selp.b64 	%rd123, 0, %rd122, %p159;
	selp.b64 	%rd124, 0, %rd123, %p160;
	and.b64  	%rd125, %rd154, %rd148;
	add.s64 	%rd126, %rd124, %rd125;
	selp.u32 	%r232, 1, 0, %p51;
	setp.eq.s32 	%p161, %r244, %r232;
	neg.s64 	%rd127, %rd126;
	selp.b64 	%rd128, %rd127, %rd126, %p161;
	cvt.rn.f32.s64 	%f16, %rd128;
	div.rn.f32 	%f18, %f16, %f17;
	add.f32 	%f25, %f25, %f18;
	mov.u32 	%r243, %r245;
$L__BB0_180:
	add.s32 	%r242, %r242, 1;
	setp.ne.s32 	%p162, %r242, 0;
	add.s32 	%r241, %r241, 1;
	add.s32 	%r240, %r240, %r46;
	@%p162 bra 	$L__BB0_17;
$L__BB0_181:
	ld.param.f32 	%f23, [_Z14ma_2stage_c1_fPKfS0_Pfjjjjjjjff_param_11];
	ld.param.f32 	%f22, [_Z14ma_2stage_c1_fPKfS0_Pfjjjjjjjff_param_10];
	ld.param.u64 	%rd134, [_Z14ma_2stage_c1_fPKfS0_Pfjjjjjjjff_param_2];
	mad.lo.s32 	%r233, %r46, %r2, %r1;
	cvta.to.global.u64 	%rd129, %rd134;
	mul.wide.u32 	%rd130, %r233, 4;
	add.s64 	%rd131, %rd129, %rd130;
	ld.global.f32 	%f19, [%rd131];
	mul.f32 	%f20, %f23, %f19;
	fma.rn.f32 	%f21, %f22, %f25, %f20;
	st.global.f32 	[%rd131], %f21;
$L__BB0_182:
	bar.sync 	0;
	ret;

}
	// .globl	_Z14ma_2stage_c1_dPKdS0_Pdjjjjjjjdd
.visible .entry _Z14ma_2stage_c1_dPKdS0_Pdjjjjjjjdd(
	.param .u64 .ptr .align 1 _Z14ma_2stage_c1_dPKdS0_Pdjjjjjjjdd_param_0,
	.param .u64 .ptr .align 1 _Z14ma_2stage_c1_dPKdS0_Pdjjjjjjjdd_param_1,
	.param .u64 .ptr .align 1 _Z14ma_2stage_c1_dPKdS0_Pdjjjjjjjdd_param_2,
	.param .u32 _Z14ma_2stage_c1_dPKdS0_Pdjjjjjjjdd_param_3,
	.param .u32 _Z14ma_2stage_c1_dPKdS0_Pdjjjjjjjdd_param_4,
	.param .u32 _Z14ma_2stage_c1_dPKdS0_Pdjjjjjjjdd_param_5,
	.param .u32 _Z14ma_2stage_c1_dPKdS0_Pdjjjjjjjdd_param_6,
	.param .u32 _Z14ma_2stage_c1_dPKdS0_Pdjjjjjjjdd_param_7,
	.param .u32 _Z14ma_2stage_c1_dPKdS0_Pdjjjjjjjdd_param_8,
	.param .u32 _Z14ma_2stage_c1_dPKdS0_Pdjjjjjjjdd_param_9,
	.param .f64 _Z14ma_2stage_c1_dPKdS0_Pdjjjjjjjdd_param_10,
	.param .f64 _Z14ma_2stage_c1_dPKdS0_Pdjjjjjjjdd_param_11
)
{
	.reg .pred 	%p<163>;
	.reg .b16 	%rs<3>;
	.reg .b32 	%r<251>;
	.reg .b32 	%f<5>;
	.reg .b64 	%rd<158>;
	.reg .b64 	%fd<24>;

	ld.param.u64 	%rd72, [_Z14ma_2stage_c1_dPKdS0_Pdjjjjjjjdd_param_0];
	ld.param.u64 	%rd73, [_Z14ma_2stage_c1_dPKdS0_Pdjjjjjjjdd_param_1];
	ld.param.u32 	%r46, [_Z14ma_2stage_c1_dPKdS0_Pdjjjjjjjdd_param_3];
	ld.param.u32 	%r47, [_Z14ma_2stage_c1_dPKdS0_Pdjjjjjjjdd_param_4];
	ld.param.u32 	%r48, [_Z14ma_2stage_c1_dPKdS0_Pdjjjjjjjdd_param_5];
	ld.param.u32 	%r49, [_Z14ma_2stage_c1_dPKdS0_Pdjjjjjjjdd_param_6];
	ld.param.u32 	%r50, [_Z14ma_2stage_c1_dPKdS0_Pdjjjjjjjdd_param_7];
	ld.param.u32 	%r51, [_Z14ma_2stage_c1_dPKdS0_Pdjjjjjjjdd_param_8];
	ld.param.u32 	%r52, [_Z14ma_2stage_c1_dPKdS0_Pdjjjjjjjdd_param_9];
	ld.param.f64 	%fd6, [_Z14ma_2stage_c1_dPKdS0_Pdjjjjjjjdd_param_10];
	mov.u32 	%r53, %ctaid.y;
	mov.u32 	%r54, %ntid.y;
	mov.u32 	%r55, %tid.y;
	mad.lo.s32 	%r1, %r53, %r54, %r55;
	mov.u32 	%r56, %ctaid.x;
	mov.u32 	%r57, %ntid.x;
	mov.u32 	%r58, %tid.x;
	mad.lo.s32 	%r2, %r56, %r57, %r58;
	setp.eq.s32 	%p1, %r51, 0;
	mov.b64 	%rd137, 0;
	@%p1 bra 	$L__BB1_7;
	and.b32  	%r3, %r51, 3;
	setp.lt.u32 	%p2, %r51, 4;
	mov.b32 	%r234, 0;
	mov.b64 	%rd137, 0;
	@%p2 bra 	$L__BB1_4;
	and.b32  	%r234, %r51, -4;
	neg.s32 	%r236, %r234;
	mov.b64 	%rd137, 0;
	mov.b64 	%rd138, 3;
$L__BB1_3:
	cvt.u32.u64 	%r60, %rd138;
	add.s32 	%r61, %r60, -3;
	mov.b64 	%rd80, 1;
	shl.b64 	%rd81, %rd80, %r61;
	add.s64 	%rd82, %rd81, %rd137;
	add.s32 	%r62, %r60, -2;
	shl.b64 	%rd83, %rd80, %r62;
	add.s64 	%rd84, %rd83, %rd82;
	add.s32 	%r63, %r60, -1;
	shl.b64 	%rd85, %rd80, %r63;
	add.s64 	%rd86, %rd85, %rd84;
	shl.b64 	%rd87, %rd80, %r60;
	add.s64 	%rd137, %rd87, %rd86;
	add.s32 	%r236, %r236, 4;
	add.s64 	%rd138, %rd138, 4;
	setp.eq.s32 	%p3, %r236, 0;
	@%p3 bra 	$L__BB1_4;
	bra.uni 	$L__BB1_3;
$L__BB1_4:
	setp.eq.s32 	%p4, %r3, 0;
	@%p4 bra 	$L__BB1_7;
	cvt.u64.u32 	%rd135, %r234;
	neg.s32 	%r235, %r3;
$L__BB1_6:
	.pragma "nounroll";
	cvt.u32.u64 	%r64, %rd135;
	mov.b64 	%rd88, 1;
	shl.b64 	%rd89, %rd88, %r64;
	add.s64 	%rd137, %rd89, %rd137;
	add.s64 	%rd135, %rd135, 1;
	add.s32 	%r235, %r235, 1;
	setp.ne.s32 	%p5, %r235, 0;
	@%p5 bra 	$L__BB1_6;
$L__BB1_7:
	shl.b32 	%r10, %r51, 1;
	setp.eq.s32 	%p6, %r10, 0;
	mov.b64 	%rd146, 0;
	@%p6 bra 	$L__BB1_14;
	setp.lt.u32 	%p7, %r10, 4;
	mov.b32 	%r238, 0;
	mov.b64 	%rd146, 0;
	@%p7 bra 	$L__BB1_11;
	and.b32  	%r238, %r10, -4;
	and.b32  	%r67, %r10, -4;
	neg.s32 	%r237, %r67;
	mov.b64 	%rd146, 0;
	mov.b64 	%rd140, 3;
$L__BB1_10:
	cvt.u32.u64 	%r68, %rd140;
	add.s32 	%r69, %r68, -3;
	mov.b64 	%rd95, 1;
	shl.b64 	%rd96, %rd95, %r69;
	add.s64 	%rd97, %rd96, %rd146;
	add.s32 	%r70, %r68, -2;
	shl.b64 	%rd98, %rd95, %r70;
	add.s64 	%rd99, %rd98, %rd97;
	add.s32 	%r71, %r68, -1;
	shl.b64 	%rd100, %rd95, %r71;
	add.s64 	%rd101, %rd100, %rd99;
	shl.b64 	%rd102, %rd95, %r68;
	add.s64 	%rd146, %rd102, %rd101;
	add.s32 	%r237, %r237, 4;
	add.s64 	%rd140, %rd140, 4;
	setp.ne.s32 	%p8, %r237, 0;
	@%p8 bra 	$L__BB1_10;
$L__BB1_11:
	and.b32  	%r72, %r10, 2;
	setp.eq.s32 	%p9, %r72, 0;
	@%p9 bra 	$L__BB1_14;
	cvt.u64.u32 	%rd144, %r238;
	cvt.u16.u32 	%rs1, %r51;
	and.b16  	%rs2, %rs1, 1;
	mul.wide.u16 	%r73, %rs2, 2;
	neg.s32 	%r239, %r73;
$L__BB1_13:
	.pragma "nounroll";
	cvt.u32.u64 	%r74, %rd144;
	mov.b64 	%rd103, 1;
	shl.b64 	%rd104, %rd103, %r74;
	add.s64 	%rd146, %rd104, %rd146;
	add.s64 	%rd144, %rd144, 1;
	add.s32 	%r239, %r239, 1;
	setp.ne.s32 	%p10, %r239, 0;
	@%p10 bra 	$L__BB1_13;
$L__BB1_14:
	setp.ge.u32 	%p11, %r1, %r46;
	setp.ge.u32 	%p12, %r2, %r47;
	or.pred  	%p13, %p11, %p12;
	@%p13 bra 	$L__BB1_182;
	setp.eq.s32 	%p14, %r48, 0;
	mov.f64 	%fd22, 0d0000000000000000;
	@%p14 bra 	$L__BB1_181;
	cvt.rn.f32.u32 	%f2, %r52;
	ex2.approx.f32 	%f3, %f2;
	cvt.f64.f32 	%fd1, %f3;
	mul.lo.s32 	%r241, %r48, %r2;
	mov.b32 	%r76, 1;
	shl.b32 	%r77, %r76, %r49;
	cvt.s64.s32 	%rd25, %r77;
	shl.b32 	%r78, %r76, %r50;
	cvt.s64.s32 	%rd26, %r78;
	shl.b32 	%r79, %r52, 1;
	cvt.rn.f32.u32 	%f1, %r79;
	neg.s32 	%r242, %r48;
	cvta.to.global.u64 	%rd27, %rd72;
	cvta.to.global.u64 	%rd28, %rd73;
	mov.f64 	%fd22, 0d0000000000000000;
	ex2.approx.f32 	%f4, %f1;
	mov.u32 	%r240, %r1;
$L__BB1_17:
	mul.wide.u32 	%rd105, %r240, 8;
	add.s64 	%rd106, %rd27, %rd105;
	ld.global.f64 	%fd10, [%rd106];
	mul.f64 	%fd11, %fd10, %fd1;
	cvt.rni.s64.f64 	%rd29, %fd11;
	mul.wide.u32 	%rd107, %r241, 8;
	add.s64 	%rd108, %rd28, %rd107;
	ld.global.f64 	%fd12, [%rd108];
	mul.f64 	%fd13, %fd12, %fd1;
	cvt.rni.s64.f64 	%rd109, %fd13;
	setp.eq.s64 	%p15, %rd29, 0;
	setp.eq.s64 	%p16, %rd109, 0;
	or.pred  	%p17, %p15, %p16;
	@%p17 bra 	$L__BB1_180;
	setp.gt.s64 	%p18, %rd29, -1;
	@%p18 bra 	$L__BB1_20;
	neg.s64 	%rd110, %rd29;
	and.b64  	%rd147, %rd137, %rd110;
	mov.b32 	%r244, 1;
	bra.uni 	$L__BB1_21;
$L__BB1_20:
	and.b64  	%rd147, %rd29, %rd137;
	mov.b32 	%r244, 0;
$L__BB1_21:
	setp.lt.u64 	%p19, %rd147, 2;
	mov.b32 	%r245, 0;
	@%p19 bra 	$L__BB1_53;
	setp.lt.u64 	%p20, %rd147, 4;
	mov.b32 	%r245, 1;
	@%p20 bra 	$L__BB1_53;
	setp.lt.u64 	%p21, %rd147, 8;
	mov.b32 	%r245, 2;
	@%p21 bra 	$L__BB1_53;
	setp.lt.u64 	%p22, %rd147, 16;
	mov.b32 	%r245, 3;
	@%p22 bra 	$L__BB1_53;
	setp.lt.u64 	%p23, %rd147, 32;
	mov.b32 	%r245, 4;
	@%p23 bra 	$L__BB1_53;
	setp.lt.u64 	%p24, %rd147, 64;
	mov.b32 	%r245, 5;
	@%p24 bra 	$L__BB1_53;
	setp.lt.u64 	%p25, %rd147, 128;
	mov.b32 	%r245, 6;
	@%p25 bra 	$L__BB1_53;
	setp.lt.u64 	%p26, %rd147, 256;
	mov.b32 	%r245, 7;
	@%p26 bra 	$L__BB1_53;
	setp.lt.u64 	%p27, %rd147, 512;
	mov.b32 	%r245, 8;
	@%p27 bra 	$L__BB1_53;
	setp.lt.u64 	%p28, %rd147, 1024;
	mov.b32 	%r245, 9;
	@%p28 bra 	$L__BB1_53;
	setp.lt.u64 	%p29, %rd147, 2048;
	mov.b32 	%r245, 10;
	@%p29 bra 	$L__BB1_53;
	setp.lt.u64 	%p30, %rd147, 4096;
	mov.b32 	%r245, 11;
	@%p30 bra 	$L__BB1_53;
	setp.lt.u64 	%p31, %rd147, 8192;
	mov.b32 	%r245, 12;
	@%p31 bra 	$L__BB1_53;
	setp.lt.u64 	%p32, %rd147, 16384;
	mov.b32 	%r245, 13;
	@%p32 bra 	$L__BB1_53;
	setp.lt.u64 	%p33, %rd147, 32768;
	mov.b32 	%r245, 14;
	@%p33 bra 	$L__BB1_53;
	setp.lt.u64 	%p34, %rd147, 65536;
	mov.b32 	%r245, 15;
	@%p34 bra 	$L__BB1_53;
	setp.lt.u64 	%p35, %rd147, 131072;
	mov.b32 	%r245, 16;
	@%p35 bra 	$L__BB1_53;
	setp.lt.u64 	%p36, %rd147, 262144;
	mov.b32 	%r245, 17;
	@%p36 bra 	$L__BB1_53;
	setp.lt.u64 	%p37, %rd147, 524288;
	mov.b32 	%r245, 18;
	@%p37 bra 	$L__BB1_53;
	setp.lt.u64 	%p38, %rd147, 1048576;
	mov.b32 	%r245, 19;
	@%p38 bra 	$L__BB1_53;
	setp.lt.u64 	%p39, %rd147, 2097152;
	mov.b32 	%r245, 20;
	@%p39 bra 	$L__BB1_53;
	setp.lt.u64 	%p40, %rd147, 4194304;
	mov.b32 	%r245, 21;
	@%p40 bra 	$L__BB1_53;
	setp.lt.u64 	%p41, %rd147, 8388608;
	mov.b32 	%r245, 22;
	@%p41 bra 	$L__BB1_53;
	setp.lt.u64 	%p42, %rd147, 16777216;
	mov.b32 	%r245, 23;
	@%p42 bra 	$L__BB1_53;
	setp.lt.u64 	%p43, %rd147, 33554432;
	mov.b32 	%r245, 24;
	@%p43 bra 	$L__BB1_53;
	setp.lt.u64 	%p44, %rd147, 67108864;
	mov.b32 	%r245, 25;
	@%p44 bra 	$L__BB1_53;
	setp.lt.u64 	%p45, %rd147, 134217728;
	mov.b32 	%r245, 26;
	@%p45 bra 	$L__BB1_53;
	setp.lt.u64 	%p46, %rd147, 268435456;
	mov.b32 	%r245, 27;
	@%p46 bra 	$L__BB1_53;
	setp.lt.u64 	%p47, %rd147, 536870912;
	mov.b32 	%r245, 28;
	@%p47 bra 	$L__BB1_53;
	setp.lt.u64 	%p48, %rd147, 1073741824;
	mov.b32 	%r245, 29;
	@%p48 bra 	$L__BB1_53;
	setp.lt.u64 	%p49, %rd147, 2147483648;
	mov.b32 	%r245, 30;
	@%p49 bra 	$L__BB1_53;
	setp.lt.u64 	%p50, %rd147, 4294967296;
	selp.b32 	%r245, 31, %r243, %p50;
$L__BB1_53:
	setp.gt.s64 	%p51, %rd109, -1;
	@%p51 bra 	$L__BB1_55;
	neg.s64 	%rd111, %rd109;
	and.b64  	%rd148, %rd137, %rd111;
	bra.uni 	$L__BB1_56;
$L__BB1_55:
	and.b64  	%rd148, %rd109, %rd137;
$L__BB1_56:
	setp.lt.u64 	%p52, %rd148, 2;
	mov.b32 	%r246, 0;
	@%p52 bra 	$L__BB1_88;
	setp.lt.u64 	%p53, %rd148, 4;
	mov.b32 	%r246, 1;
	@%p53 bra 	$L__BB1_88;
	setp.lt.u64 	%p54, %rd148, 8;
	mov.b32 	%r246, 2;
	@%p54 bra 	$L__BB1_88;
	setp.lt.u64 	%p55, %rd148, 16;
	mov.b32 	%r246, 3;
	@%p55 bra 	$L__BB1_88;
	setp.lt.u64 	%p56, %rd148, 32;
	mov.b32 	%r246, 4;
	@%p56 bra 	$L__BB1_88;
	setp.lt.u64 	%p57, %rd148, 64;
	mov.b32 	%r246, 5;
	@%p57 bra 	$L__BB1_88;
	setp.lt.u64 	%p58, %rd148, 128;
	mov.b32 	%r246, 6;
	@%p58 bra 	$L__BB1_88;
	setp.lt.u64 	%p59, %rd148, 256;
	mov.b32 	%r246, 7;
	@%p59 bra 	$L__BB1_88;
	setp.lt.u64 	%p60, %rd148, 512;
	mov.b32 	%r246, 8;
	@%p60 bra 	$L__BB1_88;
	setp.lt.u64 	%p61, %rd148, 1024;
	mov.b32 	%r246, 9;
	@%p61 bra 	$L__BB1_88;
	setp.lt.u64 	%p62, %rd148, 2048;
	mov.b32 	%r246, 10;
	@%p62 bra 	$L__BB1_88;
	setp.lt.u64 	%p63, %rd148, 4096;
	mov.b32 	%r246, 11;
	@%p63 bra 	$L__BB1_88;
	setp.lt.u64 	%p64, %rd148, 8192;
	mov.b32 	%r246, 12;
	@%p64 bra 	$L__BB1_88;
	setp.lt.u64 	%p65, %rd148, 16384;
	mov.b32 	%r246, 13;
	@%p65 bra 	$L__BB1_88;
	setp.lt.u64 	%p66, %rd148, 32768;
	mov.b32 	%r246, 14;
	@%p66 bra 	$L__BB1_88;
	setp.lt.u64 	%p67, %rd148, 65536;
	mov.b32 	%r246, 15;
	@%p67 bra 	$L__BB1_88;
	setp.lt.u64 	%p68, %rd148, 131072;
	mov.b32 	%r246, 16;
	@%p68 bra 	$L__BB1_88;
	setp.lt.u64 	%p69, %rd148, 262144;
	mov.b32 	%r246, 17;
	@%p69 bra 	$L__BB1_88;
	setp.lt.u64 	%p70, %rd148, 524288;
	mov.b32 	%r246, 18;
	@%p70 bra 	$L__BB1_88;
	setp.lt.u64 	%p71, %rd148, 1048576;
	mov.b32 	%r246, 19;
	@%p71 bra 	$L__BB1_88;
	setp.lt.u64 	%p72, %rd148, 2097152;
	mov.b32 	%r246, 20;
	@%p72 bra 	$L__BB1_88;
	setp.lt.u64 	%p73, %rd148, 4194304;
	mov.b32 	%r246, 21;
	@%p73 bra 	$L__BB1_88;
	setp.lt.u64 	%p74, %rd148, 8388608;
	mov.b32 	%r246, 22;
	@%p74 bra 	$L__BB1_88;
	setp.lt.u64 	%p75, %rd148, 16777216;
	mov.b32 	%r246, 23;
	@%p75 bra 	$L__BB1_88;
	setp.lt.u64 	%p76, %rd148, 33554432;
	mov.b32 	%r246, 24;
	@%p76 bra 	$L__BB1_88;
	setp.lt.u64 	%p77, %rd148, 67108864;
	mov.b32 	%r246, 25;
	@%p77 bra 	$L__BB1_88;
	setp.lt.u64 	%p78, %rd148, 134217728;
	mov.b32 	%r246, 26;
	@%p78 bra 	$L__BB1_88;
	setp.lt.u64 	%p79, %rd148, 268435456;
	mov.b32 	%r246, 27;
	@%p79 bra 	$L__BB1_88;
	setp.lt.u64 	%p80, %rd148, 536870912;
	mov.b32 	%r246, 28;
	@%p80 bra 	$L__BB1_88;
	setp.lt.u64 	%p81, %rd148, 1073741824;
	mov.b32 	%r246, 29;
	@%p81 bra 	$L__BB1_88;
	setp.lt.u64 	%p82, %rd148, 2147483648;
	mov.b32 	%r246, 30;
	@%p82 bra 	$L__BB1_88;
	setp.lt.u64 	%p83, %rd148, 4294967296;
	selp.b32 	%r246, 31, 0, %p83;
$L__BB1_88:
	mov.b32 	%r144, 1;
	shl.b32 	%r145, %r144, %r245;
	cvt.s64.s32 	%rd37, %r145;
	xor.b64  	%rd153, %rd147, %rd37;
	setp.lt.u32 	%p84, %r245, %r49;
	@%p84 bra 	$L__BB1_90;
	sub.s32 	%r146, %r245, %r49;
	shr.s64 	%rd149, %rd153, %r146;
	bra.uni 	$L__BB1_91;
$L__BB1_90:
	sub.s32 	%r147, %r49, %r245;
	shl.b64 	%rd149, %rd153, %r147;
$L__BB1_91:
	mov.b32 	%r148, 1;
	shl.b32 	%r149, %r148, %r246;
	cvt.s64.s32 	%rd42, %r149;
	xor.b64  	%rd154, %rd148, %rd42;
	setp.lt.u32 	%p85, %r246, %r49;
	@%p85 bra 	$L__BB1_93;
	sub.s32 	%r150, %r246, %r49;
	shr.s64 	%rd150, %rd154, %r150;
	bra.uni 	$L__BB1_94;
$L__BB1_93:
	sub.s32 	%r151, %r49, %r246;
	shl.b64 	%rd150, %rd154, %r151;
$L__BB1_94:
	add.s64 	%rd112, %rd149, %rd150;
	add.s64 	%rd47, %rd112, 1;
	setp.lt.s64 	%p86, %rd47, %rd25;
	@%p86 bra 	$L__BB1_99;
	add.s32 	%r32, %r246, %r245;
	add.s32 	%r33, %r32, 1;
	setp.lt.u32 	%p87, %r33, %r49;
	@%p87 bra 	$L__BB1_97;
	sub.s32 	%r152, %r33, %r49;
	shl.b64 	%rd152, %rd47, %r152;
	bra.uni 	$L__BB1_98;
$L__BB1_97:
	not.b32 	%r153, %r32;
	add.s32 	%r154, %r49, %r153;
	shr.s64 	%rd152, %rd47, %r154;
$L__BB1_98:
	not.b64 	%rd113, %rd153;
	add.s64 	%rd153, %rd113, %rd37;
	not.b64 	%rd114, %rd154;
	add.s64 	%rd154, %rd114, %rd42;
	bra.uni 	$L__BB1_102;
$L__BB1_99:
	add.s32 	%r34, %r246, %r245;
	setp.lt.u32 	%p88, %r34, %r49;
	@%p88 bra 	$L__BB1_101;
	add.s64 	%rd115, %rd47, %rd25;
	sub.s32 	%r155, %r34, %r49;
	shl.b64 	%rd152, %rd115, %r155;
	bra.uni 	$L__BB1_102;
$L__BB1_101:
	add.s64 	%rd116, %rd47, %rd25;
	sub.s32 	%r156, %r49, %r34;
	shr.s64 	%rd152, %rd116, %r156;
$L__BB1_102:
	setp.lt.u64 	%p89, %rd153, 2;
	mov.b32 	%r247, 0;
	@%p89 bra 	$L__BB1_134;
	setp.lt.u64 	%p90, %rd153, 4;
	mov.b32 	%r247, 1;
	@%p90 bra 	$L__BB1_134;
	setp.lt.u64 	%p91, %rd153, 8;
	mov.b32 	%r247, 2;
	@%p91 bra 	$L__BB1_134;
	setp.lt.u64 	%p92, %rd153, 16;
	mov.b32 	%r247, 3;
	@%p92 bra 	$L__BB1_134;
	setp.lt.u64 	%p93, %rd153, 32;
	mov.b32 	%r247, 4;
	@%p93 bra 	$L__BB1_134;
	setp.lt.u64 	%p94, %rd153, 64;
	mov.b32 	%r247, 5;
	@%p94 bra 	$L__BB1_134;
	setp.lt.u64 	%p95, %rd153, 128;
	mov.b32 	%r247, 6;
	@%p95 bra 	$L__BB1_134;
	setp.lt.u64 	%p96, %rd153, 256;
	mov.b32 	%r247, 7;
	@%p96 bra 	$L__BB1_134;
	setp.lt.u64 	%p97, %rd153, 512;
	mov.b32 	%r247, 8;
	@%p97 bra 	$L__BB1_134;
	setp.lt.u64 	%p98, %rd153, 1024;
	mov.b32 	%r247, 9;
	@%p98 bra 	$L__BB1_134;
	setp.lt.u64 	%p99, %rd153, 2048;
	mov.b32 	%r247, 10;
	@%p99 bra 	$L__BB1_134;
	setp.lt.u64 	%p100, %rd153, 4096;
	mov.b32 	%r247, 11;
	@%p100 bra 	$L__BB1_134;
	setp.lt.u64 	%p101, %rd153, 8192;
	mov.b32 	%r247, 12;
	@%p101 bra 	$L__BB1_134;
	setp.lt.u64 	%p102, %rd153, 16384;
	mov.b32 	%r247, 13;
	@%p102 bra 	$L__BB1_134;
	setp.lt.u64 	%p103, %rd153, 32768;
	mov.b32 	%r247, 14;
	@%p103 bra 	$L__BB1_134;
	setp.lt.u64 	%p104, %rd153, 65536;
	mov.b32 	%r247, 15;
	@%p104 bra 	$L__BB1_134;
	setp.lt.u64 	%p105, %rd153, 131072;
	mov.b32 	%r247, 16;
	@%p105 bra 	$L__BB1_134;
	setp.lt.u64 	%p106, %rd153, 262144;
	mov.b32 	%r247, 17;
	@%p106 bra 	$L__BB1_134;
	setp.lt.u64 	%p107, %rd153, 524288;
	mov.b32 	%r247, 18;
	@%p107 bra 	$L__BB1_134;
	setp.lt.u64 	%p108, %rd153, 1048576;
	mov.b32 	%r247, 19;
	@%p108 bra 	$L__BB1_134;
	setp.lt.u64 	%p109, %rd153, 2097152;
	mov.b32 	%r247, 20;
	@%p109 bra 	$L__BB1_134;
	setp.lt.u64 	%p110, %rd153, 4194304;
	mov.b32 	%r247, 21;
	@%p110 bra 	$L__BB1_134;
	setp.lt.u64 	%p111, %rd153, 8388608;
	mov.b32 	%r247, 22;
	@%p111 bra 	$L__BB1_134;
	setp.lt.u64 	%p112, %rd153, 16777216;
	mov.b32 	%r247, 23;
	@%p112 bra 	$L__BB1_134;
	setp.lt.u64 	%p113, %rd153, 33554432;
	mov.b32 	%r247, 24;
	@%p113 bra 	$L__BB1_134;
	setp.lt.u64 	%p114, %rd153, 67108864;
	mov.b32 	%r247, 25;
	@%p114 bra 	$L__BB1_134;
	setp.lt.u64 	%p115, %rd153, 134217728;
	mov.b32 	%r247, 26;
	@%p115 bra 	$L__BB1_134;
	setp.lt.u64 	%p116, %rd153, 268435456;
	mov.b32 	%r247, 27;
	@%p116 bra 	$L__BB1_134;
	setp.lt.u64 	%p117, %rd153, 536870912;
	mov.b32 	%r247, 28;
	@%p117 bra 	$L__BB1_134;
	setp.lt.u64 	%p118, %rd153, 1073741824;
	mov.b32 	%r247, 29;
	@%p118 bra 	$L__BB1_134;
	setp.lt.u64 	%p119, %rd153, 2147483648;
	mov.b32 	%r247, 30;
	@%p119 bra 	$L__BB1_134;
	setp.lt.u64 	%p120, %rd153, 4294967296;
	selp.b32 	%r247, 31, 0, %p120;
$L__BB1_134:
	setp.lt.u64 	%p121, %rd154, 2;
	mov.b32 	%r248, 0;
	@%p121 bra 	$L__BB1_166;
	setp.lt.u64 	%p122, %rd154, 4;
	mov.b32 	%r248, 1;
	@%p122 bra 	$L__BB1_166;
	setp.lt.u64 	%p123, %rd154, 8;
	mov.b32 	%r248, 2;
	@%p123 bra 	$L__BB1_166;
	setp.lt.u64 	%p124, %rd154, 16;
	mov.b32 	%r248, 3;
	@%p124 bra 	$L__BB1_166;
	setp.lt.u64 	%p125, %rd154, 32;
	mov.b32 	%r248, 4;
	@%p125 bra 	$L__BB1_166;
	setp.lt.u64 	%p126, %rd154, 64;
	mov.b32 	%r248, 5;
	@%p126 bra 	$L__BB1_166;
	setp.lt.u64 	%p127, %rd154, 128;
	mov.b32 	%r248, 6;
	@%p127 bra 	$L__BB1_166;
	setp.lt.u64 	%p128, %rd154, 256;
	mov.b32 	%r248, 7;
	@%p128 bra 	$L__BB1_166;
	setp.lt.u64 	%p129, %rd154, 512;
	mov.b32 	%r248, 8;
	@%p129 bra 	$L__BB1_166;
	setp.lt.u64 	%p130, %rd154, 1024;
	mov.b32 	%r248, 9;
	@%p130 bra 	$L__BB1_166;
	setp.lt.u64 	%p131, %rd154, 2048;
	mov.b32 	%r248, 10;
	@%p131 bra 	$L__BB1_166;
	setp.lt.u64 	%p132, %rd154, 4096;
	mov.b32 	%r248, 11;
	@%p132 bra 	$L__BB1_166;
	setp.lt.u64 	%p133, %rd154, 8192;
	mov.b32 	%r248, 12;
	@%p133 bra 	$L__BB1_166;
	setp.lt.u64 	%p134, %rd154, 16384;
	mov.b32 	%r248, 13;
	@%p134 bra 	$L__BB1_166;
	setp.lt.u64 	%p135, %rd154, 32768;
	mov.b32 	%r248, 14;
	@%p135 bra 	$L__BB1_166;
	setp.lt.u64 	%p136, %rd154, 65536;
	mov.b32 	%r248, 15;
	@%p136 bra 	$L__BB1_166;
	setp.lt.u64 	%p137, %rd154, 131072;
	mov.b32 	%r248, 16;
	@%p137 bra 	$L__BB1_166;
	setp.lt.u64 	%p138, %rd154, 262144;
	mov.b32 	%r248, 17;
	@%p138 bra 	$L__BB1_166;
	setp.lt.u64 	%p139, %rd154, 524288;
	mov.b32 	%r248, 18;
	@%p139 bra 	$L__BB1_166;
	setp.lt.u64 	%p140, %rd154, 1048576;
	mov.b32 	%r248, 19;
	@%p140 bra 	$L__BB1_166;
	setp.lt.u64 	%p141, %rd154, 2097152;
	mov.b32 	%r248, 20;
	@%p141 bra 	$L__BB1_166;
	setp.lt.u64 	%p142, %rd154, 4194304;
	mov.b32 	%r248, 21;
	@%p142 bra 	$L__BB1_166;
	setp.lt.u64 	%p143, %rd154, 8388608;
	mov.b32 	%r248, 22;
	@%p143 bra 	$L__BB1_166;
	setp.lt.u64 	%p144, %rd154, 16777216;
	mov.b32 	%r248, 23;
	@%p144 bra 	$L__BB1_166;
	setp.lt.u64 	%p145, %rd154, 33554432;
	mov.b32 	%r248, 24;
	@%p145 bra 	$L__BB1_166;
	setp.lt.u64 	%p146, %rd154, 67108864;
	mov.b32 	%r248, 25;
	@%p146 bra 	$L__BB1_166;
	setp.lt.u64 	%p147, %rd154, 134217728;
	mov.b32 	%r248, 26;
	@%p147 bra 	$L__BB1_166;
	setp.lt.u64 	%p148, %rd154, 268435456;
	mov.b32 	%r248, 27;
	@%p148 bra 	$L__BB1_166;
	setp.lt.u64 	%p149, %rd154, 536870912;
	mov.b32 	%r248, 28;
	@%p149 bra 	$L__BB1_166;
	setp.lt.u64 	%p150, %rd154, 1073741824;
	mov.b32 	%r248, 29;
	@%p150 bra 	$L__BB1_166;
	setp.lt.u64 	%p151, %rd154, 2147483648;
	mov.b32 	%r248, 30;
	@%p151 bra 	$L__BB1_166;
	setp.lt.u64 	%p152, %rd154, 4294967296;
	selp.b32 	%r248, 31, 0, %p152;
$L__BB1_166:
	mov.b32 	%r219, 1;
	shl.b32 	%r220, %r219, %r247;
	cvt.s64.s32 	%rd117, %r220;
	xor.b64  	%rd58, %rd153, %rd117;
	setp.lt.u32 	%p153, %r247, %r50;
	@%p153 bra 	$L__BB1_168;
	sub.s32 	%r221, %r247, %r50;
	shr.s64 	%rd155, %rd58, %r221;
	bra.uni 	$L__BB1_169;
$L__BB1_168:
	sub.s32 	%r222, %r50, %r247;
	shl.b64 	%rd155, %rd58, %r222;
$L__BB1_169:
	mov.b32 	%r223, 1;
	shl.b32 	%r224, %r223, %r248;
	cvt.s64.s32 	%rd118, %r224;
	xor.b64  	%rd62, %rd154, %rd118;
	setp.lt.u32 	%p154, %r248, %r50;
	@%p154 bra 	$L__BB1_171;
	sub.s32 	%r225, %r248, %r50;
	shr.s64 	%rd156, %rd62, %r225;
	bra.uni 	$L__BB1_172;
$L__BB1_171:
	sub.s32 	%r226, %r50, %r248;
	shl.b64 	%rd156, %rd62, %r226;
$L__BB1_172:
	add.s64 	%rd119, %rd155, %rd156;
	add.s64 	%rd66, %rd119, 1;
	setp.lt.s64 	%p155, %rd66, %rd26;
	@%p155 bra 	$L__BB1_176;
	add.s32 	%r39, %r248, %r247;
	add.s32 	%r40, %r39, 1;
	setp.lt.u32 	%p156, %r40, %r50;
	@%p156 bra 	$L__BB1_175;
	sub.s32 	%r227, %r40, %r50;
	shl.b64 	%rd157, %rd66, %r227;
	bra.uni 	$L__BB1_179;
$L__BB1_175:
	not.b32 	%r228, %r39;
	add.s32 	%r229, %r50, %r228;
	shr.s64 	%rd157, %rd66, %r229;
	bra.uni 	$L__BB1_179;
$L__BB1_176:
	add.s32 	%r41, %r248, %r247;
	setp.lt.u32 	%p157, %r41, %r50;
	@%p157 bra 	$L__BB1_178;
	add.s64 	%rd120, %rd66, %rd26;
	sub.s32 	%r230, %r41, %r50;
	shl.b64 	%rd157, %rd120, %r230;
	bra.uni 	$L__BB1_179;
$L__BB1_178:
	add.s64 	%rd121, %rd66, %rd26;
	sub.s32 	%r231, %r50, %r41;
	shr.s64 	%rd157, %rd121, %r231;
$L__BB1_179:
	and.b64  	%rd122, %rd157, %rd146;
	setp.eq.s64 	%p159, %rd154, 0;
	setp.eq.s64 	%p160, %rd153, 0;
	selp.b64 	%rd123, 0, %rd122, %p159;
	selp.b64 	%rd124, 0, %rd123, %p160;
	and.b64  	%rd125, %rd152, %rd146;
	add.s64 	%rd126, %rd124, %rd125;
	selp.u32 	%r232, 1, 0, %p51;
	setp.eq.s32 	%p161, %r244, %r232;
	neg.s64 	%rd127, %rd126;
	selp.b64 	%rd128, %rd127, %rd126, %p161;
	cvt.rn.f64.s64 	%fd14, %rd128;
	cvt.f64.f32 	%fd15, %f4;
	div.rn.f64 	%fd16, %fd14, %fd15;
	add.f64 	%fd22, %fd22, %fd16;
	mov.u32 	%r243, %r245;
$L__BB1_180:
	add.s32 	%r242, %r242, 1;
	setp.ne.s32 	%p162, %r242, 0;
	add.s32 	%r241, %r241, 1;
	add.s32 	%r240, %r240, %r46;
	@%p162 bra 	$L__BB1_17;
$L__BB1_181:
	ld.param.f64 	%fd20, [_Z14ma_2stage_c1_dPKdS0_Pdjjjjjjjdd_param_11];
	ld.param.u64 	%rd132, [_Z14ma_2stage_c1_dPKdS0_Pdjjjjjjjdd_param_2];
	mad.lo.s32 	%r233, %r46, %r2, %r1;
	cvta.to.global.u64 	%rd129, %rd132;
	mul.wide.u32 	%rd130, %r233, 8;
	add.s64 	%rd131, %rd129, %rd130;
	ld.global.f64 	%fd17, [%rd131];
	mul.f64 	%fd18, %fd20, %fd17;
	fma.rn.f64 	%fd19, %fd6, %fd22, %fd18;
	st.global.f64 	[%rd131], %fd19;
$L__BB1_182:
	bar.sync 	0;
	ret;

}
	// .globl	_Z13mult_bfloat16PKfS0_Pfjjjjjjff
.visible .entry _Z13mult_bfloat16PKfS0_Pfjjjjjjff(
	.param .u64 .ptr .align 1 _Z13mult_bfloat16PKfS0_Pfjjjjjjff_param_0,
	.param .u64 .ptr .align 1 _Z13mult_bfloat16PKfS0_Pfjjjjjjff_param_1,
	.param .u64 .ptr .align 1 _Z13mult_bfloat16PKfS0_Pfjjjjjjff_param_2,
	.param .u32 _Z13mult_bfloat16PKfS0_Pfjjjjjjff_param_3,
	.param .u32 _Z13mult_bfloat16PKfS0_Pfjjjjjjff_param_4,
	.param .u32 _Z13mult_bfloat16PKfS0_Pfjjjjjjff_param_5,
	.param .u32 _Z13mult_bfloat16PKfS0_Pfjjjjjjff_param_6,
	.param .u32 _Z13mult_bfloat16PKfS0_Pfjjjjjjff_param_7,
	.param .u32 _Z13mult_bfloat16PKfS0_Pfjjjjjjff_param_8,
	.param .f32 _Z13mult_bfloat16PKfS0_Pfjjjjjjff_param_9,
	.param .f32 _Z13mult_bfloat16PKfS0_Pfjjjjjjff_param_10
)
{
	.reg .pred 	%p<13>;
	.reg .b16 	%rs<50>;
	.reg .b32 	%r<152>;
	.reg .b32 	%f<70>;
	.reg .b64 	%rd<70>;
	.reg .b64 	%fd<52>;

	ld.param.u64 	%rd4, [_Z13mult_bfloat16PKfS0_Pfjjjjjjff_param_0];
	ld.param.u64 	%rd5, [_Z13mult_bfloat16PKfS0_Pfjjjjjjff_param_1];
	ld.param.u32 	%r44, [_Z13mult_bfloat16PKfS0_Pfjjjjjjff_param_3];
	ld.param.u32 	%r46, [_Z13mult_bfloat16PKfS0_Pfjjjjjjff_param_4];
	ld.param.u32 	%r45, [_Z13mult_bfloat16PKfS0_Pfjjjjjjff_param_5];
	ld.param.f32 	%f3, [_Z13mult_bfloat16PKfS0_Pfjjjjjjff_param_9];
	ld.param.f32 	%f4, [_Z13mult_bfloat16PKfS0_Pfjjjjjjff_param_10];
	cvta.to.global.u64 	%rd1, %rd5;
	cvta.to.global.u64 	%rd2, %rd4;
	mov.u32 	%r47, %ctaid.y;
	mov.u32 	%r48, %ntid.y;
	mul.lo.s32 	%r1, %r47, %r48;
	mov.u32 	%r2, %tid.y;
	add.s32 	%r3, %r1, %r2;
	mov.u32 	%r49, %ctaid.x;
	mov.u32 	%r50, %ntid.x;
	mov.u32 	%r51, %tid.x;
	mad.lo.s32 	%r4, %r49, %r50, %r51;
	setp.ge.u32 	%p1, %r3, %r44;
	setp.ge.u32 	%p2, %r4, %r46;
	or.pred  	%p3, %p1, %p2;
	@%p3 bra 	$L__BB2_15;
	setp.eq.s32 	%p4, %r45, 0;
	mov.f32 	%f69, 0f00000000;
	@%p4 bra 	$L__BB2_14;
	mul.lo.s32 	%r5, %r45, %r4;
	and.b32  	%r6, %r45, 7;
	setp.lt.u32 	%p5, %r45, 8;
	mov.f64 	%fd51, 0d0000000000000000;
	mov.b32 	%r150, 0;
	@%p5 bra 	$L__BB2_5;
	and.b32  	%r150, %r45, -8;
	neg.s32 	%r148, %r150;
	add.s32 	%r147, %r5, 3;
	add.s32 	%r53, %r2, %r44;
	add.s32 	%r146, %r53, %r1;
	shl.b32 	%r11, %r44, 3;
	shl.b32 	%r54, %r44, 1;
	add.s32 	%r145, %r3, %r54;
	mad.lo.s32 	%r144, %r44, 3, %r3;
	shl.b32 	%r55, %r44, 2;
	add.s32 	%r143, %r3, %r55;
	mad.lo.s32 	%r142, %r44, 5, %r3;
	mad.lo.s32 	%r141, %r44, 6, %r3;
	mad.lo.s32 	%r140, %r44, 7, %r3;
	mov.f64 	%fd51, 0d0000000000000000;
	mov.u32 	%r139, %r3;
$L__BB2_4:
	.pragma "nounroll";
	mul.wide.u32 	%rd6, %r139, 4;
	add.s64 	%rd7, %rd2, %rd6;
	add.s32 	%r56, %r147, -3;
	mul.wide.u32 	%rd8, %r56, 4;
	add.s64 	%rd9, %rd1, %rd8;
	ld.global.u16 	%rs1, [%rd7+2];
	mov.b16 	%rs2, 0;
	mov.b32 	%r57, {%rs2, %rs1};
	mov.b32 	%f6, %r57;
	ld.global.u16 	%rs3, [%rd9+2];
	mov.b32 	%r58, {%rs2, %rs3};
	mov.b32 	%f7, %r58;
	mul.f32 	%f8, %f6, %f7;
	mov.b32 	%r59, %f8;
	{ .reg .b16 tmp; mov.b32 {tmp, %rs4}, %r59; }
	mov.b32 	%r60, {%rs2, %rs4};
	mov.b32 	%f9, %r60;
	cvt.f64.f32 	%fd16, %f9;
	add.f64 	%fd17, %fd51, %fd16;
	mul.wide.u32 	%rd10, %r146, 4;
	add.s64 	%rd11, %rd2, %rd10;
	add.s32 	%r61, %r147, -2;
	mul.wide.u32 	%rd12, %r61, 4;
	add.s64 	%rd13, %rd1, %rd12;
	ld.global.u16 	%rs5, [%rd11+2];
	mov.b32 	%r62, {%rs2, %rs5};
	mov.b32 	%f10, %r62;
	ld.global.u16 	%rs6, [%rd13+2];
	mov.b32 	%r63, {%rs2, %rs6};
	mov.b32 	%f11, %r63;
	mul.f32 	%f12, %f10, %f11;
	mov.b32 	%r64, %f12;
	{ .reg .b16 tmp; mov.b32 {tmp, %rs7}, %r64; }
	mov.b32 	%r65, {%rs2, %rs7};
	mov.b32 	%f13, %r65;
	cvt.f64.f32 	%fd18, %f13;
	add.f64 	%fd19, %fd17, %fd18;
	mul.wide.u32 	%rd14, %r145, 4;
	add.s64 	%rd15, %rd2, %rd14;
	add.s32 	%r66, %r147, -1;
	mul.wide.u32 	%rd16, %r66, 4;
	add.s64 	%rd17, %rd1, %rd16;
	ld.global.u16 	%rs8, [%rd15+2];
	mov.b32 	%r67, {%rs2, %rs8};
	mov.b32 	%f14, %r67;
	ld.global.u16 	%rs9, [%rd17+2];
	mov.b32 	%r68, {%rs2, %rs9};
	mov.b32 	%f15, %r68;
	mul.f32 	%f16, %f14, %f15;
	mov.b32 	%r69, %f16;
	{ .reg .b16 tmp; mov.b32 {tmp, %rs10}, %r69; }
	mov.b32 	%r70, {%rs2, %rs10};
	mov.b32 	%f17, %r70;
	cvt.f64.f32 	%fd20, %f17;
	add.f64 	%fd21, %fd19, %fd20;
	mul.wide.u32 	%rd18, %r144, 4;
	add.s64 	%rd19, %rd2, %rd18;
	add.s32 	%r71, %r147, 4;
	mul.wide.u32 	%rd20, %r147, 4;
	add.s64 	%rd21, %rd1, %rd20;
	ld.global.u16 	%rs11, [%rd19+2];
	mov.b32 	%r72, {%rs2, %rs11};
	mov.b32 	%f18, %r72;
	ld.global.u16 	%rs12, [%rd21+2];
	mov.b32 	%r73, {%rs2, %rs12};
	mov.b32 	%f19, %r73;
	mul.f32 	%f20, %f18, %f19;
	mov.b32 	%r74, %f20;
	{ .reg .b16 tmp; mov.b32 {tmp, %rs13}, %r74; }
	mov.b32 	%r75, {%rs2, %rs13};
	mov.b32 	%f21, %r75;
	cvt.f64.f32 	%fd22, %f21;
	add.f64 	%fd23, %fd21, %fd22;
	mul.wide.u32 	%rd22, %r143, 4;
	add.s64 	%rd23, %rd2, %rd22;
	add.s32 	%r76, %r147, 1;
	mul.wide.u32 	%rd24, %r76, 4;
	add.s64 	%rd25, %rd1, %rd24;
	ld.global.u16 	%rs14, [%rd23+2];
	mov.b32 	%r77, {%rs2, %rs14};
	mov.b32 	%f22, %r77;
	ld.global.u16 	%rs15, [%rd25+2];
	mov.b32 	%r78, {%rs2, %rs15};
	mov.b32 	%f23, %r78;
	mul.f32 	%f24, %f22, %f23;
	mov.b32 	%r79, %f24;
	{ .reg .b16 tmp; mov.b32 {tmp, %rs16}, %r79; }
	mov.b32 	%r80, {%rs2, %rs16};
	mov.b32 	%f25, %r80;
	cvt.f64.f32 	%fd24, %f25;
	add.f64 	%fd25, %fd23, %fd24;
	mul.wide.u32 	%rd26, %r142, 4;
	add.s64 	%rd27, %rd2, %rd26;
	add.s32 	%r81, %r147, 2;
	mul.wide.u32 	%rd28, %r81, 4;
	add.s64 	%rd29, %rd1, %rd28;
	ld.global.u16 	%rs17, [%rd27+2];
	mov.b32 	%r82, {%rs2, %rs17};
	mov.b32 	%f26, %r82;
	ld.global.u16 	%rs18, [%rd29+2];
	mov.b32 	%r83, {%rs2, %rs18};
	mov.b32 	%f27, %r83;
	mul.f32 	%f28, %f26, %f27;
	mov.b32 	%r84, %f28;
	{ .reg .b16 tmp; mov.b32 {tmp, %rs19}, %r84; }
	mov.b32 	%r85, {%rs2, %rs19};
	mov.b32 	%f29, %r85;
	cvt.f64.f32 	%fd26, %f29;
	add.f64 	%fd27, %fd25, %fd26;
	mul.wide.u32 	%rd30, %r141, 4;
	add.s64 	%rd31, %rd2, %rd30;
	add.s32 	%r86, %r147, 3;
	mul.wide.u32 	%rd32, %r86, 4;
	add.s64 	%rd33, %rd1, %rd32;
	ld.global.u16 	%rs20, [%rd31+2];
	mov.b32 	%r87, {%rs2, %rs20};
	mov.b32 	%f30, %r87;
	ld.global.u16 	%rs21, [%rd33+2];
	mov.b32 	%r88, {%rs2, %rs21};
	mov.b32 	%f31, %r88;
	mul.f32 	%f32, %f30, %f31;
	mov.b32 	%r89, %f32;
	{ .reg .b16 tmp; mov.b32 {tmp, %rs22}, %r89; }
	mov.b32 	%r90, {%rs2, %rs22};
	mov.b32 	%f33, %r90;
	cvt.f64.f32 	%fd28, %f33;
	add.f64 	%fd29, %fd27, %fd28;
	mul.wide.u32 	%rd34, %r140, 4;
	add.s64 	%rd35, %rd2, %rd34;
	mul.wide.u32 	%rd36, %r71, 4;
	add.s64 	%rd37, %rd1, %rd36;
	ld.global.u16 	%rs23, [%rd35+2];
	mov.b32 	%r91, {%rs2, %rs23};
	mov.b32 	%f34, %r91;
	ld.global.u16 	%rs24, [%rd37+2];
	mov.b32 	%r92, {%rs2, %rs24};
	mov.b32 	%f35, %r92;
	mul.f32 	%f36, %f34, %f35;
	mov.b32 	%r93, %f36;
	{ .reg .b16 tmp; mov.b32 {tmp, %rs25}, %r93; }
	mov.b32 	%r94, {%rs2, %rs25};
	mov.b32 	%f37, %r94;
	cvt.f64.f32 	%fd30, %f37;
	add.f64 	%fd51, %fd29, %fd30;
	add.s32 	%r148, %r148, 8;
	add.s32 	%r147, %r147, 8;
	add.s32 	%r146, %r146, %r11;
	add.s32 	%r145, %r145, %r11;
	add.s32 	%r144, %r144, %r11;
	add.s32 	%r143, %r143, %r11;
	add.s32 	%r142, %r142, %r11;
	add.s32 	%r141, %r141, %r11;
	add.s32 	%r140, %r140, %r11;
	add.s32 	%r139, %r139, %r11;
	setp.ne.s32 	%p6, %r148, 0;
	@%p6 bra 	$L__BB2_4;
$L__BB2_5:
	setp.eq.s32 	%p7, %r6, 0;
	@%p7 bra 	$L__BB2_13;
	and.b32  	%r39, %r45, 3;
	setp.lt.u32 	%p8, %r6, 4;
	@%p8 bra 	$L__BB2_8;
	mad.lo.s32 	%r95, %r150, %r44, %r3;
	mul.wide.u32 	%rd38, %r95, 4;
	add.s64 	%rd39, %rd2, %rd38;
	add.s32 	%r96, %r150, %r5;
	mul.wide.u32 	%rd40, %r96, 4;
	add.s64 	%rd41, %rd1, %rd40;
	ld.global.u16 	%rs26, [%rd39+2];
	mov.b16 	%rs27, 0;
	mov.b32 	%r97, {%rs27, %rs26};
	mov.b32 	%f38, %r97;
	ld.global.u16 	%rs28, [%rd41+2];
	mov.b32 	%r98, {%rs27, %rs28};
	mov.b32 	%f39, %r98;
	mul.f32 	%f40, %f38, %f39;
	mov.b32 	%r99, %f40;
	{ .reg .b16 tmp; mov.b32 {tmp, %rs29}, %r99; }
	mov.b32 	%r100, {%rs27, %rs29};
	mov.b32 	%f41, %r100;
	cvt.f64.f32 	%fd32, %f41;
	add.f64 	%fd33, %fd51, %fd32;
	add.s32 	%r101, %r95, %r44;
	mul.wide.u32 	%rd42, %r101, 4;
	add.s64 	%rd43, %rd2, %rd42;
	add.s32 	%r102, %r96, 1;
	mul.wide.u32 	%rd44, %r102, 4;
	add.s64 	%rd45, %rd1, %rd44;
	ld.global.u16 	%rs30, [%rd43+2];
	mov.b32 	%r103, {%rs27, %rs30};
	mov.b32 	%f42, %r103;
	ld.global.u16 	%rs31, [%rd45+2];
	mov.b32 	%r104, {%rs27, %rs31};
	mov.b32 	%f43, %r104;
	mul.f32 	%f44, %f42, %f43;
	mov.b32 	%r105, %f44;
	{ .reg .b16 tmp; mov.b32 {tmp, %rs32}, %r105; }
	mov.b32 	%r106, {%rs27, %rs32};
	mov.b32 	%f45, %r106;
	cvt.f64.f32 	%fd34, %f45;
	add.f64 	%fd35, %fd33, %fd34;
	add.s32 	%r107, %r101, %r44;
	mul.wide.u32 	%rd46, %r107, 4;
	add.s64 	%rd47, %rd2, %rd46;
	add.s32 	%r108, %r96, 2;
	mul.wide.u32 	%rd48, %r108, 4;
	add.s64 	%rd49, %rd1, %rd48;
	ld.global.u16 	%rs33, [%rd47+2];
	mov.b32 	%r109, {%rs27, %rs33};
	mov.b32 	%f46, %r109;
	ld.global.u16 	%rs34, [%rd49+2];
	mov.b32 	%r110, {%rs27, %rs34};
	mov.b32 	%f47, %r110;
	mul.f32 	%f48, %f46, %f47;
	mov.b32 	%r111, %f48;
	{ .reg .b16 tmp; mov.b32 {tmp, %rs35}, %r111; }
	mov.b32 	%r112, {%rs27, %rs35};
	mov.b32 	%f49, %r112;
	cvt.f64.f32 	%fd36, %f49;
	add.f64 	%fd37, %fd35, %fd36;
	add.s32 	%r113, %r107, %r44;
	mul.wide.u32 	%rd50, %r113, 4;
	add.s64 	%rd51, %rd2, %rd50;
	add.s32 	%r114, %r96, 3;
	mul.wide.u32 	%rd52, %r114, 4;
	add.s64 	%rd53, %rd1, %rd52;
	ld.global.u16 	%rs36, [%rd51+2];
	mov.b32 	%r115, {%rs27, %rs36};
	mov.b32 	%f50, %r115;
	ld.global.u16 	%rs37, [%rd53+2];
	mov.b32 	%r116, {%rs27, %rs37};
	mov.b32 	%f51, %r116;
	mul.f32 	%f52, %f50, %f51;
	mov.b32 	%r117, %f52;
	{ .reg .b16 tmp; mov.b32 {tmp, %rs38}, %r117; }
	mov.b32 	%r118, {%rs27, %rs38};
	mov.b32 	%f53, %r118;
	cvt.f64.f32 	%fd38, %f53;
	add.f64 	%fd51, %fd37, %fd38;
	add.s32 	%r150, %r150, 4;
$L__BB2_8:
	setp.eq.s32 	%p9, %r39, 0;
	@%p9 bra 	$L__BB2_13;
	setp.eq.s32 	%p10, %r39, 1;
	@%p10 bra 	$L__BB2_11;
	mad.lo.s32 	%r119, %r150, %r44, %r3;
	mul.wide.u32 	%rd54, %r119, 4;
	add.s64 	%rd55, %rd2, %rd54;
	add.s32 	%r120, %r150, %r5;
	mul.wide.u32 	%rd56, %r120, 4;
	add.s64 	%rd57, %rd1, %rd56;
	ld.global.u16 	%rs39, [%rd55+2];
	mov.b16 	%rs40, 0;
	mov.b32 	%r121, {%rs40, %rs39};
	mov.b32 	%f54, %r121;
	ld.global.u16 	%rs41, [%rd57+2];
	mov.b32 	%r122, {%rs40, %rs41};
	mov.b32 	%f55, %r122;
	mul.f32 	%f56, %f54, %f55;
	mov.b32 	%r123, %f56;
	{ .reg .b16 tmp; mov.b32 {tmp, %rs42}, %r123; }
	mov.b32 	%r124, {%rs40, %rs42};
	mov.b32 	%f57, %r124;
	cvt.f64.f32 	%fd40, %f57;
	add.f64 	%fd41, %fd51, %fd40;
	add.s32 	%r125, %r119, %r44;
	mul.wide.u32 	%rd58, %r125, 4;
	add.s64 	%rd59, %rd2, %rd58;
	add.s32 	%r126, %r120, 1;
	mul.wide.u32 	%rd60, %r126, 4;
	add.s64 	%rd61, %rd1, %rd60;
	ld.global.u16 	%rs43, [%rd59+2];
	mov.b32 	%r127, {%rs40, %rs43};
	mov.b32 	%f58, %r127;
	ld.global.u16 	%rs44, [%rd61+2];
	mov.b32 	%r128, {%rs40, %rs44};
	mov.b32 	%f59, %r128;
	mul.f32 	%f60, %f58, %f59;
	mov.b32 	%r129, %f60;
	{ .reg .b16 tmp; mov.b32 {tmp, %rs45}, %r129; }
	mov.b32 	%r130, {%rs40, %rs45};
	mov.b32 	%f61, %r130;
	cvt.f64.f32 	%fd42, %f61;
	add.f64 	%fd51, %fd41, %fd42;
	add.s32 	%r150, %r150, 2;
$L__BB2_11:
	and.b32  	%r131, %r45, 1;
	setp.eq.b32 	%p11, %r131, 1;
	not.pred 	%p12, %p11;
	@%p12 bra 	$L__BB2_13;
	mad.lo.s32 	%r132, %r150, %r44, %r3;
	mul.wide.u32 	%rd62, %r132, 4;
	add.s64 	%rd63, %rd2, %rd62;
	add.s32 	%r133, %r150, %r5;
	mul.wide.u32 	%rd64, %r133, 4;
	add.s64 	%rd65, %rd1, %rd64;
	ld.global.u16 	%rs46, [%rd63+2];
	mov.b16 	%rs47, 0;
	mov.b32 	%r134, {%rs47, %rs46};
	mov.b32 	%f62, %r134;
	ld.global.u16 	%rs48, [%rd65+2];
	mov.b32 	%r135, {%rs47, %rs48};
	mov.b32 	%f63, %r135;
	mul.f32 	%f64, %f62, %f63;
	mov.b32 	%r136, %f64;
	{ .reg .b16 tmp; mov.b32 {tmp, %rs49}, %r136; }
	mov.b32 	%r137, {%rs47, %rs49};
	mov.b32 	%f65, %r137;
	cvt.f64.f32 	%fd43, %f65;
	add.f64 	%fd51, %fd51, %fd43;
$L__BB2_13:
	cvt.rn.f32.f64 	%f69, %fd51;
$L__BB2_14:
	ld.param.u64 	%rd69, [_Z13mult_bfloat16PKfS0_Pfjjjjjjff_param_2];
	mad.lo.s32 	%r138, %r44, %r4, %r3;
	cvta.to.global.u64 	%rd66, %rd69;
	mul.wide.u32 	%rd67, %r138, 4;
	add.s64 	%rd68, %rd66, %rd67;
	ld.global.f32 	%f66, [%rd68];
	mul.f32 	%f67, %f4, %f66;
	fma.rn.f32 	%f68, %f3, %f69, %f67;
	st.global.f32 	[%rd68], %f68;
$L__BB2_15:
	bar.sync 	0;
	ret;

}
	// .globl	_Z10iterlog2_fPKfS0_Pfjjjjjjff
.visible .entry _Z10iterlog2_fPKfS0_Pfjjjjjjff(
	.param .u64 .ptr .align 1 _Z10iterlog2_fPKfS0_Pfjjjjjjff_param_0,
	.param .u64 .ptr .align 1 _Z10iterlog2_fPKfS0_Pfjjjjjjff_param_1,
	.param .u64 .ptr .align 1 _Z10iterlog2_fPKfS0_Pfjjjjjjff_param_2,
	.param .u32 _Z10iterlog2_fPKfS0_Pfjjjjjjff_param_3,
	.param .u32 _Z10iterlog2_fPKfS0_Pfjjjjjjff_param_4,
	.param .u32 _Z10iterlog2_fPKfS0_Pfjjjjjjff_param_5,
	.param .u32 _Z10iterlog2_fPKfS0_Pfjjjjjjff_param_6,
	.param .u32 _Z10iterlog2_fPKfS0_Pfjjjjjjff_param_7,
	.param .u32 _Z10iterlog2_fPKfS0_Pfjjjjjjff_param_8,
	.param .f32 _Z10iterlog2_fPKfS0_Pfjjjjjjff_param_9,
	.param .f32 _Z10iterlog2_fPKfS0_Pfjjjjjjff_param_10
)
{
	.reg .pred 	%p<35>;
	.reg .b32 	%r<147>;
	.reg .b32 	%f<22>;
	.reg .b64 	%rd<168>;
	.reg .b64 	%fd<8>;

	ld.param.u64 	%rd47, [_Z10iterlog2_fPKfS0_Pfjjjjjjff_param_0];
	ld.param.u32 	%r61, [_Z10iterlog2_fPKfS0_Pfjjjjjjff_param_3];
	ld.param.u32 	%r62, [_Z10iterlog2_fPKfS0_Pfjjjjjjff_param_4];
	ld.param.u32 	%r63, [_Z10iterlog2_fPKfS0_Pfjjjjjjff_param_5];
	ld.param.u32 	%r64, [_Z10iterlog2_fPKfS0_Pfjjjjjjff_param_7];
	ld.param.u32 	%r65, [_Z10iterlog2_fPKfS0_Pfjjjjjjff_param_8];
	mov.u32 	%r66, %ctaid.y;
	mov.u32 	%r67, %ntid.y;
	mov.u32 	%r68, %tid.y;
	mad.lo.s32 	%r1, %r66, %r67, %r68;
	mov.u32 	%r69, %ctaid.x;
	mov.u32 	%r70, %ntid.x;
	mov.u32 	%r71, %tid.x;
	mad.lo.s32 	%r2, %r69, %r70, %r71;
	setp.eq.s32 	%p1, %r64, 0;
	mov.b64 	%rd150, 0;
	@%p1 bra 	$L__BB3_7;
	and.b32  	%r3, %r64, 3;
	setp.lt.u32 	%p2, %r64, 4;
	mov.b32 	%r118, 0;
	mov.b64 	%rd150, 0;
	@%p2 bra 	$L__BB3_4;
	and.b32  	%r118, %r64, -4;
	neg.s32 	%r120, %r118;
	mov.b64 	%rd150, 0;
	mov.b64 	%rd151, 3;
$L__BB3_3:
	cvt.u32.u64 	%r73, %rd151;
	add.s32 	%r74, %r73, -3;
	mov.b64 	%rd55, 1;
	shl.b64 	%rd56, %rd55, %r74;
	add.s64 	%rd57, %rd56, %rd150;
	add.s32 	%r75, %r73, -2;
	shl.b64 	%rd58, %rd55, %r75;
	add.s64 	%rd59, %rd58, %rd57;
	add.s32 	%r76, %r73, -1;
	shl.b64 	%rd60, %rd55, %r76;
	add.s64 	%rd61, %rd60, %rd59;
	shl.b64 	%rd62, %rd55, %r73;
	add.s64 	%rd150, %rd62, %rd61;
	add.s32 	%r120, %r120, 4;
	add.s64 	%rd151, %rd151, 4;
	setp.eq.s32 	%p3, %r120, 0;
	@%p3 bra 	$L__BB3_4;
	bra.uni 	$L__BB3_3;
$L__BB3_4:
	setp.eq.s32 	%p4, %r3, 0;
	@%p4 bra 	$L__BB3_7;
	cvt.u64.u32 	%rd148, %r118;
	neg.s32 	%r119, %r3;
$L__BB3_6:
	.pragma "nounroll";
	cvt.u32.u64 	%r77, %rd148;
	mov.b64 	%rd63, 1;
	shl.b64 	%rd64, %rd63, %r77;
	add.s64 	%rd150, %rd64, %rd150;
	add.s64 	%rd148, %rd148, 1;
	add.s32 	%r119, %r119, 1;
	setp.ne.s32 	%p5, %r119, 0;
	@%p5 bra 	$L__BB3_6;
$L__BB3_7:
	shl.b32 	%r10, %r64, 1;
	setp.ge.u32 	%p6, %r65, %r10;
	mov.b64 	%rd157, 0;
	@%p6 bra 	$L__BB3_15;
	sub.s32 	%r11, %r10, %r65;
	and.b32  	%r12, %r11, 3;
	sub.s32 	%r78, %r65, %r10;
	setp.gt.u32 	%p7, %r78, -4;
	mov.b64 	%rd157, 0;
	mov.u32 	%r121, %r65;
	@%p7 bra 	$L__BB3_12;
	add.s32 	%r124, %r65, 1;
	and.b32  	%r79, %r11, -4;
	neg.s32 	%r123, %r79;
	mov.b64 	%rd157, 0;
$L__BB3_10:
	add.s32 	%r80, %r124, -1;
	mov.b64 	%rd69, 1;
	shl.b64 	%rd70, %rd69, %r80;
	add.s64 	%rd71, %rd70, %rd157;
	add.s32 	%r81, %r124, 2;
	shl.b64 	%rd72, %rd69, %r124;
	add.s64 	%rd73, %rd72, %rd71;
	add.s32 	%r82, %r124, 1;
	shl.b64 	%rd74, %rd69, %r82;
	add.s64 	%rd75, %rd74, %rd73;
	shl.b64 	%rd76, %rd69, %r81;
	add.s64 	%rd157, %rd76, %rd75;
	add.s32 	%r124, %r124, 4;
	add.s32 	%r123, %r123, 4;
	setp.eq.s32 	%p8, %r123, 0;
	@%p8 bra 	$L__BB3_11;
	bra.uni 	$L__BB3_10;
$L__BB3_11:
	add.s32 	%r121, %r124, -1;
$L__BB3_12:
	setp.eq.s32 	%p9, %r12, 0;
	@%p9 bra 	$L__BB3_15;
	cvt.u64.u32 	%rd155, %r121;
	neg.s32 	%r122, %r12;
$L__BB3_14:
	.pragma "nounroll";
	cvt.u32.u64 	%r83, %rd155;
	mov.b64 	%rd77, 1;
	shl.b64 	%rd78, %rd77, %r83;
	add.s64 	%rd157, %rd78, %rd157;
	add.s64 	%rd155, %rd155, 1;
	add.s32 	%r122, %r122, 1;
	setp.ne.s32 	%p10, %r122, 0;
	@%p10 bra 	$L__BB3_14;
$L__BB3_15:
	add.s32 	%r22, %r65, %r64;
	setp.eq.s32 	%p11, %r22, 0;
	mov.b64 	%rd165, 0;
	@%p11 bra 	$L__BB3_22;
	and.b32  	%r23, %r22, 3;
	setp.lt.u32 	%p12, %r22, 4;
	mov.b32 	%r126, 0;
	mov.b64 	%rd165, 0;
	@%p12 bra 	$L__BB3_19;
	and.b32  	%r126, %r22, -4;
	neg.s32 	%r125, %r126;
	mov.b64 	%rd165, 0;
	mov.b64 	%rd159, 3;
$L__BB3_18:
	cvt.u32.u64 	%r85, %rd159;
	add.s32 	%r86, %r85, -3;
	mov.b64 	%rd84, 1;
	shl.b64 	%rd85, %rd84, %r86;
	add.s64 	%rd86, %rd85, %rd165;
	add.s32 	%r87, %r85, -2;
	shl.b64 	%rd87, %rd84, %r87;
	add.s64 	%rd88, %rd87, %rd86;
	add.s32 	%r88, %r85, -1;
	shl.b64 	%rd89, %rd84, %r88;
	add.s64 	%rd90, %rd89, %rd88;
	shl.b64 	%rd91, %rd84, %r85;
	add.s64 	%rd165, %rd91, %rd90;
	add.s32 	%r125, %r125, 4;
	add.s64 	%rd159, %rd159, 4;
	setp.ne.s32 	%p13, %r125, 0;
	@%p13 bra 	$L__BB3_18;
$L__BB3_19:
	setp.eq.s32 	%p14, %r23, 0;
	@%p14 bra 	$L__BB3_22;
	cvt.u64.u32 	%rd163, %r126;
	neg.s32 	%r127, %r23;
$L__BB3_21:
	.pragma "nounroll";
	cvt.u32.u64 	%r89, %rd163;
	mov.b64 	%rd92, 1;
	shl.b64 	%rd93, %rd92, %r89;
	add.s64 	%rd165, %rd93, %rd165;
	add.s64 	%rd163, %rd163, 1;
	add.s32 	%r127, %r127, 1;
	setp.ne.s32 	%p15, %r127, 0;
	@%p15 bra 	$L__BB3_21;
$L__BB3_22:
	setp.ge.u32 	%p16, %r1, %r61;
	setp.ge.u32 	%p17, %r2, %r62;
	or.pred  	%p18, %p16, %p17;
	@%p18 bra 	$L__BB3_48;
	setp.eq.s32 	%p19, %r63, 0;
	mov.f32 	%f21, 0f00000000;
	@%p19 bra 	$L__BB3_47;
	cvt.rn.f32.u32 	%f8, %r65;
	ex2.approx.f32 	%f1, %f8;
	mul.lo.s32 	%r36, %r63, %r2;
	shl.b32 	%r92, %r65, 1;
	cvt.rn.f32.u32 	%f2, %r92;
	cvta.to.global.u64 	%rd35, %rd47;
	mov.f64 	%fd7, 0d0000000000000000;
	mov.b32 	%r128, 0;
	ex2.approx.f32 	%f14, %f2;
$L__BB3_25:
	ld.param.u64 	%rd144, [_Z10iterlog2_fPKfS0_Pfjjjjjjff_param_1];
	mad.lo.s32 	%r93, %r128, %r61, %r1;
	mul.wide.u32 	%rd94, %r93, 4;
	add.s64 	%rd95, %rd35, %rd94;
	ld.global.f32 	%f9, [%rd95];
	mul.f32 	%f10, %f9, %f1;
	cvt.rmi.s64.f32 	%rd36, %f10;
	add.s32 	%r94, %r128, %r36;
	cvta.to.global.u64 	%rd96, %rd144;
	mul.wide.u32 	%rd97, %r94, 4;
	add.s64 	%rd98, %rd96, %rd97;
	ld.global.f32 	%f11, [%rd98];
	mul.f32 	%f12, %f1, %f11;
	cvt.rmi.s64.f32 	%rd99, %f12;
	setp.eq.s64 	%p20, %rd36, 0;
	setp.eq.s64 	%p21, %rd99, 0;
	or.pred  	%p22, %p20, %p21;
	@%p22 bra 	$L__BB3_45;
	setp.gt.s64 	%p23, %rd36, -1;
	@%p23 bra 	$L__BB3_28;
	neg.s64 	%rd100, %rd36;
	and.b64  	%rd166, %rd150, %rd100;
	mov.b32 	%r133, 1;
	bra.uni 	$L__BB3_29;
$L__BB3_28:
	and.b64  	%rd166, %rd36, %rd150;
	mov.b32 	%r133, 0;
$L__BB3_29:
	setp.gt.s64 	%p24, %rd99, -1;
	@%p24 bra 	$L__BB3_31;
	neg.s64 	%rd101, %rd99;
	and.b64  	%rd167, %rd150, %rd101;
	mov.b32 	%r134, 1;
	bra.uni 	$L__BB3_32;
$L__BB3_31:
	and.b64  	%rd167, %rd99, %rd150;
	mov.b32 	%r134, 0;
$L__BB3_32:
	mov.b32 	%r135, 0;
$L__BB3_33:
	mov.u32 	%r44, %r135;
	setp.eq.s32 	%p25, %r44, %r64;
	mov.u32 	%r136, %r143;
	@%p25 bra 	$L__BB3_35;
	add.s32 	%r135, %r44, 1;
	shr.s64 	%rd102, %rd166, %r135;
	setp.ne.s64 	%p26, %rd102, 0;
	mov.u32 	%r136, %r44;
	@%p26 bra 	$L__BB3_33;
$L__BB3_35:
	mov.b32 	%r137, 0;
$L__BB3_36:
	mov.u32 	%r47, %r137;
	setp.eq.s32 	%p27, %r47, %r64;
	mov.u32 	%r138, %r144;
	@%p27 bra 	$L__BB3_38;
	add.s32 	%r137, %r47, 1;
	shr.s64 	%rd103, %rd167, %r137;
	setp.ne.s64 	%p28, %rd103, 0;
	mov.u32 	%r138, %r47;
	@%p28 bra 	$L__BB3_36;
$L__BB3_38:
	and.b32  	%r102, %r136, 63;
	mov.b64 	%rd104, -2;
	shl.b64 	%rd105, %rd104, %r102;
	neg.s32 	%r103, %r136;
	and.b32  	%r104, %r103, 63;
	shr.u64 	%rd106, %rd104, %r104;
	or.b64  	%rd107, %rd105, %rd106;
	and.b64  	%rd108, %rd166, %rd107;
	and.b32  	%r105, %r138, 63;
	shl.b64 	%rd109, %rd104, %r105;
	neg.s32 	%r106, %r138;
	and.b32  	%r107, %r106, 63;
	shr.u64 	%rd110, %rd104, %r107;
	or.b64  	%rd111, %rd109, %rd110;
	and.b64  	%rd112, %rd167, %rd111;
	add.s32 	%r108, %r138, %r136;
	mov.b64 	%rd113, 1;
	shl.b64 	%rd114, %rd113, %r108;
	shl.b64 	%rd115, %rd108, %r138;
	add.s64 	%rd116, %rd114, %rd115;
	shl.b64 	%rd117, %rd112, %r136;
	add.s64 	%rd44, %rd116, %rd117;
	max.u64 	%rd45, %rd108, 1;
	max.u64 	%rd46, %rd112, 1;
	mov.b32 	%r139, 0;
$L__BB3_39:
	mov.u32 	%r50, %r139;
	setp.eq.s32 	%p29, %r50, %r64;
	mov.u32 	%r140, %r145;
	@%p29 bra 	$L__BB3_41;
	add.s32 	%r139, %r50, 1;
	shr.s64 	%rd118, %rd45, %r139;
	setp.ne.s64 	%p30, %rd118, 0;
	mov.u32 	%r140, %r50;
	@%p30 bra 	$L__BB3_39;
$L__BB3_41:
	mov.b32 	%r141, 0;
$L__BB3_42:
	mov.u32 	%r53, %r141;
	setp.eq.s32 	%p31, %r53, %r64;
	mov.u32 	%r142, %r146;
	@%p31 bra 	$L__BB3_44;
	add.s32 	%r141, %r53, 1;
	shr.s64 	%rd119, %rd46, %r141;
	setp.ne.s64 	%p32, %rd119, 0;
	mov.u32 	%r142, %r53;
	@%p32 bra 	$L__BB3_42;
$L__BB3_44:
	and.b32  	%r110, %r140, 63;
	mov.b64 	%rd120, -2;
	shl.b64 	%rd121, %rd120, %r110;
	neg.s32 	%r111, %r140;
	and.b32  	%r112, %r111, 63;
	shr.u64 	%rd122, %rd120, %r112;
	or.b64  	%rd123, %rd121, %rd122;
	and.b64  	%rd124, %rd45, %rd123;
	and.b32  	%r113, %r142, 63;
	shl.b64 	%rd125, %rd120, %r113;
	neg.s32 	%r114, %r142;
	and.b32  	%r115, %r114, 63;
	shr.u64 	%rd126, %rd120, %r115;
	or.b64  	%rd127, %rd125, %rd126;
	and.b64  	%rd128, %rd46, %rd127;
	add.s32 	%r116, %r142, %r140;
	mov.b64 	%rd129, 1;
	shl.b64 	%rd130, %rd129, %r116;
	shl.b64 	%rd131, %rd124, %r142;
	add.s64 	%rd132, %rd130, %rd131;
	shl.b64 	%rd133, %rd128, %r140;
	add.s64 	%rd134, %rd132, %rd133;
	and.b64  	%rd135, %rd134, %rd157;
	and.b64  	%rd136, %rd44, %rd157;
	add.s64 	%rd137, %rd135, %rd136;
	and.b64  	%rd138, %rd137, %rd165;
	setp.eq.s32 	%p33, %r133, %r134;
	neg.s64 	%rd139, %rd138;
	selp.b64 	%rd140, %rd138, %rd139, %p33;
	cvt.rm.f32.s64 	%f13, %rd140;
	div.rn.f32 	%f15, %f13, %f14;
	cvt.f64.f32 	%fd5, %f15;
	add.f64 	%fd7, %fd7, %fd5;
	mov.u32 	%r143, %r136;
	mov.u32 	%r144, %r138;
	mov.u32 	%r145, %r140;
	mov.u32 	%r146, %r142;
$L__BB3_45:
	add.s32 	%r128, %r128, 1;
	setp.ne.s32 	%p34, %r128, %r63;
	@%p34 bra 	$L__BB3_25;
	cvt.rn.f32.f64 	%f21, %fd7;
$L__BB3_47:
	ld.param.f32 	%f20, [_Z10iterlog2_fPKfS0_Pfjjjjjjff_param_10];
	ld.param.f32 	%f19, [_Z10iterlog2_fPKfS0_Pfjjjjjjff_param_9];
	ld.param.u64 	%rd145, [_Z10iterlog2_fPKfS0_Pfjjjjjjff_param_2];
	mad.lo.s32 	%r117, %r61, %r2, %r1;
	cvta.to.global.u64 	%rd141, %rd145;
	mul.wide.u32 	%rd142, %r117, 4;
	add.s64 	%rd143, %rd141, %rd142;
	ld.global.f32 	%f16, [%rd143];
	mul.f32 	%f17, %f20, %f16;
	fma.rn.f32 	%f18, %f19, %f21, %f17;
	st.global.f32 	[%rd143], %f18;
$L__BB3_48:
	bar.sync 	0;
	ret;

}
	// .globl	_Z6drum_fPKfS0_Pfjjjjjjff
.visible .entry _Z6drum_fPKfS0_Pfjjjjjjff(
	.param .u64 .ptr .align 1 _Z6drum_fPKfS0_Pfjjjjjjff_param_0,
	.param .u64 .ptr .align 1 _Z6drum_fPKfS0_Pfjjjjjjff_param_1,
	.param .u64 .ptr .align 1 _Z6drum_fPKfS0_Pfjjjjjjff_param_2,
	.param .u32 _Z6drum_fPKfS0_Pfjjjjjjff_param_3,
	.param .u32 _Z6drum_fPKfS0_Pfjjjjjjff_param_4,
	.param .u32 _Z6drum_fPKfS0_Pfjjjjjjff_param_5,
	.param .u32 _Z6drum_fPKfS0_Pfjjjjjjff_param_6,
	.param .u32 _Z6drum_fPKfS0_Pfjjjjjjff_param_7,
	.param .u32 _Z6drum_fPKfS0_Pfjjjjjjff_param_8,
	.param .f32 _Z6drum_fPKfS0_Pfjjjjjjff_param_9,
	.param .f32 _Z6drum_fPKfS0_Pfjjjjjjff_param_10
)
{
	.reg .pred 	%p<33>;
	.reg .b32 	%r<125>;
	.reg .b32 	%f<22>;
	.reg .b64 	%rd<142>;
	.reg .b64 	%fd<8>;

	ld.param.u64 	%rd49, [_Z6drum_fPKfS0_Pfjjjjjjff_param_0];
	ld.param.u32 	%r55, [_Z6drum_fPKfS0_Pfjjjjjjff_param_3];
	ld.param.u32 	%r56, [_Z6drum_fPKfS0_Pfjjjjjjff_param_4];
	ld.param.u32 	%r57, [_Z6drum_fPKfS0_Pfjjjjjjff_param_5];
	ld.param.u32 	%r58, [_Z6drum_fPKfS0_Pfjjjjjjff_param_6];
	ld.param.u32 	%r59, [_Z6drum_fPKfS0_Pfjjjjjjff_param_7];
	ld.param.u32 	%r60, [_Z6drum_fPKfS0_Pfjjjjjjff_param_8];
	mov.u32 	%r61, %ctaid.y;
	mov.u32 	%r62, %ntid.y;
	mov.u32 	%r63, %tid.y;
	mad.lo.s32 	%r1, %r61, %r62, %r63;
	mov.u32 	%r64, %ctaid.x;
	mov.u32 	%r65, %ntid.x;
	mov.u32 	%r66, %tid.x;
	mad.lo.s32 	%r2, %r64, %r65, %r66;
	setp.eq.s32 	%p1, %r59, 0;
	mov.b64 	%rd122, 0;
	@%p1 bra 	$L__BB4_7;
	and.b32  	%r3, %r59, 3;
	setp.lt.u32 	%p2, %r59, 4;
	mov.b32 	%r102, 0;
	mov.b64 	%rd122, 0;
	@%p2 bra 	$L__BB4_4;
	and.b32  	%r102, %r59, -4;
	neg.s32 	%r104, %r102;
	mov.b64 	%rd122, 0;
	mov.b64 	%rd123, 3;
$L__BB4_3:
	cvt.u32.u64 	%r68, %rd123;
	add.s32 	%r69, %r68, -3;
	mov.b64 	%rd57, 1;
	shl.b64 	%rd58, %rd57, %r69;
	add.s64 	%rd59, %rd58, %rd122;
	add.s32 	%r70, %r68, -2;
	shl.b64 	%rd60, %rd57, %r70;
	add.s64 	%rd61, %rd60, %rd59;
	add.s32 	%r71, %r68, -1;
	shl.b64 	%rd62, %rd57, %r71;
	add.s64 	%rd63, %rd62, %rd61;
	shl.b64 	%rd64, %rd57, %r68;
	add.s64 	%rd122, %rd64, %rd63;
	add.s32 	%r104, %r104, 4;
	add.s64 	%rd123, %rd123, 4;
	setp.eq.s32 	%p3, %r104, 0;
	@%p3 bra 	$L__BB4_4;
	bra.uni 	$L__BB4_3;
$L__BB4_4:
	setp.eq.s32 	%p4, %r3, 0;
	@%p4 bra 	$L__BB4_7;
	cvt.u64.u32 	%rd120, %r102;
	neg.s32 	%r103, %r3;
$L__BB4_6:
	.pragma "nounroll";
	cvt.u32.u64 	%r72, %rd120;
	mov.b64 	%rd65, 1;
	shl.b64 	%rd66, %rd65, %r72;
	add.s64 	%rd122, %rd66, %rd122;
	add.s64 	%rd120, %rd120, 1;
	add.s32 	%r103, %r103, 1;
	setp.ne.s32 	%p5, %r103, 0;
	@%p5 bra 	$L__BB4_6;
$L__BB4_7:
	shl.b32 	%r10, %r59, 1;
	setp.ge.u32 	%p6, %r60, %r10;
	mov.b64 	%rd129, 0;
	@%p6 bra 	$L__BB4_15;
	sub.s32 	%r11, %r10, %r60;
	and.b32  	%r12, %r11, 3;
	sub.s32 	%r73, %r60, %r10;
	setp.gt.u32 	%p7, %r73, -4;
	mov.b64 	%rd129, 0;
	mov.u32 	%r105, %r60;
	@%p7 bra 	$L__BB4_12;
	add.s32 	%r108, %r60, 1;
	and.b32  	%r74, %r11, -4;
	neg.s32 	%r107, %r74;
	mov.b64 	%rd129, 0;
$L__BB4_10:
	add.s32 	%r75, %r108, -1;
	mov.b64 	%rd71, 1;
	shl.b64 	%rd72, %rd71, %r75;
	add.s64 	%rd73, %rd72, %rd129;
	add.s32 	%r76, %r108, 2;
	shl.b64 	%rd74, %rd71, %r108;
	add.s64 	%rd75, %rd74, %rd73;
	add.s32 	%r77, %r108, 1;
	shl.b64 	%rd76, %rd71, %r77;
	add.s64 	%rd77, %rd76, %rd75;
	shl.b64 	%rd78, %rd71, %r76;
	add.s64 	%rd129, %rd78, %rd77;
	add.s32 	%r108, %r108, 4;
	add.s32 	%r107, %r107, 4;
	setp.eq.s32 	%p8, %r107, 0;
	@%p8 bra 	$L__BB4_11;
	bra.uni 	$L__BB4_10;
$L__BB4_11:
	add.s32 	%r105, %r108, -1;
$L__BB4_12:
	setp.eq.s32 	%p9, %r12, 0;
	@%p9 bra 	$L__BB4_15;
	cvt.u64.u32 	%rd127, %r105;
	neg.s32 	%r106, %r12;
$L__BB4_14:
	.pragma "nounroll";
	cvt.u32.u64 	%r78, %rd127;
	mov.b64 	%rd79, 1;
	shl.b64 	%rd80, %rd79, %r78;
	add.s64 	%rd129, %rd80, %rd129;
	add.s64 	%rd127, %rd127, 1;
	add.s32 	%r106, %r106, 1;
	setp.ne.s32 	%p10, %r106, 0;
	@%p10 bra 	$L__BB4_14;
$L__BB4_15:
	add.s32 	%r22, %r60, %r59;
	setp.eq.s32 	%p11, %r22, 0;
	mov.b64 	%rd137, 0;
	@%p11 bra 	$L__BB4_22;
	and.b32  	%r23, %r22, 3;
	setp.lt.u32 	%p12, %r22, 4;
	mov.b32 	%r110, 0;
	mov.b64 	%rd137, 0;
	@%p12 bra 	$L__BB4_19;
	and.b32  	%r110, %r22, -4;
	neg.s32 	%r109, %r110;
	mov.b64 	%rd137, 0;
	mov.b64 	%rd131, 3;
$L__BB4_18:
	cvt.u32.u64 	%r80, %rd131;
	add.s32 	%r81, %r80, -3;
	mov.b64 	%rd86, 1;
	shl.b64 	%rd87, %rd86, %r81;
	add.s64 	%rd88, %rd87, %rd137;
	add.s32 	%r82, %r80, -2;
	shl.b64 	%rd89, %rd86, %r82;
	add.s64 	%rd90, %rd89, %rd88;
	add.s32 	%r83, %r80, -1;
	shl.b64 	%rd91, %rd86, %r83;
	add.s64 	%rd92, %rd91, %rd90;
	shl.b64 	%rd93, %rd86, %r80;
	add.s64 	%rd137, %rd93, %rd92;
	add.s32 	%r109, %r109, 4;
	add.s64 	%rd131, %rd131, 4;
	setp.ne.s32 	%p13, %r109, 0;
	@%p13 bra 	$L__BB4_18;
$L__BB4_19:
	setp.eq.s32 	%p14, %r23, 0;
	@%p14 bra 	$L__BB4_22;
	cvt.u64.u32 	%rd135, %r110;
	neg.s32 	%r111, %r23;
$L__BB4_21:
	.pragma "nounroll";
	cvt.u32.u64 	%r84, %rd135;
	mov.b64 	%rd94, 1;
	shl.b64 	%rd95, %rd94, %r84;
	add.s64 	%rd137, %rd95, %rd137;
	add.s64 	%rd135, %rd135, 1;
	add.s32 	%r111, %r111, 1;
	setp.ne.s32 	%p15, %r111, 0;
	@%p15 bra 	$L__BB4_21;
$L__BB4_22:
	setp.ge.u32 	%p16, %r1, %r55;
	setp.ge.u32 	%p17, %r2, %r56;
	or.pred  	%p18, %p16, %p17;
	@%p18 bra 	$L__BB4_46;
	setp.eq.s32 	%p19, %r57, 0;
	mov.f32 	%f21, 0f00000000;
	@%p19 bra 	$L__BB4_45;
	cvt.rn.f32.u32 	%f8, %r60;
	ex2.approx.f32 	%f1, %f8;
	mul.lo.s32 	%r36, %r57, %r2;
	and.b64  	%rd35, %rd137, %rd129;
	shl.b32 	%r87, %r60, 1;
	cvt.rn.f32.u32 	%f2, %r87;
	cvta.to.global.u64 	%rd36, %rd49;
	mov.f64 	%fd7, 0d0000000000000000;
	mov.b32 	%r112, 0;
	ex2.approx.f32 	%f14, %f2;
$L__BB4_25:
	ld.param.u64 	%rd116, [_Z6drum_fPKfS0_Pfjjjjjjff_param_1];
	mad.lo.s32 	%r88, %r112, %r55, %r1;
	mul.wide.u32 	%rd96, %r88, 4;
	add.s64 	%rd97, %rd36, %rd96;
	ld.global.f32 	%f9, [%rd97];
	mul.f32 	%f10, %f9, %f1;
	cvt.rmi.s64.f32 	%rd37, %f10;
	add.s32 	%r89, %r112, %r36;
	cvta.to.global.u64 	%rd98, %rd116;
	mul.wide.u32 	%rd99, %r89, 4;
	add.s64 	%rd100, %rd98, %rd99;
	ld.global.f32 	%f11, [%rd100];
	mul.f32 	%f12, %f1, %f11;
	cvt.rmi.s64.f32 	%rd101, %f12;
	setp.eq.s64 	%p20, %rd37, 0;
	setp.eq.s64 	%p21, %rd101, 0;
	or.pred  	%p22, %p20, %p21;
	@%p22 bra 	$L__BB4_43;
	setp.gt.s64 	%p23, %rd37, -1;
	@%p23 bra 	$L__BB4_28;
	neg.s64 	%rd102, %rd37;
	and.b64  	%rd140, %rd122, %rd102;
	mov.b32 	%r115, 1;
	bra.uni 	$L__BB4_29;
$L__BB4_28:
	and.b64  	%rd140, %rd37, %rd122;
	mov.b32 	%r115, 0;
$L__BB4_29:
	setp.gt.s64 	%p24, %rd101, -1;
	@%p24 bra 	$L__BB4_31;
	neg.s64 	%rd103, %rd101;
	and.b64  	%rd141, %rd122, %rd103;
	mov.b32 	%r116, 1;
	bra.uni 	$L__BB4_32;
$L__BB4_31:
	and.b64  	%rd141, %rd101, %rd122;
	mov.b32 	%r116, 0;
$L__BB4_32:
	mov.b32 	%r117, 0;
$L__BB4_33:
	mov.u32 	%r42, %r117;
	setp.eq.s32 	%p25, %r42, %r59;
	mov.u32 	%r118, %r123;
	@%p25 bra 	$L__BB4_35;
	add.s32 	%r117, %r42, 1;
	shr.s64 	%rd104, %rd140, %r117;
	setp.ne.s64 	%p26, %rd104, 0;
	mov.u32 	%r118, %r42;
	@%p26 bra 	$L__BB4_33;
$L__BB4_35:
	mov.b32 	%r119, 0;
$L__BB4_36:
	mov.u32 	%r45, %r119;
	setp.eq.s32 	%p27, %r45, %r59;
	mov.u32 	%r120, %r124;
	@%p27 bra 	$L__BB4_38;
	add.s32 	%r119, %r45, 1;
	shr.s64 	%rd105, %rd141, %r119;
	setp.ne.s64 	%p28, %rd105, 0;
	mov.u32 	%r120, %r45;
	@%p28 bra 	$L__BB4_36;
$L__BB4_38:
	setp.lt.u32 	%p29, %r118, %r58;
	mov.b32 	%r121, 0;
	@%p29 bra 	$L__BB4_40;
	sub.s32 	%r97, %r118, %r58;
	add.s32 	%r121, %r97, 1;
	shr.s64 	%rd106, %rd140, %r121;
	or.b64  	%rd140, %rd106, 1;
$L__BB4_40:
	setp.lt.u32 	%p30, %r120, %r58;
	mov.b32 	%r122, 0;
	@%p30 bra 	$L__BB4_42;
	sub.s32 	%r99, %r120, %r58;
	add.s32 	%r122, %r99, 1;
	shr.s64 	%rd107, %rd141, %r122;
	or.b64  	%rd141, %rd107, 1;
$L__BB4_42:
	add.s32 	%r100, %r122, %r121;
	mul.lo.s64 	%rd108, %rd141, %rd140;
	shl.b64 	%rd109, %rd108, %r100;
	and.b64  	%rd110, %rd35, %rd109;
	setp.eq.s32 	%p31, %r115, %r116;
	neg.s64 	%rd111, %rd110;
	selp.b64 	%rd112, %rd110, %rd111, %p31;
	cvt.rm.f32.s64 	%f13, %rd112;
	div.rn.f32 	%f15, %f13, %f14;
	cvt.f64.f32 	%fd5, %f15;
	add.f64 	%fd7, %fd7, %fd5;
	mov.u32 	%r123, %r118;
	mov.u32 	%r124, %r120;
$L__BB4_43:
	add.s32 	%r112, %r112, 1;
	setp.ne.s32 	%p32, %r112, %r57;
	@%p32 bra 	$L__BB4_25;
	cvt.rn.f32.f64 	%f21, %fd7;
$L__BB4_45:
	ld.param.f32 	%f20, [_Z6drum_fPKfS0_Pfjjjjjjff_param_10];
	ld.param.f32 	%f19, [_Z6drum_fPKfS0_Pfjjjjjjff_param_9];
	ld.param.u64 	%rd117, [_Z6drum_fPKfS0_Pfjjjjjjff_param_2];
	mad.lo.s32 	%r101, %r55, %r2, %r1;
	cvta.to.global.u64 	%rd113, %rd117;
	mul.wide.u32 	%rd114, %r101, 4;
	add.s64 	%rd115, %rd113, %rd114;
	ld.global.f32 	%f16, [%rd115];
	mul.f32 	%f17, %f20, %f16;
	fma.rn.f32 	%f18, %f19, %f21, %f17;
	st.global.f32 	[%rd115], %f18;
$L__BB4_46:
	bar.sync 	0;
	ret;

}
	// .globl	_Z15mitchk_unbias_fPKfS0_Pfjjjjjjff
.visible .entry _Z15mitchk_unbias_fPKfS0_Pfjjjjjjff(
	.param .u64 .ptr .align 1 _Z15mitchk_unbias_fPKfS0_Pfjjjjjjff_param_0,
	.param .u64 .ptr .align 1 _Z15mitchk_unbias_fPKfS0_Pfjjjjjjff_param_1,
	.param .u64 .ptr .align 1 _Z15mitchk_unbias_fPKfS0_Pfjjjjjjff_param_2,
	.param .u32 _Z15mitchk_unbias_fPKfS0_Pfjjjjjjff_param_3,
	.param .u32 _Z15mitchk_unbias_fPKfS0_Pfjjjjjjff_param_4,
	.param .u32 _Z15mitchk_unbias_fPKfS0_Pfjjjjjjff_param_5,
	.param .u32 _Z15mitchk_unbias_fPKfS0_Pfjjjjjjff_param_6,
	.param .u32 _Z15mitchk_unbias_fPKfS0_Pfjjjjjjff_param_7,
	.param .u32 _Z15mitchk_unbias_fPKfS0_Pfjjjjjjff_param_8,
	.param .f32 _Z15mitchk_unbias_fPKfS0_Pfjjjjjjff_param_9,
	.param .f32 _Z15mitchk_unbias_fPKfS0_Pfjjjjjjff_param_10
)
{
	.reg .pred 	%p<39>;
	.reg .b32 	%r<131>;
	.reg .b32 	%f<28>;
	.reg .b64 	%rd<168>;
	.reg .b64 	%fd<8>;

	ld.param.u64 	%rd66, [_Z15mitchk_unbias_fPKfS0_Pfjjjjjjff_param_0];
	ld.param.u64 	%rd67, [_Z15mitchk_unbias_fPKfS0_Pfjjjjjjff_param_1];
	ld.param.u32 	%r53, [_Z15mitchk_unbias_fPKfS0_Pfjjjjjjff_param_3];
	ld.param.u32 	%r54, [_Z15mitchk_unbias_fPKfS0_Pfjjjjjjff_param_4];
	ld.param.u32 	%r55, [_Z15mitchk_unbias_fPKfS0_Pfjjjjjjff_param_5];
	ld.param.u32 	%r56, [_Z15mitchk_unbias_fPKfS0_Pfjjjjjjff_param_6];
	ld.param.u32 	%r57, [_Z15mitchk_unbias_fPKfS0_Pfjjjjjjff_param_7];
	ld.param.u32 	%r58, [_Z15mitchk_unbias_fPKfS0_Pfjjjjjjff_param_8];
	ld.param.f32 	%f8, [_Z15mitchk_unbias_fPKfS0_Pfjjjjjjff_param_10];
	mov.u32 	%r59, %ctaid.y;
	mov.u32 	%r60, %ntid.y;
	mov.u32 	%r61, %tid.y;
	mad.lo.s32 	%r1, %r59, %r60, %r61;
	mov.u32 	%r62, %ctaid.x;
	mov.u32 	%r63, %ntid.x;
	mov.u32 	%r64, %tid.x;
	mad.lo.s32 	%r2, %r62, %r63, %r64;
	setp.eq.s32 	%p1, %r57, 0;
	mov.b64 	%rd146, 0;
	@%p1 bra 	$L__BB5_7;
	and.b32  	%r3, %r57, 3;
	setp.lt.u32 	%p2, %r57, 4;
	mov.b32 	%r112, 0;
	mov.b64 	%rd146, 0;
	@%p2 bra 	$L__BB5_4;
	and.b32  	%r112, %r57, -4;
	neg.s32 	%r114, %r112;
	mov.b64 	%rd146, 0;
	mov.b64 	%rd147, 3;
$L__BB5_3:
	cvt.u32.u64 	%r66, %rd147;
	add.s32 	%r67, %r66, -3;
	mov.b64 	%rd74, 1;
	shl.b64 	%rd75, %rd74, %r67;
	add.s64 	%rd76, %rd75, %rd146;
	add.s32 	%r68, %r66, -2;
	shl.b64 	%rd77, %rd74, %r68;
	add.s64 	%rd78, %rd77, %rd76;
	add.s32 	%r69, %r66, -1;
	shl.b64 	%rd79, %rd74, %r69;
	add.s64 	%rd80, %rd79, %rd78;
	shl.b64 	%rd81, %rd74, %r66;
	add.s64 	%rd146, %rd81, %rd80;
	add.s32 	%r114, %r114, 4;
	add.s64 	%rd147, %rd147, 4;
	setp.eq.s32 	%p3, %r114, 0;
	@%p3 bra 	$L__BB5_4;
	bra.uni 	$L__BB5_3;
$L__BB5_4:
	setp.eq.s32 	%p4, %r3, 0;
	@%p4 bra 	$L__BB5_7;
	cvt.u64.u32 	%rd144, %r112;
	neg.s32 	%r113, %r3;
$L__BB5_6:
	.pragma "nounroll";
	cvt.u32.u64 	%r70, %rd144;
	mov.b64 	%rd82, 1;
	shl.b64 	%rd83, %rd82, %r70;
	add.s64 	%rd146, %rd83, %rd146;
	add.s64 	%rd144, %rd144, 1;
	add.s32 	%r113, %r113, 1;
	setp.ne.s32 	%p5, %r113, 0;
	@%p5 bra 	$L__BB5_6;
$L__BB5_7:
	shl.b32 	%r10, %r57, 1;
	setp.ge.u32 	%p6, %r58, %r10;
	mov.b64 	%rd153, 0;
	@%p6 bra 	$L__BB5_15;
	sub.s32 	%r11, %r10, %r58;
	and.b32  	%r12, %r11, 3;
	sub.s32 	%r71, %r58, %r10;
	setp.gt.u32 	%p7, %r71, -4;
	mov.b64 	%rd153, 0;
	mov.u32 	%r115, %r58;
	@%p7 bra 	$L__BB5_12;
	add.s32 	%r118, %r58, 1;
	and.b32  	%r72, %r11, -4;
	neg.s32 	%r117, %r72;
	mov.b64 	%rd153, 0;
$L__BB5_10:
	add.s32 	%r73, %r118, -1;
	mov.b64 	%rd88, 1;
	shl.b64 	%rd89, %rd88, %r73;
	add.s64 	%rd90, %rd89, %rd153;
	add.s32 	%r74, %r118, 2;
	shl.b64 	%rd91, %rd88, %r118;
	add.s64 	%rd92, %rd91, %rd90;
	add.s32 	%r75, %r118, 1;
	shl.b64 	%rd93, %rd88, %r75;
	add.s64 	%rd94, %rd93, %rd92;
	shl.b64 	%rd95, %rd88, %r74;
	add.s64 	%rd153, %rd95, %rd94;
	add.s32 	%r118, %r118, 4;
	add.s32 	%r117, %r117, 4;
	setp.eq.s32 	%p8, %r117, 0;
	@%p8 bra 	$L__BB5_11;
	bra.uni 	$L__BB5_10;
$L__BB5_11:
	add.s32 	%r115, %r118, -1;
$L__BB5_12:
	setp.eq.s32 	%p9, %r12, 0;
	@%p9 bra 	$L__BB5_15;
	cvt.u64.u32 	%rd151, %r115;
	neg.s32 	%r116, %r12;
$L__BB5_14:
	.pragma "nounroll";
	cvt.u32.u64 	%r76, %rd151;
	mov.b64 	%rd96, 1;
	shl.b64 	%rd97, %rd96, %r76;
	add.s64 	%rd153, %rd97, %rd153;
	add.s64 	%rd151, %rd151, 1;
	add.s32 	%r116, %r116, 1;
	setp.ne.s32 	%p10, %r116, 0;
	@%p10 bra 	$L__BB5_14;
$L__BB5_15:
	add.s32 	%r22, %r58, %r57;
	setp.eq.s32 	%p11, %r22, 0;
	mov.b64 	%rd161, 0;
	@%p11 bra 	$L__BB5_22;
	and.b32  	%r23, %r22, 3;
	setp.lt.u32 	%p12, %r22, 4;
	mov.b64 	%rd161, 0;
	mov.b32 	%r120, 0;
	@%p12 bra 	$L__BB5_19;
	and.b32  	%r120, %r22, -4;
	neg.s32 	%r119, %r120;
	mov.b64 	%rd161, 0;
	mov.b64 	%rd155, 3;
$L__BB5_18:
	cvt.u32.u64 	%r78, %rd155;
	add.s32 	%r79, %r78, -3;
	mov.b64 	%rd103, 1;
	shl.b64 	%rd104, %rd103, %r79;
	add.s64 	%rd105, %rd104, %rd161;
	add.s32 	%r80, %r78, -2;
	shl.b64 	%rd106, %rd103, %r80;
	add.s64 	%rd107, %rd106, %rd105;
	add.s32 	%r81, %r78, -1;
	shl.b64 	%rd108, %rd103, %r81;
	add.s64 	%rd109, %rd108, %rd107;
	shl.b64 	%rd110, %rd103, %r78;
	add.s64 	%rd161, %rd110, %rd109;
	add.s32 	%r119, %r119, 4;
	add.s64 	%rd155, %rd155, 4;
	setp.ne.s32 	%p13, %r119, 0;
	@%p13 bra 	$L__BB5_18;
$L__BB5_19:
	setp.eq.s32 	%p14, %r23, 0;
	@%p14 bra 	$L__BB5_22;
	cvt.u64.u32 	%rd159, %r120;
	neg.s32 	%r121, %r23;
$L__BB5_21:
	.pragma "nounroll";
	cvt.u32.u64 	%r82, %rd159;
	mov.b64 	%rd111, 1;
	shl.b64 	%rd112, %rd111, %r82;
	add.s64 	%rd161, %rd112, %rd161;
	add.s64 	%rd159, %rd159, 1;
	add.s32 	%r121, %r121, 1;
	setp.ne.s32 	%p15, %r121, 0;
	@%p15 bra 	$L__BB5_21;
$L__BB5_22:
	setp.lt.u32 	%p16, %r56, 4;
	mov.b64 	%rd162, 0;
	@%p16 bra 	$L__BB5_24;
	add.s32 	%r83, %r56, -4;
	cvt.rn.f32.u32 	%f9, %r83;
	ex2.approx.f32 	%f10, %f9;
	cvt.rmi.s64.f32 	%rd162, %f10;
$L__BB5_24:
	setp.ge.u32 	%p17, %r1, %r53;
	setp.ge.u32 	%p18, %r2, %r54;
	or.pred  	%p19, %p17, %p18;
	@%p19 bra 	$L__BB5_61;
	setp.eq.s32 	%p20, %r55, 0;
	mov.f32 	%f27, 0f00000000;
	@%p20 bra 	$L__BB5_60;
	cvt.rn.f32.u32 	%f12, %r58;
	ex2.approx.f32 	%f1, %f12;
	mul.lo.s32 	%r36, %r55, %r2;
	add.s32 	%r86, %r56, 1;
	cvt.rn.f32.u32 	%f2, %r86;
	cvt.rn.f32.u32 	%f3, %r56;
	mov.b32 	%r87, 1;
	shl.b32 	%r88, %r87, %r56;
	cvt.s64.s32 	%rd37, %r88;
	and.b64  	%rd38, %rd161, %rd153;
	shl.b32 	%r89, %r58, 1;
	cvt.rn.f32.u32 	%f4, %r89;
	cvta.to.global.u64 	%rd39, %rd66;
	cvta.to.global.u64 	%rd40, %rd67;
	mov.f64 	%fd7, 0d0000000000000000;
	mov.b32 	%r122, 0;
	ex2.approx.f32 	%f17, %f2;
	ex2.approx.f32 	%f21, %f4;
$L__BB5_27:
	mad.lo.s32 	%r90, %r122, %r53, %r1;
	mul.wide.u32 	%rd114, %r90, 4;
	add.s64 	%rd115, %rd39, %rd114;
	ld.global.f32 	%f13, [%rd115];
	mul.f32 	%f14, %f13, %f1;
	cvt.rmi.s64.f32 	%rd41, %f14;
	add.s32 	%r91, %r122, %r36;
	mul.wide.u32 	%rd116, %r91, 4;
	add.s64 	%rd117, %rd40, %rd116;
	ld.global.f32 	%f15, [%rd117];
	mul.f32 	%f16, %f1, %f15;
	cvt.rmi.s64.f32 	%rd118, %f16;
	setp.eq.s64 	%p21, %rd41, 0;
	setp.eq.s64 	%p22, %rd118, 0;
	or.pred  	%p23, %p21, %p22;
	@%p23 bra 	$L__BB5_58;
	setp.gt.s64 	%p24, %rd41, -1;
	@%p24 bra 	$L__BB5_30;
	neg.s64 	%rd119, %rd41;
	and.b64  	%rd163, %rd146, %rd119;
	mov.b32 	%r124, 1;
	bra.uni 	$L__BB5_31;
$L__BB5_30:
	and.b64  	%rd163, %rd41, %rd146;
	mov.b32 	%r124, 0;
$L__BB5_31:
	setp.gt.s64 	%p25, %rd118, -1;
	@%p25 bra 	$L__BB5_33;
	neg.s64 	%rd120, %rd118;
	and.b64  	%rd164, %rd146, %rd120;
	mov.b32 	%r125, 1;
	bra.uni 	$L__BB5_34;
$L__BB5_33:
	and.b64  	%rd164, %rd118, %rd146;
	mov.b32 	%r125, 0;
$L__BB5_34:
	mov.b32 	%r126, 0;
$L__BB5_35:
	mov.u32 	%r41, %r126;
	setp.eq.s32 	%p26, %r41, %r57;
	mov.u32 	%r127, %r130;
	@%p26 bra 	$L__BB5_37;
	add.s32 	%r126, %r41, 1;
	shr.s64 	%rd121, %rd163, %r126;
	setp.ne.s64 	%p27, %rd121, 0;
	mov.u32 	%r127, %r41;
	@%p27 bra 	$L__BB5_35;
$L__BB5_37:
	mov.u32 	%r130, %r127;
	mov.b32 	%r128, 0;
$L__BB5_38:
	mov.u32 	%r44, %r128;
	setp.eq.s32 	%p28, %r44, %r57;
	mov.b32 	%r46, 0;
	@%p28 bra 	$L__BB5_40;
	add.s32 	%r128, %r44, 1;
	shr.s64 	%rd122, %rd164, %r128;
	setp.ne.s64 	%p29, %rd122, 0;
	mov.u32 	%r46, %r44;
	@%p29 bra 	$L__BB5_38;
$L__BB5_40:
	mov.b64 	%rd123, 1;
	shl.b64 	%rd124, %rd123, %r130;
	xor.b64  	%rd49, %rd124, %rd163;
	setp.lt.u32 	%p30, %r130, %r56;
	@%p30 bra 	$L__BB5_42;
	sub.s32 	%r99, %r130, %r56;
	shr.s64 	%rd165, %rd49, %r99;
	bra.uni 	$L__BB5_43;
$L__BB5_42:
	sub.s32 	%r100, %r56, %r130;
	shl.b64 	%rd165, %rd49, %r100;
$L__BB5_43:
	mov.b64 	%rd125, 1;
	shl.b64 	%rd126, %rd125, %r46;
	xor.b64  	%rd53, %rd126, %rd164;
	setp.lt.u32 	%p31, %r46, %r56;
	@%p31 bra 	$L__BB5_45;
	sub.s32 	%r101, %r46, %r56;
	shr.s64 	%rd166, %rd53, %r101;
	bra.uni 	$L__BB5_46;
$L__BB5_45:
	sub.s32 	%r102, %r56, %r46;
	shl.b64 	%rd166, %rd53, %r102;
$L__BB5_46:
	or.b64  	%rd127, %rd165, 1;
	or.b64  	%rd128, %rd166, 1;
	add.s64 	%rd129, %rd127, %rd162;
	add.s64 	%rd57, %rd129, %rd128;
	cvt.rmi.s64.f32 	%rd130, %f17;
	setp.lt.s64 	%p32, %rd57, %rd130;
	@%p32 bra 	$L__BB5_50;
	ex2.approx.f32 	%f18, %f3;
	cvt.rmi.s64.f32 	%rd131, %f18;
	sub.s64 	%rd58, %rd57, %rd131;
	add.s32 	%r103, %r130, %r46;
	add.s32 	%r47, %r103, 2;
	setp.lt.u32 	%p33, %r47, %r56;
	@%p33 bra 	$L__BB5_49;
	sub.s32 	%r104, %r47, %r56;
	shl.b64 	%rd167, %rd58, %r104;
	bra.uni 	$L__BB5_57;
$L__BB5_49:
	sub.s32 	%r105, %r56, %r47;
	shr.s64 	%rd167, %rd58, %r105;
	bra.uni 	$L__BB5_57;
$L__BB5_50:
	ex2.approx.f32 	%f19, %f3;
	cvt.rmi.s64.f32 	%rd132, %f19;
	setp.lt.s64 	%p34, %rd57, %rd132;
	@%p34 bra 	$L__BB5_54;
	add.s32 	%r48, %r46, %r130;
	add.s32 	%r49, %r48, 1;
	setp.lt.u32 	%p35, %r49, %r56;
	@%p35 bra 	$L__BB5_53;
	sub.s32 	%r106, %r49, %r56;
	shl.b64 	%rd167, %rd57, %r106;
	bra.uni 	$L__BB5_57;
$L__BB5_53:
	not.b32 	%r107, %r48;
	add.s32 	%r108, %r56, %r107;
	shr.s64 	%rd167, %rd57, %r108;
	bra.uni 	$L__BB5_57;
$L__BB5_54:
	add.s32 	%r50, %r46, %r130;
	setp.lt.u32 	%p36, %r50, %r56;
	@%p36 bra 	$L__BB5_56;
	add.s64 	%rd133, %rd57, %rd37;
	sub.s32 	%r109, %r50, %r56;
	shl.b64 	%rd167, %rd133, %r109;
	bra.uni 	$L__BB5_57;
$L__BB5_56:
	add.s64 	%rd134, %rd57, %rd37;
	sub.s32 	%r110, %r56, %r50;
	shr.s64 	%rd167, %rd134, %r110;
$L__BB5_57:
	and.b64  	%rd135, %rd38, %rd167;
	setp.eq.s32 	%p37, %r124, %r125;
	neg.s64 	%rd136, %rd135;
	selp.b64 	%rd137, %rd135, %rd136, %p37;
	cvt.rm.f32.s64 	%f20, %rd137;
	div.rn.f32 	%f22, %f20, %f21;
	cvt.f64.f32 	%fd5, %f22;
	add.f64 	%fd7, %fd7, %fd5;
$L__BB5_58:
	add.s32 	%r122, %r122, 1;
	setp.ne.s32 	%p38, %r122, %r55;
	@%p38 bra 	$L__BB5_27;
	cvt.rn.f32.f64 	%f27, %fd7;
$L__BB5_60:
	ld.param.f32 	%f26, [_Z15mitchk_unbias_fPKfS0_Pfjjjjjjff_param_9];
	ld.param.u64 	%rd141, [_Z15mitchk_unbias_fPKfS0_Pfjjjjjjff_param_2];
	mad.lo.s32 	%r111, %r53, %r2, %r1;
	cvta.to.global.u64 	%rd138, %rd141;
	mul.wide.u32 	%rd139, %r111, 4;
	add.s64 	%rd140, %rd138, %rd139;
	ld.global.f32 	%f23, [%rd140];
	mul.f32 	%f24, %f8, %f23;
	fma.rn.f32 	%f25, %f26, %f27, %f24;
	st.global.f32 	[%rd140], %f25;
$L__BB5_61:
	bar.sync 	0;
	ret;

}
	// .globl	_Z8mitchk_fPKfS0_Pfjjjjjjff
.visible .entry _Z8mitchk_fPKfS0_Pfjjjjjjff(
	.param .u64 .ptr .align 1 _Z8mitchk_fPKfS0_Pfjjjjjjff_param_0,
	.param .u64 .ptr .align 1 _Z8mitchk_fPKfS0_Pfjjjjjjff_param_1,
	.param .u64 .ptr .align 1 _Z8mitchk_fPKfS0_Pfjjjjjjff_param_2,
	.param .u32 _Z8mitchk_fPKfS0_Pfjjjjjjff_param_3,
	.param .u32 _Z8mitchk_fPKfS0_Pfjjjjjjff_param_4,
	.param .u32 _Z8mitchk_fPKfS0_Pfjjjjjjff_param_5,
	.param .u32 _Z8mitchk_fPKfS0_Pfjjjjjjff_param_6,
	.param .u32 _Z8mitchk_fPKfS0_Pfjjjjjjff_param_7,
	.param .u32 _Z8mitchk_fPKfS0_Pfjjjjjjff_param_8,
	.param .f32 _Z8mitchk_fPKfS0_Pfjjjjjjff_param_9,
	.param .f32 _Z8mitchk_fPKfS0_Pfjjjjjjff_param_10
)
{
	.reg .pred 	%p<36>;
	.reg .b32 	%r<125>;
	.reg .b32 	%f<24>;
	.reg .b64 	%rd<158>;
	.reg .b64 	%fd<8>;

	ld.param.u32 	%r52, [_Z8mitchk_fPKfS0_Pfjjjjjjff_param_3];
	ld.param.u32 	%r53, [_Z8mitchk_fPKfS0_Pfjjjjjjff_param_4];
	ld.param.u32 	%r54, [_Z8mitchk_fPKfS0_Pfjjjjjjff_param_5];
	ld.param.u32 	%r55, [_Z8mitchk_fPKfS0_Pfjjjjjjff_param_6];
	ld.param.u32 	%r56, [_Z8mitchk_fPKfS0_Pfjjjjjjff_param_7];
	ld.param.u32 	%r57, [_Z8mitchk_fPKfS0_Pfjjjjjjff_param_8];
	mov.u32 	%r58, %ctaid.y;
	mov.u32 	%r59, %ntid.y;
	mov.u32 	%r60, %tid.y;
	mad.lo.s32 	%r1, %r58, %r59, %r60;
	mov.u32 	%r61, %ctaid.x;
	mov.u32 	%r62, %ntid.x;
	mov.u32 	%r63, %tid.x;
	mad.lo.s32 	%r2, %r61, %r62, %r63;
	setp.eq.s32 	%p1, %r56, 0;
	mov.b64 	%rd137, 0;
	@%p1 bra 	$L__BB6_7;
	and.b32  	%r3, %r56, 3;
	setp.lt.u32 	%p2, %r56, 4;
	mov.b32 	%r106, 0;
	mov.b64 	%rd137, 0;
	@%p2 bra 	$L__BB6_4;
	and.b32  	%r106, %r56, -4;
	neg.s32 	%r108, %r106;
	mov.b64 	%rd137, 0;
	mov.b64 	%rd138, 3;
$L__BB6_3:
	cvt.u32.u64 	%r65, %rd138;
	add.s32 	%r66, %r65, -3;
	mov.b64 	%rd67, 1;
	shl.b64 	%rd68, %rd67, %r66;
	add.s64 	%rd69, %rd68, %rd137;
	add.s32 	%r67, %r65, -2;
	shl.b64 	%rd70, %rd67, %r67;
	add.s64 	%rd71, %rd70, %rd69;
	add.s32 	%r68, %r65, -1;
	shl.b64 	%rd72, %rd67, %r68;
	add.s64 	%rd73, %rd72, %rd71;
	shl.b64 	%rd74, %rd67, %r65;
	add.s64 	%rd137, %rd74, %rd73;
	add.s32 	%r108, %r108, 4;
	add.s64 	%rd138, %rd138, 4;
	setp.eq.s32 	%p3, %r108, 0;
	@%p3 bra 	$L__BB6_4;
	bra.uni 	$L__BB6_3;
$L__BB6_4:
	setp.eq.s32 	%p4, %r3, 0;
	@%p4 bra 	$L__BB6_7;
	cvt.u64.u32 	%rd135, %r106;
	neg.s32 	%r107, %r3;
$L__BB6_6:
	.pragma "nounroll";
	cvt.u32.u64 	%r69, %rd135;
	mov.b64 	%rd75, 1;
	shl.b64 	%rd76, %rd75, %r69;
	add.s64 	%rd137, %rd76, %rd137;
	add.s64 	%rd135, %rd135, 1;
	add.s32 	%r107, %r107, 1;
	setp.ne.s32 	%p5, %r107, 0;
	@%p5 bra 	$L__BB6_6;
$L__BB6_7:
	shl.b32 	%r10, %r56, 1;
	setp.ge.u32 	%p6, %r57, %r10;
	mov.b64 	%rd144, 0;
	@%p6 bra 	$L__BB6_15;
	sub.s32 	%r11, %r10, %r57;
	and.b32  	%r12, %r11, 3;
	sub.s32 	%r70, %r57, %r10;
	setp.gt.u32 	%p7, %r70, -4;
	mov.b64 	%rd144, 0;
	mov.u32 	%r109, %r57;
	@%p7 bra 	$L__BB6_12;
	add.s32 	%r112, %r57, 1;
	and.b32  	%r71, %r11, -4;
	neg.s32 	%r111, %r71;
	mov.b64 	%rd144, 0;
$L__BB6_10:
	add.s32 	%r72, %r112, -1;
	mov.b64 	%rd81, 1;
	shl.b64 	%rd82, %rd81, %r72;
	add.s64 	%rd83, %rd82, %rd144;
	add.s32 	%r73, %r112, 2;
	shl.b64 	%rd84, %rd81, %r112;
	add.s64 	%rd85, %rd84, %rd83;
	add.s32 	%r74, %r112, 1;
	shl.b64 	%rd86, %rd81, %r74;
	add.s64 	%rd87, %rd86, %rd85;
	shl.b64 	%rd88, %rd81, %r73;
	add.s64 	%rd144, %rd88, %rd87;
	add.s32 	%r112, %r112, 4;
	add.s32 	%r111, %r111, 4;
	setp.eq.s32 	%p8, %r111, 0;
	@%p8 bra 	$L__BB6_11;
	bra.uni 	$L__BB6_10;
$L__BB6_11:
	add.s32 	%r109, %r112, -1;
$L__BB6_12:
	setp.eq.s32 	%p9, %r12, 0;
	@%p9 bra 	$L__BB6_15;
	cvt.u64.u32 	%rd142, %r109;
	neg.s32 	%r110, %r12;
$L__BB6_14:
	.pragma "nounroll";
	cvt.u32.u64 	%r75, %rd142;
	mov.b64 	%rd89, 1;
	shl.b64 	%rd90, %rd89, %r75;
	add.s64 	%rd144, %rd90, %rd144;
	add.s64 	%rd142, %rd142, 1;
	add.s32 	%r110, %r110, 1;
	setp.ne.s32 	%p10, %r110, 0;
	@%p10 bra 	$L__BB6_14;
$L__BB6_15:
	add.s32 	%r22, %r57, %r56;
	setp.eq.s32 	%p11, %r22, 0;
	mov.b64 	%rd152, 0;
	@%p11 bra 	$L__BB6_22;
	and.b32  	%r23, %r22, 3;
	setp.lt.u32 	%p12, %r22, 4;
	mov.b64 	%rd152, 0;
	mov.b32 	%r114, 0;
	@%p12 bra 	$L__BB6_19;
	and.b32  	%r114, %r22, -4;
	neg.s32 	%r113, %r114;
	mov.b64 	%rd152, 0;
	mov.b64 	%rd146, 3;
$L__BB6_18:
	cvt.u32.u64 	%r77, %rd146;
	add.s32 	%r78, %r77, -3;
	mov.b64 	%rd96, 1;
	shl.b64 	%rd97, %rd96, %r78;
	add.s64 	%rd98, %rd97, %rd152;
	add.s32 	%r79, %r77, -2;
	shl.b64 	%rd99, %rd96, %r79;
	add.s64 	%rd100, %rd99, %rd98;
	add.s32 	%r80, %r77, -1;
	shl.b64 	%rd101, %rd96, %r80;
	add.s64 	%rd102, %rd101, %rd100;
	shl.b64 	%rd103, %rd96, %r77;
	add.s64 	%rd152, %rd103, %rd102;
	add.s32 	%r113, %r113, 4;
	add.s64 	%rd146, %rd146, 4;
	setp.ne.s32 	%p13, %r113, 0;
	@%p13 bra 	$L__BB6_18;
$L__BB6_19:
	setp.eq.s32 	%p14, %r23, 0;
	@%p14 bra 	$L__BB6_22;
	cvt.u64.u32 	%rd150, %r114;
	neg.s32 	%r115, %r23;
$L__BB6_21:
	.pragma "nounroll";
	cvt.u32.u64 	%r81, %rd150;
	mov.b64 	%rd104, 1;
	shl.b64 	%rd105, %rd104, %r81;
	add.s64 	%rd152, %rd105, %rd152;
	add.s64 	%rd150, %rd150, 1;
	add.s32 	%r115, %r115, 1;
	setp.ne.s32 	%p15, %r115, 0;
	@%p15 bra 	$L__BB6_21;
$L__BB6_22:
	setp.ge.u32 	%p16, %r1, %r52;
	setp.ge.u32 	%p17, %r2, %r53;
	or.pred  	%p18, %p16, %p17;
	@%p18 bra 	$L__BB6_55;
	setp.eq.s32 	%p19, %r54, 0;
	mov.f32 	%f23, 0f00000000;
	@%p19 bra 	$L__BB6_54;
	cvt.rn.f32.u32 	%f9, %r57;
	ex2.approx.f32 	%f1, %f9;
	mul.lo.s32 	%r36, %r54, %r2;
	cvt.rn.f32.u32 	%f2, %r55;
	mov.b32 	%r84, 1;
	shl.b32 	%r85, %r84, %r55;
	cvt.s64.s32 	%rd35, %r85;
	and.b64  	%rd36, %rd152, %rd144;
	shl.b32 	%r86, %r57, 1;
	cvt.rn.f32.u32 	%f3, %r86;
	mov.f64 	%fd7, 0d0000000000000000;
	mov.b32 	%r116, 0;
	ex2.approx.f32 	%f14, %f2;
	ex2.approx.f32 	%f16, %f3;
$L__BB6_25:
	ld.param.u64 	%rd131, [_Z8mitchk_fPKfS0_Pfjjjjjjff_param_1];
	ld.param.u64 	%rd130, [_Z8mitchk_fPKfS0_Pfjjjjjjff_param_0];
	mad.lo.s32 	%r87, %r116, %r52, %r1;
	cvta.to.global.u64 	%rd106, %rd130;
	mul.wide.u32 	%rd107, %r87, 4;
	add.s64 	%rd108, %rd106, %rd107;
	ld.global.f32 	%f10, [%rd108];
	mul.f32 	%f11, %f10, %f1;
	cvt.rmi.s64.f32 	%rd37, %f11;
	add.s32 	%r88, %r116, %r36;
	cvta.to.global.u64 	%rd109, %rd131;
	mul.wide.u32 	%rd110, %r88, 4;
	add.s64 	%rd111, %rd109, %rd110;
	ld.global.f32 	%f12, [%rd111];
	mul.f32 	%f13, %f1, %f12;
	cvt.rmi.s64.f32 	%rd112, %f13;
	setp.eq.s64 	%p20, %rd37, 0;
	setp.eq.s64 	%p21, %rd112, 0;
	or.pred  	%p22, %p20, %p21;
	@%p22 bra 	$L__BB6_52;
	setp.gt.s64 	%p23, %rd37, -1;
	@%p23 bra 	$L__BB6_28;
	neg.s64 	%rd113, %rd37;
	and.b64  	%rd153, %rd137, %rd113;
	mov.b32 	%r118, 1;
	bra.uni 	$L__BB6_29;
$L__BB6_28:
	and.b64  	%rd153, %rd37, %rd137;
	mov.b32 	%r118, 0;
$L__BB6_29:
	setp.gt.s64 	%p24, %rd112, -1;
	@%p24 bra 	$L__BB6_31;
	neg.s64 	%rd114, %rd112;
	and.b64  	%rd154, %rd137, %rd114;
	mov.b32 	%r119, 1;
	bra.uni 	$L__BB6_32;
$L__BB6_31:
	and.b64  	%rd154, %rd112, %rd137;
	mov.b32 	%r119, 0;
$L__BB6_32:
	mov.b32 	%r120, 0;
$L__BB6_33:
	mov.u32 	%r41, %r120;
	setp.eq.s32 	%p25, %r41, %r56;
	mov.u32 	%r121, %r124;
	@%p25 bra 	$L__BB6_35;
	add.s32 	%r120, %r41, 1;
	shr.s64 	%rd115, %rd153, %r120;
	setp.ne.s64 	%p26, %rd115, 0;
	mov.u32 	%r121, %r41;
	@%p26 bra 	$L__BB6_33;
$L__BB6_35:
	mov.u32 	%r124, %r121;
	mov.b32 	%r122, 0;
$L__BB6_36:
	mov.u32 	%r44, %r122;
	setp.eq.s32 	%p27, %r44, %r56;
	mov.b32 	%r123, 0;
	@%p27 bra 	$L__BB6_38;
	add.s32 	%r122, %r44, 1;
	shr.s64 	%rd116, %rd154, %r122;
	setp.ne.s64 	%p28, %rd116, 0;
	mov.u32 	%r123, %r44;
	@%p28 bra 	$L__BB6_36;
$L__BB6_38:
	mov.b64 	%rd117, 1;
	shl.b64 	%rd118, %rd117, %r124;
	xor.b64  	%rd45, %rd118, %rd153;
	setp.lt.u32 	%p29, %r124, %r55;
	@%p29 bra 	$L__BB6_40;
	sub.s32 	%r96, %r124, %r55;
	shr.s64 	%rd155, %rd45, %r96;
	bra.uni 	$L__BB6_41;
$L__BB6_40:
	sub.s32 	%r97, %r55, %r124;
	shl.b64 	%rd155, %rd45, %r97;
$L__BB6_41:
	mov.b64 	%rd119, 1;
	shl.b64 	%rd120, %rd119, %r123;
	xor.b64  	%rd49, %rd120, %rd154;
	setp.lt.u32 	%p30, %r123, %r55;
	@%p30 bra 	$L__BB6_43;
	sub.s32 	%r98, %r123, %r55;
	shr.s64 	%rd156, %rd49, %r98;
	bra.uni 	$L__BB6_44;
$L__BB6_43:
	sub.s32 	%r99, %r55, %r123;
	shl.b64 	%rd156, %rd49, %r99;
$L__BB6_44:
	add.s64 	%rd53, %rd156, %rd155;
	cvt.rmi.s64.f32 	%rd121, %f14;
	setp.lt.s64 	%p31, %rd53, %rd121;
	@%p31 bra 	$L__BB6_48;
	add.s32 	%r47, %r123, %r124;
	add.s32 	%r48, %r47, 1;
	setp.lt.u32 	%p32, %r48, %r55;
	@%p32 bra 	$L__BB6_47;
	sub.s32 	%r100, %r48, %r55;
	shl.b64 	%rd157, %rd53, %r100;
	bra.uni 	$L__BB6_51;
$L__BB6_47:
	not.b32 	%r101, %r47;
	add.s32 	%r102, %r55, %r101;
	shr.s64 	%rd157, %rd53, %r102;
	bra.uni 	$L__BB6_51;
$L__BB6_48:
	add.s32 	%r49, %r123, %r124;
	setp.lt.u32 	%p33, %r49, %r55;
	@%p33 bra 	$L__BB6_50;
	add.s64 	%rd122, %rd53, %rd35;
	sub.s32 	%r103, %r49, %r55;
	shl.b64 	%rd157, %rd122, %r103;
	bra.uni 	$L__BB6_51;
$L__BB6_50:
	add.s64 	%rd123, %rd53, %rd35;
	sub.s32 	%r104, %r55, %r49;
	shr.s64 	%rd157, %rd123, %r104;
$L__BB6_51:
	and.b64  	%rd124, %rd36, %rd157;
	setp.eq.s32 	%p34, %r118, %r119;
	neg.s64 	%rd125, %rd124;
	selp.b64 	%rd126, %rd124, %rd125, %p34;
	cvt.rm.f32.s64 	%f15, %rd126;
	div.rn.f32 	%f17, %f15, %f16;
	cvt.f64.f32 	%fd5, %f17;
	add.f64 	%fd7, %fd7, %fd5;
$L__BB6_52:
	add.s32 	%r116, %r116, 1;
	setp.ne.s32 	%p35, %r116, %r54;
	@%p35 bra 	$L__BB6_25;
	cvt.rn.f32.f64 	%f23, %fd7;
$L__BB6_54:
	ld.param.f32 	%f22, [_Z8mitchk_fPKfS0_Pfjjjjjjff_param_10];
	ld.param.f32 	%f21, [_Z8mitchk_fPKfS0_Pfjjjjjjff_param_9];
	ld.param.u64 	%rd132, [_Z8mitchk_fPKfS0_Pfjjjjjjff_param_2];
	mad.lo.s32 	%r105, %r52, %r2, %r1;
	cvta.to.global.u64 	%rd127, %rd132;
	mul.wide.u32 	%rd128, %r105, 4;
	add.s64 	%rd129, %rd127, %rd128;
	ld.global.f32 	%f18, [%rd129];
	mul.f32 	%f19, %f22, %f18;
	fma.rn.f32 	%f20, %f21, %f23, %f19;
	st.global.f32 	[%rd129], %f20;
$L__BB6_55:
	bar.sync 	0;
	ret;

}
	// .globl	_Z15mitchk_c1_new_fPKfS0_Pfjjjjjjff
.visible .entry _Z15mitchk_c1_new_fPKfS0_Pfjjjjjjff(
	.param .u64 .ptr .align 1 _Z15mitchk_c1_new_fPKfS0_Pfjjjjjjff_param_0,
	.param .u64 .ptr .align 1 _Z15mitchk_c1_new_fPKfS0_Pfjjjjjjff_param_1,
	.param .u64 .ptr .align 1 _Z15mitchk_c1_new_fPKfS0_Pfjjjjjjff_param_2,
	.param .u32 _Z15mitchk_c1_new_fPKfS0_Pfjjjjjjff_param_3,
	.param .u32 _Z15mitchk_c1_new_fPKfS0_Pfjjjjjjff_param_4,
	.param .u32 _Z15mitchk_c1_new_fPKfS0_Pfjjjjjjff_param_5,
	.param .u32 _Z15mitchk_c1_new_fPKfS0_Pfjjjjjjff_param_6,
	.param .u32 _Z15mitchk_c1_new_fPKfS0_Pfjjjjjjff_param_7,
	.param .u32 _Z15mitchk_c1_new_fPKfS0_Pfjjjjjjff_param_8,
	.param .f32 _Z15mitchk_c1_new_fPKfS0_Pfjjjjjjff_param_9,
	.param .f32 _Z15mitchk_c1_new_fPKfS0_Pfjjjjjjff_param_10
)
{
	.reg .pred 	%p<36>;
	.reg .b32 	%r<125>;
	.reg .b32 	%f<22>;
	.reg .b64 	%rd<162>;
	.reg .b64 	%fd<8>;

	ld.param.u64 	%rd66, [_Z15mitchk_c1_new_fPKfS0_Pfjjjjjjff_param_0];
	ld.param.u64 	%rd67, [_Z15mitchk_c1_new_fPKfS0_Pfjjjjjjff_param_1];
	ld.param.u32 	%r52, [_Z15mitchk_c1_new_fPKfS0_Pfjjjjjjff_param_3];
	ld.param.u32 	%r53, [_Z15mitchk_c1_new_fPKfS0_Pfjjjjjjff_param_4];
	ld.param.u32 	%r54, [_Z15mitchk_c1_new_fPKfS0_Pfjjjjjjff_param_5];
	ld.param.u32 	%r55, [_Z15mitchk_c1_new_fPKfS0_Pfjjjjjjff_param_6];
	ld.param.u32 	%r56, [_Z15mitchk_c1_new_fPKfS0_Pfjjjjjjff_param_7];
	ld.param.u32 	%r57, [_Z15mitchk_c1_new_fPKfS0_Pfjjjjjjff_param_8];
	ld.param.f32 	%f6, [_Z15mitchk_c1_new_fPKfS0_Pfjjjjjjff_param_9];
	ld.param.f32 	%f7, [_Z15mitchk_c1_new_fPKfS0_Pfjjjjjjff_param_10];
	mov.u32 	%r58, %ctaid.y;
	mov.u32 	%r59, %ntid.y;
	mov.u32 	%r60, %tid.y;
	mad.lo.s32 	%r1, %r58, %r59, %r60;
	mov.u32 	%r61, %ctaid.x;
	mov.u32 	%r62, %ntid.x;
	mov.u32 	%r63, %tid.x;
	mad.lo.s32 	%r2, %r61, %r62, %r63;
	setp.eq.s32 	%p1, %r56, 0;
	mov.b64 	%rd140, 0;
	@%p1 bra 	$L__BB7_7;
	and.b32  	%r3, %r56, 3;
	setp.lt.u32 	%p2, %r56, 4;
	mov.b32 	%r106, 0;
	mov.b64 	%rd140, 0;
	@%p2 bra 	$L__BB7_4;
	and.b32  	%r106, %r56, -4;
	neg.s32 	%r108, %r106;
	mov.b64 	%rd140, 0;
	mov.b64 	%rd141, 3;
$L__BB7_3:
	cvt.u32.u64 	%r65, %rd141;
	add.s32 	%r66, %r65, -3;
	mov.b64 	%rd74, 1;
	shl.b64 	%rd75, %rd74, %r66;
	add.s64 	%rd76, %rd75, %rd140;
	add.s32 	%r67, %r65, -2;
	shl.b64 	%rd77, %rd74, %r67;
	add.s64 	%rd78, %rd77, %rd76;
	add.s32 	%r68, %r65, -1;
	shl.b64 	%rd79, %rd74, %r68;
	add.s64 	%rd80, %rd79, %rd78;
	shl.b64 	%rd81, %rd74, %r65;
	add.s64 	%rd140, %rd81, %rd80;
	add.s32 	%r108, %r108, 4;
	add.s64 	%rd141, %rd141, 4;
	setp.eq.s32 	%p3, %r108, 0;
	@%p3 bra 	$L__BB7_4;
	bra.uni 	$L__BB7_3;
$L__BB7_4:
	setp.eq.s32 	%p4, %r3, 0;
	@%p4 bra 	$L__BB7_7;
	cvt.u64.u32 	%rd138, %r106;
	neg.s32 	%r107, %r3;
$L__BB7_6:
	.pragma "nounroll";
	cvt.u32.u64 	%r69, %rd138;
	mov.b64 	%rd82, 1;
	shl.b64 	%rd83, %rd82, %r69;
	add.s64 	%rd140, %rd83, %rd140;
	add.s64 	%rd138, %rd138, 1;
	add.s32 	%r107, %r107, 1;
	setp.ne.s32 	%p5, %r107, 0;
	@%p5 bra 	$L__BB7_6;
$L__BB7_7:
	shl.b32 	%r10, %r56, 1;
	setp.ge.u32 	%p6, %r57, %r10;
	mov.b64 	%rd147, 0;
	@%p6 bra 	$L__BB7_15;
	sub.s32 	%r11, %r10, %r57;
	and.b32  	%r12, %r11, 3;
	sub.s32 	%r70, %r57, %r10;
	setp.gt.u32 	%p7, %r70, -4;
	mov.b64 	%rd147, 0;
	mov.u32 	%r109, %r57;
	@%p7 bra 	$L__BB7_12;
	add.s32 	%r112, %r57, 1;
	and.b32  	%r71, %r11, -4;
	neg.s32 	%r111, %r71;
	mov.b64 	%rd147, 0;
$L__BB7_10:
	add.s32 	%r72, %r112, -1;
	mov.b64 	%rd88, 1;
	shl.b64 	%rd89, %rd88, %r72;
	add.s64 	%rd90, %rd89, %rd147;
	add.s32 	%r73, %r112, 2;
	shl.b64 	%rd91, %rd88, %r112;
	add.s64 	%rd92, %rd91, %rd90;
	add.s32 	%r74, %r112, 1;
	shl.b64 	%rd93, %rd88, %r74;
	add.s64 	%rd94, %rd93, %rd92;
	shl.b64 	%rd95, %rd88, %r73;
	add.s64 	%rd147, %rd95, %rd94;
	add.s32 	%r112, %r112, 4;
	add.s32 	%r111, %r111, 4;
	setp.eq.s32 	%p8, %r111, 0;
	@%p8 bra 	$L__BB7_11;
	bra.uni 	$L__BB7_10;
$L__BB7_11:
	add.s32 	%r109, %r112, -1;
$L__BB7_12:
	setp.eq.s32 	%p9, %r12, 0;
	@%p9 bra 	$L__BB7_15;
	cvt.u64.u32 	%rd145, %r109;
	neg.s32 	%r110, %r12;
$L__BB7_14:
	.pragma "nounroll";
	cvt.u32.u64 	%r75, %rd145;
	mov.b64 	%rd96, 1;
	shl.b64 	%rd97, %rd96, %r75;
	add.s64 	%rd147, %rd97, %rd147;
	add.s64 	%rd145, %rd145, 1;
	add.s32 	%r110, %r110, 1;
	setp.ne.s32 	%p10, %r110, 0;
	@%p10 bra 	$L__BB7_14;
$L__BB7_15:
	add.s32 	%r22, %r57, %r56;
	setp.eq.s32 	%p11, %r22, 0;
	mov.b64 	%rd155, 0;
	@%p11 bra 	$L__BB7_22;
	and.b32  	%r23, %r22, 3;
	setp.lt.u32 	%p12, %r22, 4;
	mov.b64 	%rd155, 0;
	mov.b32 	%r114, 0;
	@%p12 bra 	$L__BB7_19;
	and.b32  	%r114, %r22, -4;
	neg.s32 	%r113, %r114;
	mov.b64 	%rd155, 0;
	mov.b64 	%rd149, 3;
$L__BB7_18:
	cvt.u32.u64 	%r77, %rd149;
	add.s32 	%r78, %r77, -3;
	mov.b64 	%rd103, 1;
	shl.b64 	%rd104, %rd103, %r78;
	add.s64 	%rd105, %rd104, %rd155;
	add.s32 	%r79, %r77, -2;
	shl.b64 	%rd106, %rd103, %r79;
	add.s64 	%rd107, %rd106, %rd105;
	add.s32 	%r80, %r77, -1;
	shl.b64 	%rd108, %rd103, %r80;
	add.s64 	%rd109, %rd108, %rd107;
	shl.b64 	%rd110, %rd103, %r77;
	add.s64 	%rd155, %rd110, %rd109;
	add.s32 	%r113, %r113, 4;
	add.s64 	%rd149, %rd149, 4;
	setp.ne.s32 	%p13, %r113, 0;
	@%p13 bra 	$L__BB7_18;
$L__BB7_19:
	setp.eq.s32 	%p14, %r23, 0;
	@%p14 bra 	$L__BB7_22;
	cvt.u64.u32 	%rd153, %r114;
	neg.s32 	%r115, %r23;
$L__BB7_21:
	.pragma "nounroll";
	cvt.u32.u64 	%r81, %rd153;
	mov.b64 	%rd111, 1;
	shl.b64 	%rd112, %rd111, %r81;
	add.s64 	%rd155, %rd112, %rd155;
	add.s64 	%rd153, %rd153, 1;
	add.s32 	%r115, %r115, 1;
	setp.ne.s32 	%p15, %r115, 0;
	@%p15 bra 	$L__BB7_21;
$L__BB7_22:
	setp.ge.u32 	%p16, %r1, %r52;
	setp.ge.u32 	%p17, %r2, %r53;
	or.pred  	%p18, %p16, %p17;
	@%p18 bra 	$L__BB7_58;
	setp.eq.s32 	%p19, %r54, 0;
	mov.f32 	%f21, 0f00000000;
	@%p19 bra 	$L__BB7_57;
	cvt.rn.f32.u32 	%f9, %r57;
	ex2.approx.f32 	%f1, %f9;
	mul.lo.s32 	%r36, %r54, %r2;
	cvt.rn.f32.u32 	%f2, %r55;
	mov.b32 	%r84, 1;
	shl.b32 	%r85, %r84, %r55;
	cvt.s64.s32 	%rd35, %r85;
	shl.b32 	%r86, %r57, 1;
	cvt.rn.f32.u32 	%f3, %r86;
	cvta.to.global.u64 	%rd36, %rd66;
	cvta.to.global.u64 	%rd37, %rd67;
	mov.f64 	%fd7, 0d0000000000000000;
	mov.b32 	%r116, 0;
	ex2.approx.f32 	%f14, %f2;
	ex2.approx.f32 	%f16, %f3;
$L__BB7_25:
	mad.lo.s32 	%r87, %r116, %r52, %r1;
	mul.wide.u32 	%rd113, %r87, 4;
	add.s64 	%rd114, %rd36, %rd113;
	ld.global.f32 	%f10, [%rd114];
	mul.f32 	%f11, %f10, %f1;
	cvt.rmi.s64.f32 	%rd38, %f11;
	add.s32 	%r88, %r116, %r36;
	mul.wide.u32 	%rd115, %r88, 4;
	add.s64 	%rd116, %rd37, %rd115;
	ld.global.f32 	%f12, [%rd116];
	mul.f32 	%f13, %f1, %f12;
	cvt.rmi.s64.f32 	%rd117, %f13;
	setp.eq.s64 	%p20, %rd38, 0;
	setp.eq.s64 	%p21, %rd117, 0;
	or.pred  	%p22, %p20, %p21;
	@%p22 bra 	$L__BB7_55;
	setp.gt.s64 	%p23, %rd38, -1;
	@%p23 bra 	$L__BB7_28;
	not.b64 	%rd118, %rd38;
	and.b64  	%rd156, %rd140, %rd118;
	mov.b32 	%r118, 1;
	bra.uni 	$L__BB7_29;
$L__BB7_28:
	and.b64  	%rd156, %rd38, %rd140;
	mov.b32 	%r118, 0;
$L__BB7_29:
	setp.gt.s64 	%p24, %rd117, -1;
	@%p24 bra 	$L__BB7_31;
	not.b64 	%rd119, %rd117;
	and.b64  	%rd157, %rd140, %rd119;
	mov.b32 	%r119, 1;
	bra.uni 	$L__BB7_32;
$L__BB7_31:
	and.b64  	%rd157, %rd117, %rd140;
	mov.b32 	%r119, 0;
$L__BB7_32:
	max.u64 	%rd46, %rd156, 1;
	max.u64 	%rd47, %rd157, 1;
	mov.b32 	%r120, 0;
$L__BB7_33:
	mov.u32 	%r41, %r120;
	setp.eq.s32 	%p25, %r41, %r56;
	mov.u32 	%r121, %r124;
	@%p25 bra 	$L__BB7_35;
	add.s32 	%r120, %r41, 1;
	shr.s64 	%rd120, %rd46, %r120;
	setp.ne.s64 	%p26, %rd120, 0;
	mov.u32 	%r121, %r41;
	@%p26 bra 	$L__BB7_33;
$L__BB7_35:
	mov.b32 	%r122, 0;
$L__BB7_36:
	mov.u32 	%r44, %r122;
	setp.eq.s32 	%p27, %r44, %r56;
	mov.b32 	%r123, 0;
	@%p27 bra 	$L__BB7_38;
	add.s32 	%r122, %r44, 1;
	shr.s64 	%rd121, %rd47, %r122;
	setp.ne.s64 	%p28, %rd121, 0;
	mov.u32 	%r123, %r44;
	@%p28 bra 	$L__BB7_36;
$L__BB7_38:
	mov.b64 	%rd122, 1;
	shl.b64 	%rd123, %rd122, %r121;
	xor.b64  	%rd48, %rd123, %rd46;
	setp.lt.u32 	%p29, %r121, %r55;
	@%p29 bra 	$L__BB7_40;
	sub.s32 	%r96, %r121, %r55;
	shr.s64 	%rd158, %rd48, %r96;
	bra.uni 	$L__BB7_41;
$L__BB7_40:
	sub.s32 	%r97, %r55, %r121;
	shl.b64 	%rd158, %rd48, %r97;
$L__BB7_41:
	mov.b64 	%rd124, 1;
	shl.b64 	%rd125, %rd124, %r123;
	xor.b64  	%rd52, %rd125, %rd47;
	setp.lt.u32 	%p30, %r123, %r55;
	@%p30 bra 	$L__BB7_43;
	sub.s32 	%r98, %r123, %r55;
	shr.s64 	%rd159, %rd52, %r98;
	bra.uni 	$L__BB7_44;
$L__BB7_43:
	sub.s32 	%r99, %r55, %r123;
	shl.b64 	%rd159, %rd52, %r99;
$L__BB7_44:
	or.b64  	%rd126, %rd158, 1;
	or.b64  	%rd127, %rd159, 1;
	add.s64 	%rd56, %rd127, %rd126;
	cvt.rmi.s64.f32 	%rd128, %f14;
	setp.lt.s64 	%p31, %rd56, %rd128;
	@%p31 bra 	$L__BB7_48;
	add.s32 	%r47, %r123, %r121;
	add.s32 	%r48, %r47, 1;
	setp.lt.u32 	%p32, %r48, %r55;
	@%p32 bra 	$L__BB7_47;
	sub.s32 	%r100, %r48, %r55;
	shl.b64 	%rd160, %rd56, %r100;
	bra.uni 	$L__BB7_51;
$L__BB7_47:
	not.b32 	%r101, %r47;
	add.s32 	%r102, %r55, %r101;
	shr.s64 	%rd160, %rd56, %r102;
	bra.uni 	$L__BB7_51;
$L__BB7_48:
	add.s32 	%r49, %r123, %r121;
	setp.lt.u32 	%p33, %r49, %r55;
	@%p33 bra 	$L__BB7_50;
	add.s64 	%rd129, %rd56, %rd35;
	sub.s32 	%r103, %r49, %r55;
	shl.b64 	%rd160, %rd129, %r103;
	bra.uni 	$L__BB7_51;
$L__BB7_50:
	add.s64 	%rd130, %rd56, %rd35;
	sub.s32 	%r104, %r55, %r49;
	shr.s64 	%rd160, %rd130, %r104;
$L__BB7_51:
	and.b64  	%rd62, %rd160, %rd155;
	setp.ne.s32 	%p34, %r118, %r119;
	@%p34 bra 	$L__BB7_53;
	and.b64  	%rd161, %rd62, %rd147;
	bra.uni 	$L__BB7_54;
$L__BB7_53:
	not.b64 	%rd131, %rd62;
	and.b64  	%rd161, %rd147, %rd131;
$L__BB7_54:
	cvt.rm.f32.s64 	%f15, %rd161;
	div.rn.f32 	%f17, %f15, %f16;
	cvt.f64.f32 	%fd5, %f17;
	add.f64 	%fd7, %fd7, %fd5;
	mov.u32 	%r124, %r121;
$L__BB7_55:
	add.s32 	%r116, %r116, 1;
	setp.ne.s32 	%p35, %r116, %r54;
	@%p35 bra 	$L__BB7_25;
	cvt.rn.f32.f64 	%f21, %fd7;
$L__BB7_57:
	ld.param.u64 	%rd135, [_Z15mitchk_c1_new_fPKfS0_Pfjjjjjjff_param_2];
	mad.lo.s32 	%r105, %r52, %r2, %r1;
	cvta.to.global.u64 	%rd132, %rd135;
	mul.wide.u32 	%rd133, %r105, 4;
	add.s64 	%rd134, %rd132, %rd133;
	ld.global.f32 	%f18, [%rd134];
	mul.f32 	%f19, %f7, %f18;
	fma.rn.f32 	%f20, %f6, %f21, %f19;
	st.global.f32 	[%rd134], %f20;
$L__BB7_58:
	bar.sync 	0;
	ret;

}
	// .globl	_Z11mitchk_c1_fPKfS0_Pfjjjjjjff
.visible .entry _Z11mitchk_c1_fPKfS0_Pfjjjjjjff(
	.param .u64 .ptr .align 1 _Z11mitchk_c1_fPKfS0_Pfjjjjjjff_param_0,
	.param .u64 .ptr .align 1 _Z11mitchk_c1_fPKfS0_Pfjjjjjjff_param_1,
	.param .u64 .ptr .align 1 _Z11mitchk_c1_fPKfS0_Pfjjjjjjff_param_2,
	.param .u32 _Z11mitchk_c1_fPKfS0_Pfjjjjjjff_param_3,
	.param .u32 _Z11mitchk_c1_fPKfS0_Pfjjjjjjff_param_4,
	.param .u32 _Z11mitchk_c1_fPKfS0_Pfjjjjjjff_param_5,
	.param .u32 _Z11mitchk_c1_fPKfS0_Pfjjjjjjff_param_6,
	.param .u32 _Z11mitchk_c1_fPKfS0_Pfjjjjjjff_param_7,
	.param .u32 _Z11mitchk_c1_fPKfS0_Pfjjjjjjff_param_8,
	.param .f32 _Z11mitchk_c1_fPKfS0_Pfjjjjjjff_param_9,
	.param .f32 _Z11mitchk_c1_fPKfS0_Pfjjjjjjff_param_10
)
{
	.reg .pred 	%p<36>;
	.reg .b32 	%r<125>;
	.reg .b32 	%f<22>;
	.reg .b64 	%rd<160>;
	.reg .b64 	%fd<8>;

	ld.param.u64 	%rd66, [_Z11mitchk_c1_fPKfS0_Pfjjjjjjff_param_0];
	ld.param.u64 	%rd67, [_Z11mitchk_c1_fPKfS0_Pfjjjjjjff_param_1];
	ld.param.u32 	%r52, [_Z11mitchk_c1_fPKfS0_Pfjjjjjjff_param_3];
	ld.param.u32 	%r53, [_Z11mitchk_c1_fPKfS0_Pfjjjjjjff_param_4];
	ld.param.u32 	%r54, [_Z11mitchk_c1_fPKfS0_Pfjjjjjjff_param_5];
	ld.param.u32 	%r55, [_Z11mitchk_c1_fPKfS0_Pfjjjjjjff_param_6];
	ld.param.u32 	%r56, [_Z11mitchk_c1_fPKfS0_Pfjjjjjjff_param_7];
	ld.param.u32 	%r57, [_Z11mitchk_c1_fPKfS0_Pfjjjjjjff_param_8];
	ld.param.f32 	%f6, [_Z11mitchk_c1_fPKfS0_Pfjjjjjjff_param_9];
	ld.param.f32 	%f7, [_Z11mitchk_c1_fPKfS0_Pfjjjjjjff_param_10];
	mov.u32 	%r58, %ctaid.y;
	mov.u32 	%r59, %ntid.y;
	mov.u32 	%r60, %tid.y;
	mad.lo.s32 	%r1, %r58, %r59, %r60;
	mov.u32 	%r61, %ctaid.x;
	mov.u32 	%r62, %ntid.x;
	mov.u32 	%r63, %tid.x;
	mad.lo.s32 	%r2, %r61, %r62, %r63;
	setp.eq.s32 	%p1, %r56, 0;
	mov.b64 	%rd138, 0;
	@%p1 bra 	$L__BB8_7;
	and.b32  	%r3, %r56, 3;
	setp.lt.u32 	%p2, %r56, 4;
	mov.b32 	%r106, 0;
	mov.b64 	%rd138, 0;
	@%p2 bra 	$L__BB8_4;
	and.b32  	%r106, %r56, -4;
	neg.s32 	%r108, %r106;
	mov.b64 	%rd138, 0;
	mov.b64 	%rd139, 3;
$L__BB8_3:
	cvt.u32.u64 	%r65, %rd139;
	add.s32 	%r66, %r65, -3;
	mov.b64 	%rd74, 1;
	shl.b64 	%rd75, %rd74, %r66;
	add.s64 	%rd76, %rd75, %rd138;
	add.s32 	%r67, %r65, -2;
	shl.b64 	%rd77, %rd74, %r67;
	add.s64 	%rd78, %rd77, %rd76;
	add.s32 	%r68, %r65, -1;
	shl.b64 	%rd79, %rd74, %r68;
	add.s64 	%rd80, %rd79, %rd78;
	shl.b64 	%rd81, %rd74, %r65;
	add.s64 	%rd138, %rd81, %rd80;
	add.s32 	%r108, %r108, 4;
	add.s64 	%rd139, %rd139, 4;
	setp.eq.s32 	%p3, %r108, 0;
	@%p3 bra 	$L__BB8_4;
	bra.uni 	$L__BB8_3;
$L__BB8_4:
	setp.eq.s32 	%p4, %r3, 0;
	@%p4 bra 	$L__BB8_7;
	cvt.u64.u32 	%rd136, %r106;
	neg.s32 	%r107, %r3;
$L__BB8_6:
	.pragma "nounroll";
	cvt.u32.u64 	%r69, %rd136;
	mov.b64 	%rd82, 1;
	shl.b64 	%rd83, %rd82, %r69;
	add.s64 	%rd138, %rd83, %rd138;
	add.s64 	%rd136, %rd136, 1;
	add.s32 	%r107, %r107, 1;
	setp.ne.s32 	%p5, %r107, 0;
	@%p5 bra 	$L__BB8_6;
$L__BB8_7:
	shl.b32 	%r10, %r56, 1;
	setp.ge.u32 	%p6, %r57, %r10;
	mov.b64 	%rd145, 0;
	@%p6 bra 	$L__BB8_15;
	sub.s32 	%r11, %r10, %r57;
	and.b32  	%r12, %r11, 3;
	sub.s32 	%r70, %r57, %r10;
	setp.gt.u32 	%p7, %r70, -4;
	mov.b64 	%rd145, 0;
	mov.u32 	%r109, %r57;
	@%p7 bra 	$L__BB8_12;
	add.s32 	%r112, %r57, 1;
	and.b32  	%r71, %r11, -4;
	neg.s32 	%r111, %r71;
	mov.b64 	%rd145, 0;
$L__BB8_10:
	add.s32 	%r72, %r112, -1;
	mov.b64 	%rd88, 1;
	shl.b64 	%rd89, %rd88, %r72;
	add.s64 	%rd90, %rd89, %rd145;
	add.s32 	%r73, %r112, 2;
	shl.b64 	%rd91, %rd88, %r112;
	add.s64 	%rd92, %rd91, %rd90;
	add.s32 	%r74, %r112, 1;
	shl.b64 	%rd93, %rd88, %r74;
	add.s64 	%rd94, %rd93, %rd92;
	shl.b64 	%rd95, %rd88, %r73;
	add.s64 	%rd145, %rd95, %rd94;
	add.s32 	%r112, %r112, 4;
	add.s32 	%r111, %r111, 4;
	setp.eq.s32 	%p8, %r111, 0;
	@%p8 bra 	$L__BB8_11;
	bra.uni 	$L__BB8_10;
$L__BB8_11:
	add.s32 	%r109, %r112, -1;
$L__BB8_12:
	setp.eq.s32 	%p9, %r12, 0;
	@%p9 bra 	$L__BB8_15;
	cvt.u64.u32 	%rd143, %r109;
	neg.s32 	%r110, %r12;
$L__BB8_14:
	.pragma "nounroll";
	cvt.u32.u64 	%r75, %rd143;
	mov.b64 	%rd96, 1;
	shl.b64 	%rd97, %rd96, %r75;
	add.s64 	%rd145, %rd97, %rd145;
	add.s64 	%rd143, %rd143, 1;
	add.s32 	%r110, %r110, 1;
	setp.ne.s32 	%p10, %r110, 0;
	@%p10 bra 	$L__BB8_14;
$L__BB8_15:
	add.s32 	%r22, %r57, %r56;
	setp.eq.s32 	%p11, %r22, 0;
	mov.b64 	%rd153, 0;
	@%p11 bra 	$L__BB8_22;
	and.b32  	%r23, %r22, 3;
	setp.lt.u32 	%p12, %r22, 4;
	mov.b64 	%rd153, 0;
	mov.b32 	%r114, 0;
	@%p12 bra 	$L__BB8_19;
	and.b32  	%r114, %r22, -4;
	neg.s32 	%r113, %r114;
	mov.b64 	%rd153, 0;
	mov.b64 	%rd147, 3;
$L__BB8_18:
	cvt.u32.u64 	%r77, %rd147;
	add.s32 	%r78, %r77, -3;
	mov.b64 	%rd103, 1;
	shl.b64 	%rd104, %rd103, %r78;
	add.s64 	%rd105, %rd104, %rd153;
	add.s32 	%r79, %r77, -2;
	shl.b64 	%rd106, %rd103, %r79;
	add.s64 	%rd107, %rd106, %rd105;
	add.s32 	%r80, %r77, -1;
	shl.b64 	%rd108, %rd103, %r80;
	add.s64 	%rd109, %rd108, %rd107;
	shl.b64 	%rd110, %rd103, %r77;
	add.s64 	%rd153, %rd110, %rd109;
	add.s32 	%r113, %r113, 4;
	add.s64 	%rd147, %rd147, 4;
	setp.ne.s32 	%p13, %r113, 0;
	@%p13 bra 	$L__BB8_18;
$L__BB8_19:
	setp.eq.s32 	%p14, %r23, 0;
	@%p14 bra 	$L__BB8_22;
	cvt.u64.u32 	%rd151, %r114;
	neg.s32 	%r115, %r23;
$L__BB8_21:
	.pragma "nounroll";
	cvt.u32.u64 	%r81, %rd151;
	mov.b64 	%rd111, 1;
	shl.b64 	%rd112, %rd111, %r81;
	add.s64 	%rd153, %rd112, %rd153;
	add.s64 	%rd151, %rd151, 1;
	add.s32 	%r115, %r115, 1;
	setp.ne.s32 	%p15, %r115, 0;
	@%p15 bra 	$L__BB8_21;
$L__BB8_22:
	setp.ge.u32 	%p16, %r1, %r52;
	setp.ge.u32 	%p17, %r2, %r53;
	or.pred  	%p18, %p16, %p17;
	@%p18 bra 	$L__BB8_58;
	setp.eq.s32 	%p19, %r54, 0;
	mov.f32 	%f21, 0f00000000;
	@%p19 bra 	$L__BB8_57;
	cvt.rn.f32.u32 	%f9, %r57;
	ex2.approx.f32 	%f1, %f9;
	mul.lo.s32 	%r36, %r54, %r2;
	cvt.rn.f32.u32 	%f2, %r55;
	mov.b32 	%r84, 1;
	shl.b32 	%r85, %r84, %r55;
	cvt.s64.s32 	%rd35, %r85;
	shl.b32 	%r86, %r57, 1;
	cvt.rn.f32.u32 	%f3, %r86;
	cvta.to.global.u64 	%rd36, %rd66;
	cvta.to.global.u64 	%rd37, %rd67;
	mov.f64 	%fd7, 0d0000000000000000;
	mov.b32 	%r116, 0;
	ex2.approx.f32 	%f14, %f2;
	ex2.approx.f32 	%f16, %f3;
$L__BB8_25:
	mad.lo.s32 	%r87, %r116, %r52, %r1;
	mul.wide.u32 	%rd113, %r87, 4;
	add.s64 	%rd114, %rd36, %rd113;
	ld.global.f32 	%f10, [%rd114];
	mul.f32 	%f11, %f10, %f1;
	cvt.rmi.s64.f32 	%rd38, %f11;
	add.s32 	%r88, %r116, %r36;
	mul.wide.u32 	%rd115, %r88, 4;
	add.s64 	%rd116, %rd37, %rd115;
	ld.global.f32 	%f12, [%rd116];
	mul.f32 	%f13, %f1, %f12;
	cvt.rmi.s64.f32 	%rd117, %f13;
	setp.eq.s64 	%p20, %rd38, 0;
	setp.eq.s64 	%p21, %rd117, 0;
	or.pred  	%p22, %p20, %p21;
	@%p22 bra 	$L__BB8_55;
	setp.gt.s64 	%p23, %rd38, -1;
	@%p23 bra 	$L__BB8_28;
	not.b64 	%rd118, %rd38;
	and.b64  	%rd154, %rd138, %rd118;
	mov.b32 	%r118, 1;
	bra.uni 	$L__BB8_29;
$L__BB8_28:
	and.b64  	%rd154, %rd38, %rd138;
	mov.b32 	%r118, 0;
$L__BB8_29:
	setp.gt.s64 	%p24, %rd117, -1;
	@%p24 bra 	$L__BB8_31;
	not.b64 	%rd119, %rd117;
	and.b64  	%rd155, %rd138, %rd119;
	mov.b32 	%r119, 1;
	bra.uni 	$L__BB8_32;
$L__BB8_31:
	and.b64  	%rd155, %rd117, %rd138;
	mov.b32 	%r119, 0;
$L__BB8_32:
	max.u64 	%rd46, %rd154, 1;
	max.u64 	%rd47, %rd155, 1;
	mov.b32 	%r120, 0;
$L__BB8_33:
	mov.u32 	%r41, %r120;
	setp.eq.s32 	%p25, %r41, %r56;
	mov.u32 	%r121, %r124;
	@%p25 bra 	$L__BB8_35;
	add.s32 	%r120, %r41, 1;
	shr.s64 	%rd120, %rd46, %r120;
	setp.ne.s64 	%p26, %rd120, 0;
	mov.u32 	%r121, %r41;
	@%p26 bra 	$L__BB8_33;
$L__BB8_35:
	mov.b32 	%r122, 0;
$L__BB8_36:
	mov.u32 	%r44, %r122;
	setp.eq.s32 	%p27, %r44, %r56;
	mov.b32 	%r123, 0;
	@%p27 bra 	$L__BB8_38;
	add.s32 	%r122, %r44, 1;
	shr.s64 	%rd121, %rd47, %r122;
	setp.ne.s64 	%p28, %rd121, 0;
	mov.u32 	%r123, %r44;
	@%p28 bra 	$L__BB8_36;
$L__BB8_38:
	mov.b64 	%rd122, 1;
	shl.b64 	%rd123, %rd122, %r121;
	xor.b64  	%rd48, %rd123, %rd46;
	setp.lt.u32 	%p29, %r121, %r55;
	@%p29 bra 	$L__BB8_40;
	sub.s32 	%r96, %r121, %r55;
	shr.s64 	%rd156, %rd48, %r96;
	bra.uni 	$L__BB8_41;
$L__BB8_40:
	sub.s32 	%r97, %r55, %r121;
	shl.b64 	%rd156, %rd48, %r97;
$L__BB8_41:
	mov.b64 	%rd124, 1;
	shl.b64 	%rd125, %rd124, %r123;
	xor.b64  	%rd52, %rd125, %rd47;
	setp.lt.u32 	%p30, %r123, %r55;
	@%p30 bra 	$L__BB8_43;
	sub.s32 	%r98, %r123, %r55;
	shr.s64 	%rd157, %rd52, %r98;
	bra.uni 	$L__BB8_44;
$L__BB8_43:
	sub.s32 	%r99, %r55, %r123;
	shl.b64 	%rd157, %rd52, %r99;
$L__BB8_44:
	add.s64 	%rd56, %rd157, %rd156;
	cvt.rmi.s64.f32 	%rd126, %f14;
	setp.lt.s64 	%p31, %rd56, %rd126;
	@%p31 bra 	$L__BB8_48;
	add.s32 	%r47, %r123, %r121;
	add.s32 	%r48, %r47, 1;
	setp.lt.u32 	%p32, %r48, %r55;
	@%p32 bra 	$L__BB8_47;
	sub.s32 	%r100, %r48, %r55;
	shl.b64 	%rd158, %rd56, %r100;
	bra.uni 	$L__BB8_51;
$L__BB8_47:
	not.b32 	%r101, %r47;
	add.s32 	%r102, %r55, %r101;
	shr.s64 	%rd158, %rd56, %r102;
	bra.uni 	$L__BB8_51;
$L__BB8_48:
	add.s32 	%r49, %r123, %r121;
	setp.lt.u32 	%p33, %r49, %r55;
	@%p33 bra 	$L__BB8_50;
	add.s64 	%rd127, %rd56, %rd35;
	sub.s32 	%r103, %r49, %r55;
	shl.b64 	%rd158, %rd127, %r103;
	bra.uni 	$L__BB8_51;
$L__BB8_50:
	add.s64 	%rd128, %rd56, %rd35;
	sub.s32 	%r104, %r55, %r49;
	shr.s64 	%rd158, %rd128, %r104;
$L__BB8_51:
	and.b64  	%rd62, %rd158, %rd153;
	setp.ne.s32 	%p34, %r118, %r119;
	@%p34 bra 	$L__BB8_53;
	and.b64  	%rd159, %rd62, %rd145;
	bra.uni 	$L__BB8_54;
$L__BB8_53:
	not.b64 	%rd129, %rd62;
	and.b64  	%rd159, %rd145, %rd129;
$L__BB8_54:
	cvt.rm.f32.s64 	%f15, %rd159;
	div.rn.f32 	%f17, %f15, %f16;
	cvt.f64.f32 	%fd5, %f17;
	add.f64 	%fd7, %fd7, %fd5;
	mov.u32 	%r124, %r121;
$L__BB8_55:
	add.s32 	%r116, %r116, 1;
	setp.ne.s32 	%p35, %r116, %r54;
	@%p35 bra 	$L__BB8_25;
	cvt.rn.f32.f64 	%f21, %fd7;
$L__BB8_57:
	ld.param.u64 	%rd133, [_Z11mitchk_c1_fPKfS0_Pfjjjjjjff_param_2];
	mad.lo.s32 	%r105, %r52, %r2, %r1;
	cvta.to.global.u64 	%rd130, %rd133;
	mul.wide.u32 	%rd131, %r105, 4;
	add.s64 	%rd132, %rd130, %rd131;
	ld.global.f32 	%f18, [%rd132];
	mul.f32 	%f19, %f7, %f18;
	fma.rn.f32 	%f20, %f6, %f21, %f19;
	st.global.f32 	[%rd132], %f20;
$L__BB8_58:
	bar.sync 	0;
	ret;

}
	// .globl	_Z18mitchk_unbias_c1_fPKfS0_Pfjjjjjjff
.visible .entry _Z18mitchk_unbias_c1_fPKfS0_Pfjjjjjjff(
	.param .u64 .ptr .align 1 _Z18mitchk_unbias_c1_fPKfS0_Pfjjjjjjff_param_0,
	.param .u64 .ptr .align 1 _Z18mitchk_unbias_c1_fPKfS0_Pfjjjjjjff_param_1,
	.param .u64 .ptr .align 1 _Z18mitchk_unbias_c1_fPKfS0_Pfjjjjjjff_param_2,
	.param .u32 _Z18mitchk_unbias_c1_fPKfS0_Pfjjjjjjff_param_3,
	.param .u32 _Z18mitchk_unbias_c1_fPKfS0_Pfjjjjjjff_param_4,
	.param .u32 _Z18mitchk_unbias_c1_fPKfS0_Pfjjjjjjff_param_5,
	.param .u32 _Z18mitchk_unbias_c1_fPKfS0_Pfjjjjjjff_param_6,
	.param .u32 _Z18mitchk_unbias_c1_fPKfS0_Pfjjjjjjff_param_7,
	.param .u32 _Z18mitchk_unbias_c1_fPKfS0_Pfjjjjjjff_param_8,
	.param .f32 _Z18mitchk_unbias_c1_fPKfS0_Pfjjjjjjff_param_9,
	.param .f32 _Z18mitchk_unbias_c1_fPKfS0_Pfjjjjjjff_param_10
)
{
	.reg .pred 	%p<39>;
	.reg .b32 	%r<131>;
	.reg .b32 	%f<29>;
	.reg .b64 	%rd<173>;
	.reg .b64 	%fd<8>;

	ld.param.u64 	%rd70, [_Z18mitchk_unbias_c1_fPKfS0_Pfjjjjjjff_param_0];
	ld.param.u32 	%r53, [_Z18mitchk_unbias_c1_fPKfS0_Pfjjjjjjff_param_3];
	ld.param.u32 	%r54, [_Z18mitchk_unbias_c1_fPKfS0_Pfjjjjjjff_param_4];
	ld.param.u32 	%r55, [_Z18mitchk_unbias_c1_fPKfS0_Pfjjjjjjff_param_5];
	ld.param.u32 	%r56, [_Z18mitchk_unbias_c1_fPKfS0_Pfjjjjjjff_param_6];
	ld.param.u32 	%r57, [_Z18mitchk_unbias_c1_fPKfS0_Pfjjjjjjff_param_7];
	ld.param.u32 	%r58, [_Z18mitchk_unbias_c1_fPKfS0_Pfjjjjjjff_param_8];
	mov.u32 	%r59, %ctaid.y;
	mov.u32 	%r60, %ntid.y;
	mov.u32 	%r61, %tid.y;
	mad.lo.s32 	%r1, %r59, %r60, %r61;
	mov.u32 	%r62, %ctaid.x;
	mov.u32 	%r63, %ntid.x;
	mov.u32 	%r64, %tid.x;
	mad.lo.s32 	%r2, %r62, %r63, %r64;
	setp.eq.s32 	%p1, %r57, 0;
	mov.b64 	%rd150, 0;
	@%p1 bra 	$L__BB9_7;
	and.b32  	%r3, %r57, 3;
	setp.lt.u32 	%p2, %r57, 4;
	mov.b32 	%r112, 0;
	mov.b64 	%rd150, 0;
	@%p2 bra 	$L__BB9_4;
	and.b32  	%r112, %r57, -4;
	neg.s32 	%r114, %r112;
	mov.b64 	%rd150, 0;
	mov.b64 	%rd151, 3;
$L__BB9_3:
	cvt.u32.u64 	%r66, %rd151;
	add.s32 	%r67, %r66, -3;
	mov.b64 	%rd78, 1;
	shl.b64 	%rd79, %rd78, %r67;
	add.s64 	%rd80, %rd79, %rd150;
	add.s32 	%r68, %r66, -2;
	shl.b64 	%rd81, %rd78, %r68;
	add.s64 	%rd82, %rd81, %rd80;
	add.s32 	%r69, %r66, -1;
	shl.b64 	%rd83, %rd78, %r69;
	add.s64 	%rd84, %rd83, %rd82;
	shl.b64 	%rd85, %rd78, %r66;
	add.s64 	%rd150, %rd85, %rd84;
	add.s32 	%r114, %r114, 4;
	add.s64 	%rd151, %rd151, 4;
	setp.eq.s32 	%p3, %r114, 0;
	@%p3 bra 	$L__BB9_4;
	bra.uni 	$L__BB9_3;
$L__BB9_4:
	setp.eq.s32 	%p4, %r3, 0;
	@%p4 bra 	$L__BB9_7;
	cvt.u64.u32 	%rd148, %r112;
	neg.s32 	%r113, %r3;
$L__BB9_6:
	.pragma "nounroll";
	cvt.u32.u64 	%r70, %rd148;
	mov.b64 	%rd86, 1;
	shl.b64 	%rd87, %rd86, %r70;
	add.s64 	%rd150, %rd87, %rd150;
	add.s64 	%rd148, %rd148, 1;
	add.s32 	%r113, %r113, 1;
	setp.ne.s32 	%p5, %r113, 0;
	@%p5 bra 	$L__BB9_6;
$L__BB9_7:
	shl.b32 	%r10, %r57, 1;
	setp.ge.u32 	%p6, %r58, %r10;
	mov.b64 	%rd157, 0;
	@%p6 bra 	$L__BB9_15;
	sub.s32 	%r11, %r10, %r58;
	and.b32  	%r12, %r11, 3;
	sub.s32 	%r71, %r58, %r10;
	setp.gt.u32 	%p7, %r71, -4;
	mov.b64 	%rd157, 0;
	mov.u32 	%r115, %r58;
	@%p7 bra 	$L__BB9_12;
	add.s32 	%r118, %r58, 1;
	and.b32  	%r72, %r11, -4;
	neg.s32 	%r117, %r72;
	mov.b64 	%rd157, 0;
$L__BB9_10:
	add.s32 	%r73, %r118, -1;
	mov.b64 	%rd92, 1;
	shl.b64 	%rd93, %rd92, %r73;
	add.s64 	%rd94, %rd93, %rd157;
	add.s32 	%r74, %r118, 2;
	shl.b64 	%rd95, %rd92, %r118;
	add.s64 	%rd96, %rd95, %rd94;
	add.s32 	%r75, %r118, 1;
	shl.b64 	%rd97, %rd92, %r75;
	add.s64 	%rd98, %rd97, %rd96;
	shl.b64 	%rd99, %rd92, %r74;
	add.s64 	%rd157, %rd99, %rd98;
	add.s32 	%r118, %r118, 4;
	add.s32 	%r117, %r117, 4;
	setp.eq.s32 	%p8, %r117, 0;
	@%p8 bra 	$L__BB9_11;
	bra.uni 	$L__BB9_10;
$L__BB9_11:
	add.s32 	%r115, %r118, -1;
$L__BB9_12:
	setp.eq.s32 	%p9, %r12, 0;
	@%p9 bra 	$L__BB9_15;
	cvt.u64.u32 	%rd155, %r115;
	neg.s32 	%r116, %r12;
$L__BB9_14:
	.pragma "nounroll";
	cvt.u32.u64 	%r76, %rd155;
	mov.b64 	%rd100, 1;
	shl.b64 	%rd101, %rd100, %r76;
	add.s64 	%rd157, %rd101, %rd157;
	add.s64 	%rd155, %rd155, 1;
	add.s32 	%r116, %r116, 1;
	setp.ne.s32 	%p10, %r116, 0;
	@%p10 bra 	$L__BB9_14;
$L__BB9_15:
	add.s32 	%r22, %r58, %r57;
	setp.eq.s32 	%p11, %r22, 0;
	mov.b64 	%rd165, 0;
	@%p11 bra 	$L__BB9_22;
	and.b32  	%r23, %r22, 3;
	setp.lt.u32 	%p12, %r22, 4;
	mov.b64 	%rd165, 0;
	mov.b32 	%r120, 0;
	@%p12 bra 	$L__BB9_19;
	and.b32  	%r120, %r22, -4;
	neg.s32 	%r119, %r120;
	mov.b64 	%rd165, 0;
	mov.b64 	%rd159, 3;
$L__BB9_18:
	cvt.u32.u64 	%r78, %rd159;
	add.s32 	%r79, %r78, -3;
	mov.b64 	%rd107, 1;
	shl.b64 	%rd108, %rd107, %r79;
	add.s64 	%rd109, %rd108, %rd165;
	add.s32 	%r80, %r78, -2;
	shl.b64 	%rd110, %rd107, %r80;
	add.s64 	%rd111, %rd110, %rd109;
	add.s32 	%r81, %r78, -1;
	shl.b64 	%rd112, %rd107, %r81;
	add.s64 	%rd113, %rd112, %rd111;
	shl.b64 	%rd114, %rd107, %r78;
	add.s64 	%rd165, %rd114, %rd113;
	add.s32 	%r119, %r119, 4;
	add.s64 	%rd159, %rd159, 4;
	setp.ne.s32 	%p13, %r119, 0;
	@%p13 bra 	$L__BB9_18;
$L__BB9_19:
	setp.eq.s32 	%p14, %r23, 0;
	@%p14 bra 	$L__BB9_22;
	cvt.u64.u32 	%rd163, %r120;
	neg.s32 	%r121, %r23;
$L__BB9_21:
	.pragma "nounroll";
	cvt.u32.u64 	%r82, %rd163;
	mov.b64 	%rd115, 1;
	shl.b64 	%rd116, %rd115, %r82;
	add.s64 	%rd165, %rd116, %rd165;
	add.s64 	%rd163, %rd163, 1;
	add.s32 	%r121, %r121, 1;
	setp.ne.s32 	%p15, %r121, 0;
	@%p15 bra 	$L__BB9_21;
$L__BB9_22:
	setp.lt.u32 	%p16, %r56, 4;
	mov.b64 	%rd166, 0;
	@%p16 bra 	$L__BB9_24;
	add.s32 	%r83, %r56, -4;
	cvt.rn.f32.u32 	%f9, %r83;
	ex2.approx.f32 	%f10, %f9;
	cvt.rmi.s64.f32 	%rd166, %f10;
$L__BB9_24:
	setp.ge.u32 	%p17, %r1, %r53;
	setp.ge.u32 	%p18, %r2, %r54;
	or.pred  	%p19, %p17, %p18;
	@%p19 bra 	$L__BB9_64;
	setp.eq.s32 	%p20, %r55, 0;
	mov.f32 	%f28, 0f00000000;
	@%p20 bra 	$L__BB9_63;
	cvt.rn.f32.u32 	%f12, %r58;
	ex2.approx.f32 	%f1, %f12;
	mul.lo.s32 	%r36, %r55, %r2;
	add.s32 	%r86, %r56, 1;
	cvt.rn.f32.u32 	%f2, %r86;
	cvt.rn.f32.u32 	%f3, %r56;
	mov.b32 	%r87, 1;
	shl.b32 	%r88, %r87, %r56;
	cvt.s64.s32 	%rd37, %r88;
	shl.b32 	%r89, %r58, 1;
	cvt.rn.f32.u32 	%f4, %r89;
	cvta.to.global.u64 	%rd38, %rd70;
	mov.f64 	%fd7, 0d0000000000000000;
	mov.b32 	%r122, 0;
	ex2.approx.f32 	%f17, %f2;
	ex2.approx.f32 	%f21, %f4;
$L__BB9_27:
	ld.param.u64 	%rd144, [_Z18mitchk_unbias_c1_fPKfS0_Pfjjjjjjff_param_1];
	mad.lo.s32 	%r90, %r122, %r53, %r1;
	mul.wide.u32 	%rd118, %r90, 4;
	add.s64 	%rd119, %rd38, %rd118;
	ld.global.f32 	%f13, [%rd119];
	mul.f32 	%f14, %f13, %f1;
	cvt.rmi.s64.f32 	%rd39, %f14;
	add.s32 	%r91, %r122, %r36;
	cvta.to.global.u64 	%rd120, %rd144;
	mul.wide.u32 	%rd121, %r91, 4;
	add.s64 	%rd122, %rd120, %rd121;
	ld.global.f32 	%f15, [%rd122];
	mul.f32 	%f16, %f1, %f15;
	cvt.rmi.s64.f32 	%rd123, %f16;
	setp.eq.s64 	%p21, %rd39, 0;
	setp.eq.s64 	%p22, %rd123, 0;
	or.pred  	%p23, %p21, %p22;
	@%p23 bra 	$L__BB9_61;
	setp.gt.s64 	%p24, %rd39, -1;
	@%p24 bra 	$L__BB9_30;
	not.b64 	%rd124, %rd39;
	and.b64  	%rd167, %rd150, %rd124;
	mov.b32 	%r124, 1;
	bra.uni 	$L__BB9_31;
$L__BB9_30:
	and.b64  	%rd167, %rd39, %rd150;
	mov.b32 	%r124, 0;
$L__BB9_31:
	setp.gt.s64 	%p25, %rd123, -1;
	@%p25 bra 	$L__BB9_33;
	not.b64 	%rd125, %rd123;
	and.b64  	%rd168, %rd150, %rd125;
	mov.b32 	%r125, 1;
	bra.uni 	$L__BB9_34;
$L__BB9_33:
	and.b64  	%rd168, %rd123, %rd150;
	mov.b32 	%r125, 0;
$L__BB9_34:
	max.u64 	%rd47, %rd167, 1;
	max.u64 	%rd48, %rd168, 1;
	mov.b32 	%r126, 0;
$L__BB9_35:
	mov.u32 	%r41, %r126;
	setp.eq.s32 	%p26, %r41, %r57;
	mov.u32 	%r127, %r130;
	@%p26 bra 	$L__BB9_37;
	add.s32 	%r126, %r41, 1;
	shr.s64 	%rd126, %rd47, %r126;
	setp.ne.s64 	%p27, %rd126, 0;
	mov.u32 	%r127, %r41;
	@%p27 bra 	$L__BB9_35;
$L__BB9_37:
	mov.b32 	%r128, 0;
$L__BB9_38:
	mov.u32 	%r44, %r128;
	setp.eq.s32 	%p28, %r44, %r57;
	mov.b32 	%r46, 0;
	@%p28 bra 	$L__BB9_40;
	add.s32 	%r128, %r44, 1;
	shr.s64 	%rd127, %rd48, %r128;
	setp.ne.s64 	%p29, %rd127, 0;
	mov.u32 	%r46, %r44;
	@%p29 bra 	$L__BB9_38;
$L__BB9_40:
	mov.b64 	%rd128, 1;
	shl.b64 	%rd129, %rd128, %r127;
	xor.b64  	%rd49, %rd129, %rd47;
	setp.lt.u32 	%p30, %r127, %r56;
	@%p30 bra 	$L__BB9_42;
	sub.s32 	%r99, %r127, %r56;
	shr.s64 	%rd169, %rd49, %r99;
	bra.uni 	$L__BB9_43;
$L__BB9_42:
	sub.s32 	%r100, %r56, %r127;
	shl.b64 	%rd169, %rd49, %r100;
$L__BB9_43:
	mov.b64 	%rd130, 1;
	shl.b64 	%rd131, %rd130, %r46;
	xor.b64  	%rd53, %rd131, %rd48;
	setp.lt.u32 	%p31, %r46, %r56;
	@%p31 bra 	$L__BB9_45;
	sub.s32 	%r101, %r46, %r56;
	shr.s64 	%rd170, %rd53, %r101;
	bra.uni 	$L__BB9_46;
$L__BB9_45:
	sub.s32 	%r102, %r56, %r46;
	shl.b64 	%rd170, %rd53, %r102;
$L__BB9_46:
	or.b64  	%rd132, %rd169, 1;
	or.b64  	%rd133, %rd170, 1;
	add.s64 	%rd134, %rd132, %rd166;
	add.s64 	%rd57, %rd134, %rd133;
	cvt.rmi.s64.f32 	%rd135, %f17;
	setp.lt.s64 	%p32, %rd57, %rd135;
	@%p32 bra 	$L__BB9_50;
	ex2.approx.f32 	%f18, %f3;
	cvt.rmi.s64.f32 	%rd136, %f18;
	sub.s64 	%rd58, %rd57, %rd136;
	add.s32 	%r103, %r127, %r46;
	add.s32 	%r47, %r103, 2;
	setp.lt.u32 	%p33, %r47, %r56;
	@%p33 bra 	$L__BB9_49;
	sub.s32 	%r104, %r47, %r56;
	shl.b64 	%rd171, %rd58, %r104;
	bra.uni 	$L__BB9_57;
$L__BB9_49:
	sub.s32 	%r105, %r56, %r47;
	shr.s64 	%rd171, %rd58, %r105;
	bra.uni 	$L__BB9_57;
$L__BB9_50:
	ex2.approx.f32 	%f19, %f3;
	cvt.rmi.s64.f32 	%rd137, %f19;
	setp.lt.s64 	%p34, %rd57, %rd137;
	@%p34 bra 	$L__BB9_54;
	add.s32 	%r48, %r46, %r127;
	add.s32 	%r49, %r48, 1;
	setp.lt.u32 	%p35, %r49, %r56;
	@%p35 bra 	$L__BB9_53;
	sub.s32 	%r106, %r49, %r56;
	shl.b64 	%rd171, %rd57, %r106;
	bra.uni 	$L__BB9_57;
$L__BB9_53:
	not.b32 	%r107, %r48;
	add.s32 	%r108, %r56, %r107;
	shr.s64 	%rd171, %rd57, %r108;
	bra.uni 	$L__BB9_57;
$L__BB9_54:
	add.s32 	%r50, %r46, %r127;
	setp.lt.u32 	%p36, %r50, %r56;
	@%p36 bra 	$L__BB9_56;
	add.s64 	%rd138, %rd57, %rd37;
	sub.s32 	%r109, %r50, %r56;
	shl.b64 	%rd171, %rd138, %r109;
	bra.uni 	$L__BB9_57;
$L__BB9_56:
	add.s64 	%rd139, %rd57, %rd37;
	sub.s32 	%r110, %r56, %r50;
	shr.s64 	%rd171, %rd139, %r110;
$L__BB9_57:
	and.b64  	%rd66, %rd171, %rd165;
	setp.ne.s32 	%p37, %r124, %r125;
	@%p37 bra 	$L__BB9_59;
	and.b64  	%rd172, %rd66, %rd157;
	bra.uni 	$L__BB9_60;
$L__BB9_59:
	not.b64 	%rd140, %rd66;
	and.b64  	%rd172, %rd157, %rd140;
$L__BB9_60:
	cvt.rm.f32.s64 	%f20, %rd172;
	div.rn.f32 	%f22, %f20, %f21;
	cvt.f64.f32 	%fd5, %f22;
	add.f64 	%fd7, %fd7, %fd5;
	mov.u32 	%r130, %r127;
$L__BB9_61:
	add.s32 	%r122, %r122, 1;
	setp.ne.s32 	%p38, %r122, %r55;
	@%p38 bra 	$L__BB9_27;
	cvt.rn.f32.f64 	%f28, %fd7;
$L__BB9_63:
	ld.param.f32 	%f27, [_Z18mitchk_unbias_c1_fPKfS0_Pfjjjjjjff_param_10];
	ld.param.f32 	%f26, [_Z18mitchk_unbias_c1_fPKfS0_Pfjjjjjjff_param_9];
	ld.param.u64 	%rd145, [_Z18mitchk_unbias_c1_fPKfS0_Pfjjjjjjff_param_2];
	mad.lo.s32 	%r111, %r53, %r2, %r1;
	cvta.to.global.u64 	%rd141, %rd145;
	mul.wide.u32 	%rd142, %r111, 4;
	add.s64 	%rd143, %rd141, %rd142;
	ld.global.f32 	%f23, [%rd143];
	mul.f32 	%f24, %f27, %f23;
	fma.rn.f32 	%f25, %f26, %f28, %f24;
	st.global.f32 	[%rd143], %f25;
$L__BB9_64:
	bar.sync 	0;
	ret;

}
	// .globl	_Z11mitchk_c1_dPKdS0_Pdjjjjjjdd
.visible .entry _Z11mitchk_c1_dPKdS0_Pdjjjjjjdd(
	.param .u64 .ptr .align 1 _Z11mitchk_c1_dPKdS0_Pdjjjjjjdd_param_0,
	.param .u64 .ptr .align 1 _Z11mitchk_c1_dPKdS0_Pdjjjjjjdd_param_1,
	.param .u64 .ptr .align 1 _Z11mitchk_c1_dPKdS0_Pdjjjjjjdd_param_2,
	.param .u32 _Z11mitchk_c1_dPKdS0_Pdjjjjjjdd_param_3,
	.param .u32 _Z11mitchk_c1_dPKdS0_Pdjjjjjjdd_param_4,
	.param .u32 _Z11mitchk_c1_dPKdS0_Pdjjjjjjdd_param_5,
	.param .u32 _Z11mitchk_c1_dPKdS0_Pdjjjjjjdd_param_6,
	.param .u32 _Z11mitchk_c1_dPKdS0_Pdjjjjjjdd_param_7,
	.param .u32 _Z11mitchk_c1_dPKdS0_Pdjjjjjjdd_param_8,
	.param .f64 _Z11mitchk_c1_dPKdS0_Pdjjjjjjdd_param_9,
	.param .f64 _Z11mitchk_c1_dPKdS0_Pdjjjjjjdd_param_10
)
{
	.reg .b32 	%r<3>;
	.reg .b64 	%rd<3>;

	mov.u64 	%rd1, $str;
	cvta.global.u64 	%rd2, %rd1;
	{ // callseq 0, 0
	.param .b64 param0;
	st.param.b64 	[param0], %rd2;
	.param .b64 param1;
	st.param.b64 	[param1], 0;
	.param .b32 retval0;
	call.uni (retval0), 
	vprintf, 
	(
	param0, 
	param1
	);
	ld.param.b32 	%r1, [retval0];
	} // callseq 0
	ret;

}
	// .globl	_Z7fixed_fPKfS0_Pfjjjjjff
.visible .entry _Z7fixed_fPKfS0_Pfjjjjjff(
	.param .u64 .ptr .align 1 _Z7fixed_fPKfS0_Pfjjjjjff_param_0,
	.param .u64 .ptr .align 1 _Z7fixed_fPKfS0_Pfjjjjjff_param_1,
	.param .u64 .ptr .align 1 _Z7fixed_fPKfS0_Pfjjjjjff_param_2,
	.param .u32 _Z7fixed_fPKfS0_Pfjjjjjff_param_3,
	.param .u32 _Z7fixed_fPKfS0_Pfjjjjjff_param_4,
	.param .u32 _Z7fixed_fPKfS0_Pfjjjjjff_param_5,
	.param .u32 _Z7fixed_fPKfS0_Pfjjjjjff_param_6,
	.param .u32 _Z7fixed_fPKfS0_Pfjjjjjff_param_7,
	.param .f32 _Z7fixed_fPKfS0_Pfjjjjjff_param_8,
	.param .f32 _Z7fixed_fPKfS0_Pfjjjjjff_param_9
)
{
	.reg .pred 	%p<28>;
	.reg .b32 	%r<139>;
	.reg .b32 	%f<60>;
	.reg .b64 	%rd<177>;
	.reg .b64 	%fd<31>;

	ld.param.u64 	%rd51, [_Z7fixed_fPKfS0_Pfjjjjjff_param_0];
	ld.param.u64 	%rd52, [_Z7fixed_fPKfS0_Pfjjjjjff_param_1];
	ld.param.u32 	%r58, [_Z7fixed_fPKfS0_Pfjjjjjff_param_3];
	ld.param.u32 	%r59, [_Z7fixed_fPKfS0_Pfjjjjjff_param_4];
	ld.param.u32 	%r60, [_Z7fixed_fPKfS0_Pfjjjjjff_param_5];
	ld.param.u32 	%r61, [_Z7fixed_fPKfS0_Pfjjjjjff_param_6];
	ld.param.u32 	%r62, [_Z7fixed_fPKfS0_Pfjjjjjff_param_7];
	cvta.to.global.u64 	%rd1, %rd52;
	cvta.to.global.u64 	%rd2, %rd51;
	mov.u32 	%r63, %ctaid.y;
	mov.u32 	%r64, %ntid.y;
	mul.lo.s32 	%r1, %r63, %r64;
	mov.u32 	%r2, %tid.y;
	add.s32 	%r3, %r1, %r2;
	mov.u32 	%r65, %ctaid.x;
	mov.u32 	%r66, %ntid.x;
	mov.u32 	%r67, %tid.x;
	mad.lo.s32 	%r4, %r65, %r66, %r67;
	setp.eq.s32 	%p1, %r61, 0;
	mov.b64 	%rd162, 0;
	@%p1 bra 	$L__BB11_7;
	and.b32  	%r5, %r61, 3;
	setp.lt.u32 	%p2, %r61, 4;
	mov.b64 	%rd162, 0;
	mov.b32 	%r122, 0;
	@%p2 bra 	$L__BB11_4;
	and.b32  	%r122, %r61, -4;
	neg.s32 	%r125, %r122;
	mov.b64 	%rd162, 0;
	mov.b32 	%r126, 0;
$L__BB11_3:
	mov.b32 	%r70, 1;
	shl.b32 	%r71, %r70, %r126;
	cvt.u64.u32 	%rd56, %r71;
	add.s64 	%rd57, %rd162, %rd56;
	mov.b32 	%r72, 2;
	shl.b32 	%r73, %r72, %r126;
	cvt.u64.u32 	%rd58, %r73;
	add.s64 	%rd59, %rd57, %rd58;
	mov.b32 	%r74, 4;
	shl.b32 	%r75, %r74, %r126;
	cvt.u64.u32 	%rd60, %r75;
	add.s64 	%rd61, %rd59, %rd60;
	mov.b32 	%r76, 8;
	shl.b32 	%r77, %r76, %r126;
	cvt.s64.s32 	%rd62, %r77;
	add.s64 	%rd162, %rd61, %rd62;
	add.s32 	%r126, %r126, 4;
	add.s32 	%r125, %r125, 4;
	setp.eq.s32 	%p3, %r125, 0;
	@%p3 bra 	$L__BB11_4;
	bra.uni 	$L__BB11_3;
$L__BB11_4:
	setp.eq.s32 	%p4, %r5, 0;
	@%p4 bra 	$L__BB11_7;
	neg.s32 	%r123, %r5;
$L__BB11_6:
	.pragma "nounroll";
	mov.b32 	%r78, 1;
	shl.b32 	%r79, %r78, %r122;
	cvt.s64.s32 	%rd63, %r79;
	add.s64 	%rd162, %rd162, %rd63;
	add.s32 	%r122, %r122, 1;
	add.s32 	%r123, %r123, 1;
	setp.ne.s32 	%p5, %r123, 0;
	@%p5 bra 	$L__BB11_6;
$L__BB11_7:
	shl.b32 	%r14, %r61, 1;
	setp.ge.u32 	%p6, %r62, %r14;
	mov.b64 	%rd169, 0;
	@%p6 bra 	$L__BB11_15;
	sub.s32 	%r15, %r14, %r62;
	and.b32  	%r16, %r15, 3;
	sub.s32 	%r80, %r62, %r14;
	setp.gt.u32 	%p7, %r80, -4;
	mov.b64 	%rd169, 0;
	mov.u32 	%r129, %r62;
	@%p7 bra 	$L__BB11_12;
	add.s32 	%r128, %r62, 1;
	and.b32  	%r81, %r15, -4;
	neg.s32 	%r127, %r81;
	mov.b64 	%rd169, 0;
$L__BB11_10:
	add.s32 	%r82, %r128, -1;
	mov.b64 	%rd68, 1;
	shl.b64 	%rd69, %rd68, %r82;
	add.s64 	%rd70, %rd69, %rd169;
	add.s32 	%r83, %r128, 2;
	shl.b64 	%rd71, %rd68, %r128;
	add.s64 	%rd72, %rd71, %rd70;
	add.s32 	%r84, %r128, 1;
	shl.b64 	%rd73, %rd68, %r84;
	add.s64 	%rd74, %rd73, %rd72;
	shl.b64 	%rd75, %rd68, %r83;
	add.s64 	%rd169, %rd75, %rd74;
	add.s32 	%r128, %r128, 4;
	add.s32 	%r127, %r127, 4;
	setp.ne.s32 	%p8, %r127, 0;
	@%p8 bra 	$L__BB11_10;
	add.s32 	%r129, %r128, -1;
$L__BB11_12:
	setp.eq.s32 	%p9, %r16, 0;
	@%p9 bra 	$L__BB11_15;
	cvt.u64.u32 	%rd167, %r129;
	neg.s32 	%r130, %r16;
$L__BB11_14:
	.pragma "nounroll";
	cvt.u32.u64 	%r85, %rd167;
	mov.b64 	%rd76, 1;
	shl.b64 	%rd77, %rd76, %r85;
	add.s64 	%rd169, %rd77, %rd169;
	add.s64 	%rd167, %rd167, 1;
	add.s32 	%r130, %r130, 1;
	setp.ne.s32 	%p10, %r130, 0;
	@%p10 bra 	$L__BB11_14;
$L__BB11_15:
	add.s32 	%r86, %r62, %r61;
	cvt.rn.f32.u32 	%f7, %r86;
	ex2.approx.f32 	%f8, %f7;
	cvt.rzi.s64.f32 	%rd20, %f8;
	setp.ge.u32 	%p11, %r3, %r58;
	setp.ge.u32 	%p12, %r4, %r59;
	or.pred  	%p13, %p11, %p12;
	@%p13 bra 	$L__BB11_48;
	setp.eq.s32 	%p14, %r60, 0;
	mov.f32 	%f59, 0f00000000;
	@%p14 bra 	$L__BB11_47;
	cvt.rn.f32.u32 	%f10, %r62;
	ex2.approx.f32 	%f1, %f10;
	mul.lo.s32 	%r32, %r60, %r4;
	shl.b32 	%r88, %r62, 1;
	cvt.rn.f32.u32 	%f11, %r88;
	ex2.approx.f32 	%f2, %f11;
	setp.lt.u32 	%p15, %r60, 4;
	mov.f64 	%fd26, 0d0000000000000000;
	mov.b32 	%r138, 0;
	@%p15 bra 	$L__BB11_32;
	and.b32  	%r89, %r60, -4;
	neg.s32 	%r136, %r89;
	add.s32 	%r135, %r32, 3;
	add.s32 	%r90, %r2, %r58;
	add.s32 	%r134, %r90, %r1;
	shl.b32 	%r91, %r58, 1;
	add.s32 	%r133, %r3, %r91;
	mad.lo.s32 	%r132, %r58, 3, %r3;
	mov.f64 	%fd26, 0d0000000000000000;
	mov.u32 	%r131, %r3;
$L__BB11_19:
	.pragma "nounroll";
	mul.wide.u32 	%rd78, %r131, 4;
	add.s64 	%rd79, %rd2, %rd78;
	ld.global.f32 	%f12, [%rd79];
	mul.f32 	%f13, %f12, %f1;
	cvt.rmi.s64.f32 	%rd80, %f13;
	add.s32 	%r44, %r135, -2;
	add.s32 	%r92, %r135, -3;
	mul.wide.u32 	%rd81, %r92, 4;
	add.s64 	%rd82, %rd1, %rd81;
	ld.global.f32 	%f14, [%rd82];
	mul.f32 	%f15, %f1, %f14;
	cvt.rmi.s64.f32 	%rd83, %f15;
	and.b64  	%rd84, %rd80, %rd162;
	and.b64  	%rd85, %rd83, %rd162;
	mul.lo.s64 	%rd86, %rd85, %rd84;
	and.b64  	%rd21, %rd86, %rd169;
	or.b64  	%rd87, %rd21, %rd20;
	and.b64  	%rd88, %rd87, -4294967296;
	setp.ne.s64 	%p16, %rd88, 0;
	@%p16 bra 	$L__BB11_21;
	cvt.u32.u64 	%r93, %rd20;
	cvt.u32.u64 	%r94, %rd21;
	rem.u32 	%r95, %r94, %r93;
	cvt.u64.u32 	%rd170, %r95;
	bra.uni 	$L__BB11_22;
$L__BB11_21:
	rem.s64 	%rd170, %rd21, %rd20;
$L__BB11_22:
	cvt.rm.f32.s64 	%f16, %rd170;
	div.rn.f32 	%f17, %f16, %f2;
	cvt.f64.f32 	%fd17, %f17;
	add.f64 	%fd2, %fd26, %fd17;
	mul.wide.u32 	%rd89, %r134, 4;
	add.s64 	%rd90, %rd2, %rd89;
	ld.global.f32 	%f18, [%rd90];
	mul.f32 	%f19, %f18, %f1;
	cvt.rmi.s64.f32 	%rd91, %f19;
	mul.wide.u32 	%rd92, %r44, 4;
	add.s64 	%rd93, %rd1, %rd92;
	ld.global.f32 	%f20, [%rd93];
	mul.f32 	%f21, %f1, %f20;
	cvt.rmi.s64.f32 	%rd94, %f21;
	and.b64  	%rd95, %rd91, %rd162;
	and.b64  	%rd96, %rd94, %rd162;
	mul.lo.s64 	%rd97, %rd96, %rd95;
	and.b64  	%rd25, %rd97, %rd169;
	or.b64  	%rd98, %rd25, %rd20;
	and.b64  	%rd99, %rd98, -4294967296;
	setp.ne.s64 	%p17, %rd99, 0;
	@%p17 bra 	$L__BB11_24;
	cvt.u32.u64 	%r96, %rd20;
	cvt.u32.u64 	%r97, %rd25;
	rem.u32 	%r98, %r97, %r96;
	cvt.u64.u32 	%rd171, %r98;
	bra.uni 	$L__BB11_25;
$L__BB11_24:
	rem.s64 	%rd171, %rd25, %rd20;
$L__BB11_25:
	cvt.rm.f32.s64 	%f22, %rd171;
	div.rn.f32 	%f23, %f22, %f2;
	cvt.f64.f32 	%fd18, %f23;
	add.f64 	%fd3, %fd2, %fd18;
	mul.wide.u32 	%rd100, %r133, 4;
	add.s64 	%rd101, %rd2, %rd100;
	ld.global.f32 	%f24, [%rd101];
	mul.f32 	%f25, %f24, %f1;
	cvt.rmi.s64.f32 	%rd102, %f25;
	add.s32 	%r99, %r44, 1;
	mul.wide.u32 	%rd103, %r99, 4;
	add.s64 	%rd104, %rd1, %rd103;
	ld.global.f32 	%f26, [%rd104];
	mul.f32 	%f27, %f1, %f26;
	cvt.rmi.s64.f32 	%rd105, %f27;
	and.b64  	%rd106, %rd102, %rd162;
	and.b64  	%rd107, %rd105, %rd162;
	mul.lo.s64 	%rd108, %rd107, %rd106;
	and.b64  	%rd29, %rd108, %rd169;
	or.b64  	%rd109, %rd29, %rd20;
	and.b64  	%rd110, %rd109, -4294967296;
	setp.ne.s64 	%p18, %rd110, 0;
	@%p18 bra 	$L__BB11_27;
	cvt.u32.u64 	%r100, %rd20;
	cvt.u32.u64 	%r101, %rd29;
	rem.u32 	%r102, %r101, %r100;
	cvt.u64.u32 	%rd172, %r102;
	bra.uni 	$L__BB11_28;
$L__BB11_27:
	rem.s64 	%rd172, %rd29, %rd20;
$L__BB11_28:
	cvt.rm.f32.s64 	%f28, %rd172;
	div.rn.f32 	%f29, %f28, %f2;
	cvt.f64.f32 	%fd19, %f29;
	add.f64 	%fd4, %fd3, %fd19;
	mul.wide.u32 	%rd111, %r132, 4;
	add.s64 	%rd112, %rd2, %rd111;
	ld.global.f32 	%f30, [%rd112];
	mul.f32 	%f31, %f30, %f1;
	cvt.rmi.s64.f32 	%rd113, %f31;
	mul.wide.u32 	%rd114, %r135, 4;
	add.s64 	%rd115, %rd1, %rd114;
	ld.global.f32 	%f32, [%rd115];
	mul.f32 	%f33, %f1, %f32;
	cvt.rmi.s64.f32 	%rd116, %f33;
	and.b64  	%rd117, %rd113, %rd162;
	and.b64  	%rd118, %rd116, %rd162;
	mul.lo.s64 	%rd119, %rd118, %rd117;
	and.b64  	%rd33, %rd119, %rd169;
	or.b64  	%rd120, %rd33, %rd20;
	and.b64  	%rd121, %rd120, -4294967296;
	setp.ne.s64 	%p19, %rd121, 0;
	@%p19 bra 	$L__BB11_30;
	cvt.u32.u64 	%r103, %rd20;
	cvt.u32.u64 	%r104, %rd33;
	rem.u32 	%r105, %r104, %r103;
	cvt.u64.u32 	%rd173, %r105;
	bra.uni 	$L__BB11_31;
$L__BB11_30:
	rem.s64 	%rd173, %rd33, %rd20;
$L__BB11_31:
	and.b32  	%r138, %r60, -4;
	cvt.rm.f32.s64 	%f34, %rd173;
	div.rn.f32 	%f35, %f34, %f2;
	cvt.f64.f32 	%fd20, %f35;
	add.f64 	%fd26, %fd4, %fd20;
	add.s32 	%r136, %r136, 4;
	add.s32 	%r135, %r135, 4;
	shl.b32 	%r106, %r58, 2;
	add.s32 	%r134, %r134, %r106;
	add.s32 	%r133, %r133, %r106;
	add.s32 	%r132, %r132, %r106;
	add.s32 	%r131, %r131, %r106;
	setp.ne.s32 	%p20, %r136, 0;
	@%p20 bra 	$L__BB11_19;
$L__BB11_32:
	and.b32  	%r53, %r60, 3;
	setp.eq.s32 	%p21, %r53, 0;
	@%p21 bra 	$L__BB11_46;
	setp.eq.s32 	%p22, %r53, 1;
	@%p22 bra 	$L__BB11_41;
	mad.lo.s32 	%r54, %r138, %r58, %r3;
	mul.wide.u32 	%rd122, %r54, 4;
	add.s64 	%rd123, %rd2, %rd122;
	ld.global.f32 	%f36, [%rd123];
	mul.f32 	%f37, %f36, %f1;
	cvt.rmi.s64.f32 	%rd124, %f37;
	add.s32 	%r55, %r138, %r32;
	mul.wide.u32 	%rd125, %r55, 4;
	add.s64 	%rd126, %rd1, %rd125;
	ld.global.f32 	%f38, [%rd126];
	mul.f32 	%f39, %f1, %f38;
	cvt.rmi.s64.f32 	%rd127, %f39;
	and.b64  	%rd128, %rd124, %rd162;
	and.b64  	%rd129, %rd127, %rd162;
	mul.lo.s64 	%rd130, %rd129, %rd128;
	and.b64  	%rd37, %rd130, %rd169;
	or.b64  	%rd131, %rd37, %rd20;
	and.b64  	%rd132, %rd131, -4294967296;
	setp.ne.s64 	%p23, %rd132, 0;
	@%p23 bra 	$L__BB11_36;
	cvt.u32.u64 	%r107, %rd20;
	cvt.u32.u64 	%r108, %rd37;
	rem.u32 	%r109, %r108, %r107;
	cvt.u64.u32 	%rd174, %r109;
	bra.uni 	$L__BB11_37;
$L__BB11_36:
	rem.s64 	%rd174, %rd37, %rd20;
$L__BB11_37:
	cvt.rm.f32.s64 	%f40, %rd174;
	div.rn.f32 	%f41, %f40, %f2;
	cvt.f64.f32 	%fd22, %f41;
	add.f64 	%fd8, %fd26, %fd22;
	add.s32 	%r110, %r54, %r58;
	mul.wide.u32 	%rd133, %r110, 4;
	add.s64 	%rd134, %rd2, %rd133;
	ld.global.f32 	%f42, [%rd134];
	mul.f32 	%f43, %f42, %f1;
	cvt.rmi.s64.f32 	%rd135, %f43;
	add.s32 	%r111, %r55, 1;
	mul.wide.u32 	%rd136, %r111, 4;
	add.s64 	%rd137, %rd1, %rd136;
	ld.global.f32 	%f44, [%rd137];
	mul.f32 	%f45, %f1, %f44;
	cvt.rmi.s64.f32 	%rd138, %f45;
	and.b64  	%rd139, %rd135, %rd162;
	and.b64  	%rd140, %rd138, %rd162;
	mul.lo.s64 	%rd141, %rd140, %rd139;
	and.b64  	%rd41, %rd141, %rd169;
	or.b64  	%rd142, %rd41, %rd20;
	and.b64  	%rd143, %rd142, -4294967296;
	setp.ne.s64 	%p24, %rd143, 0;
	@%p24 bra 	$L__BB11_39;
	cvt.u32.u64 	%r112, %rd20;
	cvt.u32.u64 	%r113, %rd41;
	rem.u32 	%r114, %r113, %r112;
	cvt.u64.u32 	%rd175, %r114;
	bra.uni 	$L__BB11_40;
$L__BB11_39:
	rem.s64 	%rd175, %rd41, %rd20;
$L__BB11_40:
	cvt.rm.f32.s64 	%f46, %rd175;
	div.rn.f32 	%f47, %f46, %f2;
	cvt.f64.f32 	%fd23, %f47;
	add.f64 	%fd26, %fd8, %fd23;
	add.s32 	%r138, %r138, 2;
$L__BB11_41:
	and.b32  	%r115, %r60, 1;
	setp.eq.b32 	%p25, %r115, 1;
	not.pred 	%p26, %p25;
	@%p26 bra 	$L__BB11_46;
	mad.lo.s32 	%r116, %r138, %r58, %r3;
	mul.wide.u32 	%rd144, %r116, 4;
	add.s64 	%rd145, %rd2, %rd144;
	ld.global.f32 	%f48, [%rd145];
	mul.f32 	%f49, %f48, %f1;
	cvt.rmi.s64.f32 	%rd146, %f49;
	add.s32 	%r117, %r138, %r32;
	mul.wide.u32 	%rd147, %r117, 4;
	add.s64 	%rd148, %rd1, %rd147;
	ld.global.f32 	%f50, [%rd148];
	mul.f32 	%f51, %f1, %f50;
	cvt.rmi.s64.f32 	%rd149, %f51;
	and.b64  	%rd150, %rd146, %rd162;
	and.b64  	%rd151, %rd149, %rd162;
	mul.lo.s64 	%rd152, %rd151, %rd150;
	and.b64  	%rd45, %rd152, %rd169;
	or.b64  	%rd153, %rd45, %rd20;
	and.b64  	%rd154, %rd153, -4294967296;
	setp.ne.s64 	%p27, %rd154, 0;
	@%p27 bra 	$L__BB11_44;
	cvt.u32.u64 	%r118, %rd20;
	cvt.u32.u64 	%r119, %rd45;
	rem.u32 	%r120, %r119, %r118;
	cvt.u64.u32 	%rd176, %r120;
	bra.uni 	$L__BB11_45;
$L__BB11_44:
	rem.s64 	%rd176, %rd45, %rd20;
$L__BB11_45:
	cvt.rm.f32.s64 	%f52, %rd176;
	div.rn.f32 	%f53, %f52, %f2;
	cvt.f64.f32 	%fd24, %f53;
	add.f64 	%fd26, %fd26, %fd24;
$L__BB11_46:
	cvt.rn.f32.f64 	%f59, %fd26;
$L__BB11_47:
	ld.param.f32 	%f58, [_Z7fixed_fPKfS0_Pfjjjjjff_param_9];
	ld.param.f32 	%f57, [_Z7fixed_fPKfS0_Pfjjjjjff_param_8];
	ld.param.u64 	%rd158, [_Z7fixed_fPKfS0_Pfjjjjjff_param_2];
	mad.lo.s32 	%r121, %r58, %r4, %r3;
	cvta.to.global.u64 	%rd155, %rd158;
	mul.wide.u32 	%rd156, %r121, 4;
	add.s64 	%rd157, %rd155, %rd156;
	ld.global.f32 	%f54, [%rd157];
	mul.f32 	%f55, %f58, %f54;
	fma.rn.f32 	%f56, %f57, %f59, %f55;
	st.global.f32 	[%rd157], %f56;
$L__BB11_48:
	bar.sync 	0;
	ret;

}
	// .globl	_Z7fixed_dPKdS0_Pdjjjjjdd
.visible .entry _Z7fixed_dPKdS0_Pdjjjjjdd(
	.param .u64 .ptr .align 1 _Z7fixed_dPKdS0_Pdjjjjjdd_param_0,
	.param .u64 .ptr .align 1 _Z7fixed_dPKdS0_Pdjjjjjdd_param_1,
	.param .u64 .ptr .align 1 _Z7fixed_dPKdS0_Pdjjjjjdd_param_2,
	.param .u32 _Z7fixed_dPKdS0_Pdjjjjjdd_param_3,
	.param .u32 _Z7fixed_dPKdS0_Pdjjjjjdd_param_4,
	.param .u32 _Z7fixed_dPKdS0_Pdjjjjjdd_param_5,
	.param .u32 _Z7fixed_dPKdS0_Pdjjjjjdd_param_6,
	.param .u32 _Z7fixed_dPKdS0_Pdjjjjjdd_param_7,
	.param .f64 _Z7fixed_dPKdS0_Pdjjjjjdd_param_8,
	.param .f64 _Z7fixed_dPKdS0_Pdjjjjjdd_param_9
)
{
	.reg .pred 	%p<28>;
	.reg .b32 	%r<138>;
	.reg .b32 	%f<7>;
	.reg .b64 	%rd<177>;
	.reg .b64 	%fd<75>;

	ld.param.u64 	%rd51, [_Z7fixed_dPKdS0_Pdjjjjjdd_param_0];
	ld.param.u64 	%rd52, [_Z7fixed_dPKdS0_Pdjjjjjdd_param_1];
	ld.param.u32 	%r59, [_Z7fixed_dPKdS0_Pdjjjjjdd_param_3];
	ld.param.u32 	%r60, [_Z7fixed_dPKdS0_Pdjjjjjdd_param_4];
	ld.param.u32 	%r61, [_Z7fixed_dPKdS0_Pdjjjjjdd_param_5];
	ld.param.u32 	%r62, [_Z7fixed_dPKdS0_Pdjjjjjdd_param_6];
	ld.param.u32 	%r63, [_Z7fixed_dPKdS0_Pdjjjjjdd_param_7];
	ld.param.f64 	%fd17, [_Z7fixed_dPKdS0_Pdjjjjjdd_param_9];
	cvta.to.global.u64 	%rd1, %rd52;
	cvta.to.global.u64 	%rd2, %rd51;
	mov.u32 	%r64, %ctaid.y;
	mov.u32 	%r65, %ntid.y;
	mul.lo.s32 	%r1, %r64, %r65;
	mov.u32 	%r2, %tid.y;
	add.s32 	%r3, %r1, %r2;
	mov.u32 	%r66, %ctaid.x;
	mov.u32 	%r67, %ntid.x;
	mov.u32 	%r68, %tid.x;
	mad.lo.s32 	%r4, %r66, %r67, %r68;
	setp.eq.s32 	%p1, %r62, 0;
	mov.b64 	%rd162, 0;
	@%p1 bra 	$L__BB12_7;
	and.b32  	%r5, %r62, 3;
	setp.lt.u32 	%p2, %r62, 4;
	mov.b64 	%rd162, 0;
	mov.b32 	%r121, 0;
	@%p2 bra 	$L__BB12_4;
	and.b32  	%r121, %r62, -4;
	neg.s32 	%r124, %r121;
	mov.b64 	%rd162, 0;
	mov.b32 	%r125, 0;
$L__BB12_3:
	mov.b32 	%r71, 1;
	shl.b32 	%r72, %r71, %r125;
	cvt.u64.u32 	%rd56, %r72;
	add.s64 	%rd57, %rd162, %rd56;
	mov.b32 	%r73, 2;
	shl.b32 	%r74, %r73, %r125;
	cvt.u64.u32 	%rd58, %r74;
	add.s64 	%rd59, %rd57, %rd58;
	mov.b32 	%r75, 4;
	shl.b32 	%r76, %r75, %r125;
	cvt.u64.u32 	%rd60, %r76;
	add.s64 	%rd61, %rd59, %rd60;
	mov.b32 	%r77, 8;
	shl.b32 	%r78, %r77, %r125;
	cvt.s64.s32 	%rd62, %r78;
	add.s64 	%rd162, %rd61, %rd62;
	add.s32 	%r125, %r125, 4;
	add.s32 	%r124, %r124, 4;
	setp.eq.s32 	%p3, %r124, 0;
	@%p3 bra 	$L__BB12_4;
	bra.uni 	$L__BB12_3;
$L__BB12_4:
	setp.eq.s32 	%p4, %r5, 0;
	@%p4 bra 	$L__BB12_7;
	neg.s32 	%r122, %r5;
$L__BB12_6:
	.pragma "nounroll";
	mov.b32 	%r79, 1;
	shl.b32 	%r80, %r79, %r121;
	cvt.s64.s32 	%rd63, %r80;
	add.s64 	%rd162, %rd162, %rd63;
	add.s32 	%r121, %r121, 1;
	add.s32 	%r122, %r122, 1;
	setp.ne.s32 	%p5, %r122, 0;
	@%p5 bra 	$L__BB12_6;
$L__BB12_7:
	shl.b32 	%r14, %r62, 1;
	setp.ge.u32 	%p6, %r63, %r14;
	mov.b64 	%rd169, 0;
	@%p6 bra 	$L__BB12_15;
	sub.s32 	%r15, %r14, %r63;
	and.b32  	%r16, %r15, 3;
	sub.s32 	%r81, %r63, %r14;
	setp.gt.u32 	%p7, %r81, -4;
	mov.b64 	%rd169, 0;
	mov.u32 	%r128, %r63;
	@%p7 bra 	$L__BB12_12;
	add.s32 	%r127, %r63, 1;
	and.b32  	%r82, %r15, -4;
	neg.s32 	%r126, %r82;
	mov.b64 	%rd169, 0;
$L__BB12_10:
	add.s32 	%r83, %r127, -1;
	mov.b64 	%rd68, 1;
	shl.b64 	%rd69, %rd68, %r83;
	add.s64 	%rd70, %rd69, %rd169;
	add.s32 	%r84, %r127, 2;
	shl.b64 	%rd71, %rd68, %r127;
	add.s64 	%rd72, %rd71, %rd70;
	add.s32 	%r85, %r127, 1;
	shl.b64 	%rd73, %rd68, %r85;
	add.s64 	%rd74, %rd73, %rd72;
	shl.b64 	%rd75, %rd68, %r84;
	add.s64 	%rd169, %rd75, %rd74;
	add.s32 	%r127, %r127, 4;
	add.s32 	%r126, %r126, 4;
	setp.ne.s32 	%p8, %r126, 0;
	@%p8 bra 	$L__BB12_10;
	add.s32 	%r128, %r127, -1;
$L__BB12_12:
	setp.eq.s32 	%p9, %r16, 0;
	@%p9 bra 	$L__BB12_15;
	cvt.u64.u32 	%rd167, %r128;
	neg.s32 	%r129, %r16;
$L__BB12_14:
	.pragma "nounroll";
	cvt.u32.u64 	%r86, %rd167;
	mov.b64 	%rd76, 1;
	shl.b64 	%rd77, %rd76, %r86;
	add.s64 	%rd169, %rd77, %rd169;
	add.s64 	%rd167, %rd167, 1;
	add.s32 	%r129, %r129, 1;
	setp.ne.s32 	%p10, %r129, 0;
	@%p10 bra 	$L__BB12_14;
$L__BB12_15:
	add.s32 	%r87, %r63, %r62;
	cvt.rn.f32.u32 	%f1, %r87;
	ex2.approx.f32 	%f2, %f1;
	cvt.rzi.s64.f32 	%rd20, %f2;
	setp.ge.u32 	%p11, %r3, %r59;
	setp.ge.u32 	%p12, %r4, %r60;
	or.pred  	%p13, %p11, %p12;
	@%p13 bra 	$L__BB12_47;
	setp.eq.s32 	%p14, %r61, 0;
	mov.f64 	%fd74, 0d0000000000000000;
	@%p14 bra 	$L__BB12_46;
	cvt.rn.f32.u32 	%f3, %r63;
	ex2.approx.f32 	%f4, %f3;
	cvt.f64.f32 	%fd1, %f4;
	mul.lo.s32 	%r32, %r61, %r4;
	shl.b32 	%r89, %r63, 1;
	cvt.rn.f32.u32 	%f5, %r89;
	ex2.approx.f32 	%f6, %f5;
	cvt.f64.f32 	%fd2, %f6;
	and.b32  	%r33, %r61, 3;
	setp.lt.u32 	%p15, %r61, 4;
	mov.f64 	%fd74, 0d0000000000000000;
	mov.b32 	%r137, 0;
	@%p15 bra 	$L__BB12_32;
	and.b32  	%r137, %r61, -4;
	neg.s32 	%r135, %r137;
	add.s32 	%r134, %r32, 3;
	add.s32 	%r90, %r2, %r59;
	add.s32 	%r133, %r90, %r1;
	shl.b32 	%r38, %r59, 2;
	shl.b32 	%r91, %r59, 1;
	add.s32 	%r132, %r3, %r91;
	mad.lo.s32 	%r131, %r59, 3, %r3;
	mov.f64 	%fd74, 0d0000000000000000;
	mov.u32 	%r130, %r3;
$L__BB12_19:
	.pragma "nounroll";
	mul.wide.u32 	%rd78, %r130, 8;
	add.s64 	%rd79, %rd2, %rd78;
	ld.global.f64 	%fd22, [%rd79];
	mul.f64 	%fd23, %fd22, %fd1;
	cvt.rmi.s64.f64 	%rd80, %fd23;
	add.s32 	%r47, %r134, -2;
	add.s32 	%r92, %r134, -3;
	mul.wide.u32 	%rd81, %r92, 8;
	add.s64 	%rd82, %rd1, %rd81;
	ld.global.f64 	%fd24, [%rd82];
	mul.f64 	%fd25, %fd24, %fd1;
	cvt.rmi.s64.f64 	%rd83, %fd25;
	and.b64  	%rd84, %rd80, %rd162;
	and.b64  	%rd85, %rd83, %rd162;
	mul.lo.s64 	%rd86, %rd84, %rd85;
	and.b64  	%rd21, %rd86, %rd169;
	or.b64  	%rd87, %rd21, %rd20;
	and.b64  	%rd88, %rd87, -4294967296;
	setp.ne.s64 	%p16, %rd88, 0;
	@%p16 bra 	$L__BB12_21;
	cvt.u32.u64 	%r93, %rd20;
	cvt.u32.u64 	%r94, %rd21;
	rem.u32 	%r95, %r94, %r93;
	cvt.u64.u32 	%rd170, %r95;
	bra.uni 	$L__BB12_22;
$L__BB12_21:
	rem.s64 	%rd170, %rd21, %rd20;
$L__BB12_22:
	cvt.rm.f64.s64 	%fd26, %rd170;
	div.rn.f64 	%fd27, %fd26, %fd2;
	add.f64 	%fd4, %fd74, %fd27;
	mul.wide.u32 	%rd89, %r133, 8;
	add.s64 	%rd90, %rd2, %rd89;
	ld.global.f64 	%fd28, [%rd90];
	mul.f64 	%fd29, %fd28, %fd1;
	cvt.rmi.s64.f64 	%rd91, %fd29;
	mul.wide.u32 	%rd92, %r47, 8;
	add.s64 	%rd93, %rd1, %rd92;
	ld.global.f64 	%fd30, [%rd93];
	mul.f64 	%fd31, %fd30, %fd1;
	cvt.rmi.s64.f64 	%rd94, %fd31;
	and.b64  	%rd95, %rd91, %rd162;
	and.b64  	%rd96, %rd94, %rd162;
	mul.lo.s64 	%rd97, %rd95, %rd96;
	and.b64  	%rd25, %rd97, %rd169;
	or.b64  	%rd98, %rd25, %rd20;
	and.b64  	%rd99, %rd98, -4294967296;
	setp.ne.s64 	%p17, %rd99, 0;
	@%p17 bra 	$L__BB12_24;
	cvt.u32.u64 	%r96, %rd20;
	cvt.u32.u64 	%r97, %rd25;
	rem.u32 	%r98, %r97, %r96;
	cvt.u64.u32 	%rd171, %r98;
	bra.uni 	$L__BB12_25;
$L__BB12_24:
	rem.s64 	%rd171, %rd25, %rd20;
$L__BB12_25:
	cvt.rm.f64.s64 	%fd32, %rd171;
	div.rn.f64 	%fd33, %fd32, %fd2;
	add.f64 	%fd5, %fd4, %fd33;
	mul.wide.u32 	%rd100, %r132, 8;
	add.s64 	%rd101, %rd2, %rd100;
	ld.global.f64 	%fd34, [%rd101];
	mul.f64 	%fd35, %fd34, %fd1;
	cvt.rmi.s64.f64 	%rd102, %fd35;
	add.s32 	%r99, %r47, 1;
	mul.wide.u32 	%rd103, %r99, 8;
	add.s64 	%rd104, %rd1, %rd103;
	ld.global.f64 	%fd36, [%rd104];
	mul.f64 	%fd37, %fd36, %fd1;
	cvt.rmi.s64.f64 	%rd105, %fd37;
	and.b64  	%rd106, %rd102, %rd162;
	and.b64  	%rd107, %rd105, %rd162;
	mul.lo.s64 	%rd108, %rd106, %rd107;
	and.b64  	%rd29, %rd108, %rd169;
	or.b64  	%rd109, %rd29, %rd20;
	and.b64  	%rd110, %rd109, -4294967296;
	setp.ne.s64 	%p18, %rd110, 0;
	@%p18 bra 	$L__BB12_27;
	cvt.u32.u64 	%r100, %rd20;
	cvt.u32.u64 	%r101, %rd29;
	rem.u32 	%r102, %r101, %r100;
	cvt.u64.u32 	%rd172, %r102;
	bra.uni 	$L__BB12_28;
$L__BB12_27:
	rem.s64 	%rd172, %rd29, %rd20;
$L__BB12_28:
	cvt.rm.f64.s64 	%fd38, %rd172;
	div.rn.f64 	%fd39, %fd38, %fd2;
	add.f64 	%fd6, %fd5, %fd39;
	mul.wide.u32 	%rd111, %r131, 8;
	add.s64 	%rd112, %rd2, %rd111;
	ld.global.f64 	%fd40, [%rd112];
	mul.f64 	%fd41, %fd40, %fd1;
	cvt.rmi.s64.f64 	%rd113, %fd41;
	mul.wide.u32 	%rd114, %r134, 8;
	add.s64 	%rd115, %rd1, %rd114;
	ld.global.f64 	%fd42, [%rd115];
	mul.f64 	%fd43, %fd42, %fd1;
	cvt.rmi.s64.f64 	%rd116, %fd43;
	and.b64  	%rd117, %rd113, %rd162;
	and.b64  	%rd118, %rd116, %rd162;
	mul.lo.s64 	%rd119, %rd117, %rd118;
	and.b64  	%rd33, %rd119, %rd169;
	or.b64  	%rd120, %rd33, %rd20;
	and.b64  	%rd121, %rd120, -4294967296;
	setp.ne.s64 	%p19, %rd121, 0;
	@%p19 bra 	$L__BB12_30;
	cvt.u32.u64 	%r103, %rd20;
	cvt.u32.u64 	%r104, %rd33;
	rem.u32 	%r105, %r104, %r103;
	cvt.u64.u32 	%rd173, %r105;
	bra.uni 	$L__BB12_31;
$L__BB12_30:
	rem.s64 	%rd173, %rd33, %rd20;
$L__BB12_31:
	cvt.rm.f64.s64 	%fd44, %rd173;
	div.rn.f64 	%fd45, %fd44, %fd2;
	add.f64 	%fd74, %fd6, %fd45;
	add.s32 	%r135, %r135, 4;
	add.s32 	%r134, %r134, 4;
	add.s32 	%r133, %r133, %r38;
	add.s32 	%r132, %r132, %r38;
	add.s32 	%r131, %r131, %r38;
	add.s32 	%r130, %r130, %r38;
	setp.ne.s32 	%p20, %r135, 0;
	@%p20 bra 	$L__BB12_19;
$L__BB12_32:
	setp.eq.s32 	%p21, %r33, 0;
	@%p21 bra 	$L__BB12_46;
	setp.eq.s32 	%p22, %r33, 1;
	@%p22 bra 	$L__BB12_41;
	mad.lo.s32 	%r55, %r137, %r59, %r3;
	mul.wide.u32 	%rd122, %r55, 8;
	add.s64 	%rd123, %rd2, %rd122;
	ld.global.f64 	%fd47, [%rd123];
	mul.f64 	%fd48, %fd47, %fd1;
	cvt.rmi.s64.f64 	%rd124, %fd48;
	add.s32 	%r56, %r137, %r32;
	mul.wide.u32 	%rd125, %r56, 8;
	add.s64 	%rd126, %rd1, %rd125;
	ld.global.f64 	%fd49, [%rd126];
	mul.f64 	%fd50, %fd49, %fd1;
	cvt.rmi.s64.f64 	%rd127, %fd50;
	and.b64  	%rd128, %rd124, %rd162;
	and.b64  	%rd129, %rd127, %rd162;
	mul.lo.s64 	%rd130, %rd128, %rd129;
	and.b64  	%rd37, %rd130, %rd169;
	or.b64  	%rd131, %rd37, %rd20;
	and.b64  	%rd132, %rd131, -4294967296;
	setp.ne.s64 	%p23, %rd132, 0;
	@%p23 bra 	$L__BB12_36;
	cvt.u32.u64 	%r106, %rd20;
	cvt.u32.u64 	%r107, %rd37;
	rem.u32 	%r108, %r107, %r106;
	cvt.u64.u32 	%rd174, %r108;
	bra.uni 	$L__BB12_37;
$L__BB12_36:
	rem.s64 	%rd174, %rd37, %rd20;
$L__BB12_37:
	cvt.rm.f64.s64 	%fd51, %rd174;
	div.rn.f64 	%fd52, %fd51, %fd2;
	add.f64 	%fd10, %fd74, %fd52;
	add.s32 	%r109, %r55, %r59;
	mul.wide.u32 	%rd133, %r109, 8;
	add.s64 	%rd134, %rd2, %rd133;
	ld.global.f64 	%fd53, [%rd134];
	mul.f64 	%fd54, %fd53, %fd1;
	cvt.rmi.s64.f64 	%rd135, %fd54;
	add.s32 	%r110, %r56, 1;
	mul.wide.u32 	%rd136, %r110, 8;
	add.s64 	%rd137, %rd1, %rd136;
	ld.global.f64 	%fd55, [%rd137];
	mul.f64 	%fd56, %fd55, %fd1;
	cvt.rmi.s64.f64 	%rd138, %fd56;
	and.b64  	%rd139, %rd135, %rd162;
	and.b64  	%rd140, %rd138, %rd162;
	mul.lo.s64 	%rd141, %rd139, %rd140;
	and.b64  	%rd41, %rd141, %rd169;
	or.b64  	%rd142, %rd41, %rd20;
	and.b64  	%rd143, %rd142, -4294967296;
	setp.ne.s64 	%p24, %rd143, 0;
	@%p24 bra 	$L__BB12_39;
	cvt.u32.u64 	%r111, %rd20;
	cvt.u32.u64 	%r112, %rd41;
	rem.u32 	%r113, %r112, %r111;
	cvt.u64.u32 	%rd175, %r113;
	bra.uni 	$L__BB12_40;
$L__BB12_39:
	rem.s64 	%rd175, %rd41, %rd20;
$L__BB12_40:
	cvt.rm.f64.s64 	%fd57, %rd175;
	div.rn.f64 	%fd58, %fd57, %fd2;
	add.f64 	%fd74, %fd10, %fd58;
	add.s32 	%r137, %r137, 2;
$L__BB12_41:
	and.b32  	%r114, %r61, 1;
	setp.eq.b32 	%p25, %r114, 1;
	not.pred 	%p26, %p25;
	@%p26 bra 	$L__BB12_46;
	mad.lo.s32 	%r115, %r137, %r59, %r3;
	mul.wide.u32 	%rd144, %r115, 8;
	add.s64 	%rd145, %rd2, %rd144;
	ld.global.f64 	%fd59, [%rd145];
	mul.f64 	%fd60, %fd59, %fd1;
	cvt.rmi.s64.f64 	%rd146, %fd60;
	add.s32 	%r116, %r137, %r32;
	mul.wide.u32 	%rd147, %r116, 8;
	add.s64 	%rd148, %rd1, %rd147;
	ld.global.f64 	%fd61, [%rd148];
	mul.f64 	%fd62, %fd61, %fd1;
	cvt.rmi.s64.f64 	%rd149, %fd62;
	and.b64  	%rd150, %rd146, %rd162;
	and.b64  	%rd151, %rd149, %rd162;
	mul.lo.s64 	%rd152, %rd150, %rd151;
	and.b64  	%rd45, %rd152, %rd169;
	or.b64  	%rd153, %rd45, %rd20;
	and.b64  	%rd154, %rd153, -4294967296;
	setp.ne.s64 	%p27, %rd154, 0;
	@%p27 bra 	$L__BB12_44;
	cvt.u32.u64 	%r117, %rd20;
	cvt.u32.u64 	%r118, %rd45;
	rem.u32 	%r119, %r118, %r117;
	cvt.u64.u32 	%rd176, %r119;
	bra.uni 	$L__BB12_45;
$L__BB12_44:
	rem.s64 	%rd176, %rd45, %rd20;
$L__BB12_45:
	cvt.rm.f64.s64 	%fd63, %rd176;
	div.rn.f64 	%fd64, %fd63, %fd2;
	add.f64 	%fd74, %fd74, %fd64;
$L__BB12_46:
	ld.param.f64 	%fd68, [_Z7fixed_dPKdS0_Pdjjjjjdd_param_8];
	ld.param.u64 	%rd158, [_Z7fixed_dPKdS0_Pdjjjjjdd_param_2];
	mad.lo.s32 	%r120, %r59, %r4, %r3;
	cvta.to.global.u64 	%rd155, %rd158;
	mul.wide.u32 	%rd156, %r120, 8;
	add.s64 	%rd157, %rd155, %rd156;
	ld.global.f64 	%fd65, [%rd157];
	mul.f64 	%fd66, %fd17, %fd65;
	fma.rn.f64 	%fd67, %fd68, %fd74, %fd66;
	st.global.f64 	[%rd157], %fd67;
$L__BB12_47:
	bar.sync 	0;
	ret;

}


// ===== COMPILED SASS (sm_100) =====

	.target	sm_100

	.elftype	@"ET_EXEC"


//--------------------- .note.nv.tkinfo           --------------------------
	.section	.note.nv.tkinfo,"",@"SHT_NOTE"
	.sectionflags	@"SHF_NOTE_NV_TKINFO"
	.tkinfo
        /*0018*/ 	.word	0x00000002
        /*0030*/ 	.string	""
        /*0030*/ 	.string	"ptxas"
        /*0030*/ 	.string	"Cuda compilation tools, release 13.0, V13.0.88"
        /*0030*/ 	.string	"Build cuda_13.0.r13.0/compiler.36424714_0"
        /*0030*/ 	.string	"-arch sm_100 -m 64 "



//--------------------- .note.nv.cuinfo           --------------------------
	.section	.note.nv.cuinfo,"",@"SHT_NOTE"
	.sectionflags	@"SHF_NOTE_NV_CUINFO"
        /*0018*/ 	.short	0x0002
        /*001a*/ 	.short	0x0064
        /*001c*/ 	.short	0x0082
	.zero		2


//--------------------- .nv.info                  --------------------------
	.section	.nv.info,"",@"SHT_CUDA_INFO"
	.align	4


	//----- nvinfo : EIATTR_REGCOUNT
	.align		4
        /*0000*/ 	.byte	0x04, 0x2f
        /*0002*/ 	.short	(.L_11 - .L_10)
	.align		4
.L_10:
        /*0004*/ 	.word	index@(_Z14ma_2stage_c1_fPKfS0_Pfjjjjjjjff)
        /*0008*/ 	.word	0x00000027


	//----- nvinfo : EIATTR_FRAME_SIZE
	.align		4
.L_11:
        /*000c*/ 	.byte	0x04, 0x11
        /*000e*/ 	.short	(.L_13 - .L_12)
	.align		4
.L_12:
        /*0010*/ 	.word	index@($__internal_12_$__cuda_sm3x_div_rn_noftz_f32_slowpath)
        /*0014*/ 	.word	0x00000000


	//----- nvinfo : EIATTR_FRAME_SIZE
	.align		4
.L_13:
        /*0018*/ 	.byte	0x04, 0x11
        /*001a*/ 	.short	(.L_15 - .L_14)
	.align		4
.L_14:
        /*001c*/ 	.word	index@(_Z14ma_2stage_c1_fPKfS0_Pfjjjjjjjff)
        /*0020*/ 	.word	0x00000000


	//----- nvinfo : EIATTR_REGCOUNT
	.align		4
.L_15:
        /*0024*/ 	.byte	0x04, 0x2f
        /*0026*/ 	.short	(.L_17 - .L_16)
	.align		4
.L_16:
        /*0028*/ 	.word	index@(_Z14ma_2stage_c1_dPKdS0_Pdjjjjjjjdd)
        /*002c*/ 	.word	0x00000028


	//----- nvinfo : EIATTR_FRAME_SIZE
	.align		4
.L_17:
        /*0030*/ 	.byte	0x04, 0x11
        /*0032*/ 	.short	(.L_19 - .L_18)
	.align		4
.L_18:
        /*0034*/ 	.word	index@($__internal_11_$__cuda_sm20_div_rn_f64_full)
        /*0038*/ 	.word	0x00000000


	//----- nvinfo : EIATTR_FRAME_SIZE
	.align		4
.L_19:
        /*003c*/ 	.byte	0x04, 0x11
        /*003e*/ 	.short	(.L_21 - .L_20)
	.align		4
.L_20:
        /*0040*/ 	.word	index@(_Z14ma_2stage_c1_dPKdS0_Pdjjjjjjjdd)
        /*0044*/ 	.word	0x00000000


	//----- nvinfo : EIATTR_REGCOUNT
	.align		4
.L_21:
        /*0048*/ 	.byte	0x04, 0x2f
        /*004a*/ 	.short	(.L_23 - .L_22)
	.align		4
.L_22:
        /*004c*/ 	.word	index@(_Z13mult_bfloat16PKfS0_Pfjjjjjjff)
        /*0050*/ 	.word	0x00000020


	//----- nvinfo : EIATTR_FRAME_SIZE
	.align		4
.L_23:
        /*0054*/ 	.byte	0x04, 0x11
        /*0056*/ 	.short	(.L_25 - .L_24)
	.align		4
.L_24:
        /*0058*/ 	.word	index@(_Z13mult_bfloat16PKfS0_Pfjjjjjjff)
        /*005c*/ 	.word	0x00000000


	//----- nvinfo : EIATTR_REGCOUNT
	.align		4
.L_25:
        /*0060*/ 	.byte	0x04, 0x2f
        /*0062*/ 	.short	(.L_27 - .L_26)
	.align		4
.L_26:
        /*0064*/ 	.word	index@(_Z10iterlog2_fPKfS0_Pfjjjjjjff)
        /*0068*/ 	.word	0x0000001d


	//----- nvinfo : EIATTR_FRAME_SIZE
	.align		4
.L_27:
        /*006c*/ 	.byte	0x04, 0x11
        /*006e*/ 	.short	(.L_29 - .L_28)
	.align		4
.L_28:
        /*0070*/ 	.word	index@($__internal_10_$__cuda_sm3x_div_rn_noftz_f32_slowpath)
        /*0074*/ 	.word	0x00000000


	//----- nvinfo : EIATTR_FRAME_SIZE
	.align		4
.L_29:
        /*0078*/ 	.byte	0x04, 0x11
        /*007a*/ 	.short	(.L_31 - .L_30)
	.align		4
.L_30:
        /*007c*/ 	.word	index@(_Z10iterlog2_fPKfS0_Pfjjjjjjff)
        /*0080*/ 	.word	0x00000000


	//----- nvinfo : EIATTR_REGCOUNT
	.align		4
.L_31:
        /*0084*/ 	.byte	0x04, 0x2f
        /*0086*/ 	.short	(.L_33 - .L_32)
	.align		4
.L_32:
        /*0088*/ 	.word	index@(_Z6drum_fPKfS0_Pfjjjjjjff)
        /*008c*/ 	.word	0x0000001b


	//----- nvinfo : EIATTR_FRAME_SIZE
	.align		4
.L_33:
        /*0090*/ 	.byte	0x04, 0x11
        /*0092*/ 	.short	(.L_35 - .L_34)
	.align		4
.L_34:
        /*0094*/ 	.word	index@($__internal_9_$__cuda_sm3x_div_rn_noftz_f32_slowpath)
        /*0098*/ 	.word	0x00000000


	//----- nvinfo : EIATTR_FRAME_SIZE
	.align		4
.L_35:
        /*009c*/ 	.byte	0x04, 0x11
        /*009e*/ 	.short	(.L_37 - .L_36)
	.align		4
.L_36:
        /*00a0*/ 	.word	index@(_Z6drum_fPKfS0_Pfjjjjjjff)
        /*00a4*/ 	.word	0x00000000


	//----- nvinfo : EIATTR_REGCOUNT
	.align		4
.L_37:
        /*00a8*/ 	.byte	0x04, 0x2f
        /*00aa*/ 	.short	(.L_39 - .L_38)
	.align		4
.L_38:
        /*00ac*/ 	.word	index@(_Z15mitchk_unbias_fPKfS0_Pfjjjjjjff)
        /*00b0*/ 	.word	0x00000024


	//----- nvinfo : EIATTR_FRAME_SIZE
	.align		4
.L_39:
        /*00b4*/ 	.byte	0x04, 0x11
        /*00b6*/ 	.short	(.L_41 - .L_40)
	.align		4
.L_40:
        /*00b8*/ 	.word	index@($__internal_8_$__cuda_sm3x_div_rn_noftz_f32_slowpath)
        /*00bc*/ 	.word	0x00000000


	//----- nvinfo : EIATTR_FRAME_SIZE
	.align		4
.L_41:
        /*00c0*/ 	.byte	0x04, 0x11
        /*00c2*/ 	.short	(.L_43 - .L_42)
	.align		4
.L_42:
        /*00c4*/ 	.word	index@(_Z15mitchk_unbias_fPKfS0_Pfjjjjjjff)
        /*00c8*/ 	.word	0x00000000


	//----- nvinfo : EIATTR_REGCOUNT
	.align		4
.L_43:
        /*00cc*/ 	.byte	0x04, 0x2f
        /*00ce*/ 	.short	(.L_45 - .L_44)
	.align		4
.L_44:
        /*00d0*/ 	.word	index@(_Z8mitchk_fPKfS0_Pfjjjjjjff)
        /*00d4*/ 	.word	0x00000020


	//----- nvinfo : EIATTR_FRAME_SIZE
	.align		4
.L_45:
        /*00d8*/ 	.byte	0x04, 0x11
        /*00da*/ 	.short	(.L_47 - .L_46)
	.align		4
.L_46:
        /*00dc*/ 	.word	index@($__internal_7_$__cuda_sm3x_div_rn_noftz_f32_slowpath)
        /*00e0*/ 	.word	0x00000000


	//----- nvinfo : EIATTR_FRAME_SIZE
	.align		4
.L_47:
        /*00e4*/ 	.byte	0x04, 0x11
        /*00e6*/ 	.short	(.L_49 - .L_48)
	.align		4
.L_48:
        /*00e8*/ 	.word	index@(_Z8mitchk_fPKfS0_Pfjjjjjjff)
        /*00ec*/ 	.word	0x00000000


	//----- nvinfo : EIATTR_REGCOUNT
	.align		4
.L_49:
        /*00f0*/ 	.byte	0x04, 0x2f
        /*00f2*/ 	.short	(.L_51 - .L_50)
	.align		4
.L_50:
        /*00f4*/ 	.word	index@(_Z15mitchk_c1_new_fPKfS0_Pfjjjjjjff)
        /*00f8*/ 	.word	0x0000001d


	//----- nvinfo : EIATTR_FRAME_SIZE
	.align		4
.L_51:
        /*00fc*/ 	.byte	0x04, 0x11
        /*00fe*/ 	.short	(.L_53 - .L_52)
	.align		4
.L_52:
        /*0100*/ 	.word	index@($__internal_6_$__cuda_sm3x_div_rn_noftz_f32_slowpath)
        /*0104*/ 	.word	0x00000000


	//----- nvinfo : EIATTR_FRAME_SIZE
	.align		4
.L_53:
        /*0108*/ 	.byte	0x04, 0x11
        /*010a*/ 	.short	(.L_55 - .L_54)
	.align		4
.L_54:
        /*010c*/ 	.word	index@(_Z15mitchk_c1_new_fPKfS0_Pfjjjjjjff)
        /*0110*/ 	.word	0x00000000


	//----- nvinfo : EIATTR_REGCOUNT
	.align		4
.L_55:
        /*0114*/ 	.byte	0x04, 0x2f
        /*0116*/ 	.short	(.L_57 - .L_56)
	.align		4
.L_56:
        /*0118*/ 	.word	index@(_Z11mitchk_c1_fPKfS0_Pfjjjjjjff)
        /*011c*/ 	.word	0x0000001c


	//----- nvinfo : EIATTR_FRAME_SIZE
	.align		4
.L_57:
        /*0120*/ 	.byte	0x04, 0x11
        /*0122*/ 	.short	(.L_59 - .L_58)
	.align		4
.L_58:
        /*0124*/ 	.word	index@($__internal_5_$__cuda_sm3x_div_rn_noftz_f32_slowpath)
        /*0128*/ 	.word	0x00000000


	//----- nvinfo : EIATTR_FRAME_SIZE
	.align		4
.L_59:
        /*012c*/ 	.byte	0x04, 0x11
        /*012e*/ 	.short	(.L_61 - .L_60)
	.align		4
.L_60:
        /*0130*/ 	.word	index@(_Z11mitchk_c1_fPKfS0_Pfjjjjjjff)
        /*0134*/ 	.word	0x00000000


	//----- nvinfo : EIATTR_REGCOUNT
	.align		4
.L_61:
        /*0138*/ 	.byte	0x04, 0x2f
        /*013a*/ 	.short	(.L_63 - .L_62)
	.align		4
.L_62:
        /*013c*/ 	.word	index@(_Z18mitchk_unbias_c1_fPKfS0_Pfjjjjjjff)
        /*0140*/ 	.word	0x0000001f


	//----- nvinfo : EIATTR_FRAME_SIZE
	.align		4
.L_63:
        /*0144*/ 	.byte	0x04, 0x11
        /*0146*/ 	.short	(.L_65 - .L_64)
	.align		4
.L_64:
        /*0148*/ 	.word	index@($__internal_4_$__cuda_sm3x_div_rn_noftz_f32_slowpath)
        /*014c*/ 	.word	0x00000000


	//----- nvinfo : EIATTR_FRAME_SIZE
	.align		4
.L_65:
        /*0150*/ 	.byte	0x04, 0x11
        /*0152*/ 	.short	(.L_67 - .L_66)
	.align		4
.L_66:
        /*0154*/ 	.word	index@(_Z18mitchk_unbias_c1_fPKfS0_Pfjjjjjjff)
        /*0158*/ 	.word	0x00000000


	//----- nvinfo : EIATTR_REGCOUNT
	.align		4
.L_67:
        /*015c*/ 	.byte	0x04, 0x2f
        /*015e*/ 	.short	(.L_69 - .L_68)
	.align		4
.L_68:
        /*0160*/ 	.word	index@(_Z11mitchk_c1_dPKdS0_Pdjjjjjjdd)
        /*0164*/ 	.word	0x00000018


	//----- nvinfo : EIATTR_FRAME_SIZE
	.align		4
.L_69:
        /*0168*/ 	.byte	0x04, 0x11
        /*016a*/ 	.short	(.L_71 - .L_70)
	.align		4
.L_70:
        /*016c*/ 	.word	index@(_Z11mitchk_c1_dPKdS0_Pdjjjjjjdd)
        /*0170*/ 	.word	0x00000000


	//----- nvinfo : EIATTR_REGCOUNT
	.align		4
.L_71:
        /*0174*/ 	.byte	0x04, 0x2f
        /*0176*/ 	.short	(.L_73 - .L_72)
	.align		4
.L_72:
        /*0178*/ 	.word	index@(_Z7fixed_fPKfS0_Pfjjjjjff)
        /*017c*/ 	.word	0x00000022


	//----- nvinfo : EIATTR_FRAME_SIZE
	.align		4
.L_73:
        /*0180*/ 	.byte	0x04, 0x11
        /*0182*/ 	.short	(.L_75 - .L_74)
	.align		4
.L_74:
        /*0184*/ 	.word	index@($__internal_3_$__cuda_sm3x_div_rn_noftz_f32_slowpath)
        /*0188*/ 	.word	0x00000000


	//----- nvinfo : EIATTR_FRAME_SIZE
	.align		4
.L_75:
        /*018c*/ 	.byte	0x04, 0x11
        /*018e*/ 	.short	(.L_77 - .L_76)
	.align		4
.L_76:
        /*0190*/ 	.word	index@($__internal_2_$__cuda_sm20_rem_s64)
        /*0194*/ 	.word	0x00000000


	//----- nvinfo : EIATTR_FRAME_SIZE
	.align		4
.L_77:
        /*0198*/ 	.byte	0x04, 0x11
        /*019a*/ 	.short	(.L_79 - .L_78)
	.align		4
.L_78:
        /*019c*/ 	.word	index@(_Z7fixed_fPKfS0_Pfjjjjjff)
        /*01a0*/ 	.word	0x00000000


	//----- nvinfo : EIATTR_REGCOUNT
	.align		4
.L_79:
        /*01a4*/ 	.byte	0x04, 0x2f
        /*01a6*/ 	.short	(.L_81 - .L_80)
	.align		4
.L_80:
        /*01a8*/ 	.word	index@(_Z7fixed_dPKdS0_Pdjjjjjdd)
        /*01ac*/ 	.word	0x0000002c


	//----- nvinfo : EIATTR_FRAME_SIZE
	.align		4
.L_81:
        /*01b0*/ 	.byte	0x04, 0x11
        /*01b2*/ 	.short	(.L_83 - .L_82)
	.align		4
.L_82:
        /*01b4*/ 	.word	index@($__internal_1_$__cuda_sm20_rem_s64)
        /*01b8*/ 	.word	0x00000000


	//----- nvinfo : EIATTR_FRAME_SIZE
	.align		4
.L_83:
        /*01bc*/ 	.byte	0x04, 0x11
        /*01be*/ 	.short	(.L_85 - .L_84)
	.align		4
.L_84:
        /*01c0*/ 	.word	index@($__internal_0_$__cuda_sm20_div_rn_f64_full)
        /*01c4*/ 	.word	0x00000000


	//----- nvinfo : EIATTR_FRAME_SIZE
	.align		4
.L_85:
        /*01c8*/ 	.byte	0x04, 0x11
        /*01ca*/ 	.short	(.L_87 - .L_86)
	.align		4
.L_86:
        /*01cc*/ 	.word	index@(_Z7fixed_dPKdS0_Pdjjjjjdd)
        /*01d0*/ 	.word	0x00000000


	//----- nvinfo : EIATTR_MIN_STACK_SIZE
	.align		4
.L_87:
        /*01d4*/ 	.byte	0x04, 0x12
        /*01d6*/ 	.short	(.L_89 - .L_88)
	.align		4
.L_88:
        /*01d8*/ 	.word	index@(_Z7fixed_dPKdS0_Pdjjjjjdd)
        /*01dc*/ 	.word	0x00000000


	//----- nvinfo : EIATTR_MIN_STACK_SIZE
	.align		4
.L_89:
        /*01e0*/ 	.byte	0x04, 0x12
        /*01e2*/ 	.short	(.L_91 - .L_90)
	.align		4
.L_90:
        /*01e4*/ 	.word	index@(_Z7fixed_fPKfS0_Pfjjjjjff)
        /*01e8*/ 	.word	0x00000000


	//----- nvinfo : EIATTR_MIN_STACK_SIZE
	.align		4
.L_91:
        /*01ec*/ 	.byte	0x04, 0x12
        /*01ee*/ 	.short	(.L_93 - .L_92)
	.align		4
.L_92:
        /*01f0*/ 	.word	index@(_Z11mitchk_c1_dPKdS0_Pdjjjjjjdd)
        /*01f4*/ 	.word	0x00000000


	//----- nvinfo : EIATTR_MIN_STACK_SIZE
	.align		4
.L_93:
        /*01f8*/ 	.byte	0x04, 0x12
        /*01fa*/ 	.short	(.L_95 - .L_94)
	.align		4
.L_94:
        /*01fc*/ 	.word	index@(_Z18mitchk_unbias_c1_fPKfS0_Pfjjjjjjff)
        /*0200*/ 	.word	0x00000000


	//----- nvinfo : EIATTR_MIN_STACK_SIZE
	.align		4
.L_95:
        /*0204*/ 	.byte	0x04, 0x12
        /*0206*/ 	.short	(.L_97 - .L_96)
	.align		4
.L_96:
        /*0208*/ 	.word	index@(_Z11mitchk_c1_fPKfS0_Pfjjjjjjff)
        /*020c*/ 	.word	0x00000000


	//----- nvinfo : EIATTR_MIN_STACK_SIZE
	.align		4
.L_97:
        /*0210*/ 	.byte	0x04, 0x12
        /*0212*/ 	.short	(.L_99 - .L_98)
	.align		4
.L_98:
        /*0214*/ 	.word	index@(_Z15mitchk_c1_new_fPKfS0_Pfjjjjjjff)
        /*0218*/ 	.word	0x00000000


	//----- nvinfo : EIATTR_MIN_STACK_SIZE
	.align		4
.L_99:
        /*021c*/ 	.byte	0x04, 0x12
        /*021e*/ 	.short	(.L_101 - .L_100)
	.align		4
.L_100:
        /*0220*/ 	.word	index@(_Z8mitchk_fPKfS0_Pfjjjjjjff)
        /*0224*/ 	.word	0x00000000


	//----- nvinfo : EIATTR_MIN_STACK_SIZE
	.align		4
.L_101:
        /*0228*/ 	.byte	0x04, 0x12
        /*022a*/ 	.short	(.L_103 - .L_102)
	.align		4
.L_102:
        /*022c*/ 	.word	index@(_Z15mitchk_unbias_fPKfS0_Pfjjjjjjff)
        /*0230*/ 	.word	0x00000000


	//----- nvinfo : EIATTR_MIN_STACK_SIZE
	.align		4
.L_103:
        /*0234*/ 	.byte	0x04, 0x12
        /*0236*/ 	.short	(.L_105 - .L_104)
	.align		4
.L_104:
        /*0238*/ 	.word	index@(_Z6drum_fPKfS0_Pfjjjjjjff)
        /*023c*/ 	.word	0x00000000


	//----- nvinfo : EIATTR_MIN_STACK_SIZE
	.align		4
.L_105:
        /*0240*/ 	.byte	0x04, 0x12
        /*0242*/ 	.short	(.L_107 - .L_106)
	.align		4
.L_106:
        /*0244*/ 	.word	index@(_Z10iterlog2_fPKfS0_Pfjjjjjjff)
        /*0248*/ 	.word	0x00000000


	//----- nvinfo : EIATTR_MIN_STACK_SIZE
	.align		4
.L_107:
        /*024c*/ 	.byte	0x04, 0x12
        /*024e*/ 	.short	(.L_109 - .L_108)
	.align		4
.L_108:
        /*0250*/ 	.word	index@(_Z13mult_bfloat16PKfS0_Pfjjjjjjff)
        /*0254*/ 	.word	0x00000000


	//----- nvinfo : EIATTR_MIN_STACK_SIZE
	.align		4
.L_109:
        /*0258*/ 	.byte	0x04, 0x12
        /*025a*/ 	.short	(.L_111 - .L_110)
	.align		4
.L_110:
        /*025c*/ 	.word	index@(_Z14ma_2stage_c1_dPKdS0_Pdjjjjjjjdd)
        /*0260*/ 	.word	0x00000000


	//----- nvinfo : EIATTR_MIN_STACK_SIZE
	.align		4
.L_111:
        /*0264*/ 	.byte	0x04, 0x12
        /*0266*/ 	.short	(.L_113 - .L_112)
	.align		4
.L_112:
        /*0268*/ 	.word	index@(_Z14ma_2stage_c1_fPKfS0_Pfjjjjjjjff)
        /*026c*/ 	.word	0x00000000
.L_113:


//--------------------- .nv.compat                --------------------------
	.section	.nv.compat,"",@"SHT_CUDA_COMPAT_INFO"
	.align	4
        /*0000*/ 	.byte	0x02, 0x09, 0x00, 0x00, 0x02, 0x02, 0x01, 0x00, 0x02, 0x05, 0x05, 0x00, 0x03, 0x07, 0x01, 0x01
        /*0010*/ 	.byte	0x02, 0x03, 0x00, 0x00, 0x02, 0x06, 0x01, 0x00, 0x04, 0x0b, 0x08, 0x00, 0x01, 0x00, 0x00, 0x00
        /*0020*/ 	.byte	0x00, 0x00, 0x00, 0x00


//--------------------- .nv.info._Z7fixed_dPKdS0_Pdjjjjjdd --------------------------
	.section	.nv.info._Z7fixed_dPKdS0_Pdjjjjjdd,"",@"SHT_CUDA_INFO"
	.sectionflags	@""
	.align	4


	//----- nvinfo : EIATTR_CUDA_API_VERSION
	.align		4
        /*0000*/ 	.byte	0x04, 0x37
        /*0002*/ 	.short	(.L_115 - .L_114)
.L_114:
        /*0004*/ 	.word	0x00000082


	//----- nvinfo : EIATTR_KPARAM_INFO
	.align		4
.L_115:
        /*0008*/ 	.byte	0x04, 0x17
        /*000a*/ 	.short	(.L_117 - .L_116)
.L_116:
        /*000c*/ 	.word	0x00000000
        /*0010*/ 	.short	0x0009
        /*0012*/ 	.short	0x0038
        /*0014*/ 	.byte	0x00, 0xf0, 0x21, 0x00


	//----- nvinfo : EIATTR_KPARAM_INFO
	.align		4
.L_117:
        /*0018*/ 	.byte	0x04, 0x17
        /*001a*/ 	.short	(.L_119 - .L_118)
.L_118:
        /*001c*/ 	.word	0x00000000
        /*0020*/ 	.short	0x0008
        /*0022*/ 	.short	0x0030
        /*0024*/ 	.byte	0x00, 0xf0, 0x21, 0x00


	//----- nvinfo : EIATTR_KPARAM_INFO
	.align		4
.L_119:
        /*0028*/ 	.byte	0x04, 0x17
        /*002a*/ 	.short	(.L_121 - .L_120)
.L_120:
        /*002c*/ 	.word	0x00000000
        /*0030*/ 	.short	0x0007
        /*0032*/ 	.short	0x0028
        /*0034*/ 	.byte	0x00, 0xf0, 0x11, 0x00


	//----- nvinfo : EIATTR_KPARAM_INFO
	.align		4
.L_121:
        /*0038*/ 	.byte	0x04, 0x17
        /*003a*/ 	.short	(.L_123 - .L_122)
.L_122:
        /*003c*/ 	.word	0x00000000
        /*0040*/ 	.short	0x0006
        /*0042*/ 	.short	0x0024
        /*0044*/ 	.byte	0x00, 0xf0, 0x11, 0x00


	//----- nvinfo : EIATTR_KPARAM_INFO
	.align		4
.L_123:
        /*0048*/ 	.byte	0x04, 0x17
        /*004a*/ 	.short	(.L_125 - .L_124)
.L_124:
        /*004c*/ 	.word	0x00000000
        /*0050*/ 	.short	0x0005
        /*0052*/ 	.short	0x0020
        /*0054*/ 	.byte	0x00, 0xf0, 0x11, 0x00


	//----- nvinfo : EIATTR_KPARAM_INFO
	.align		4
.L_125:
        /*0058*/ 	.byte	0x04, 0x17
        /*005a*/ 	.short	(.L_127 - .L_126)
.L_126:
        /*005c*/ 	.word	0x00000000
        /*0060*/ 	.short	0x0004
        /*0062*/ 	.short	0x001c
        /*0064*/ 	.byte	0x00, 0xf0, 0x11, 0x00


	//----- nvinfo : EIATTR_KPARAM_INFO
	.align		4
.L_127:
        /*0068*/ 	.byte	0x04, 0x17
        /*006a*/ 	.short	(.L_129 - .L_128)
.L_128:
        /*006c*/ 	.word	0x00000000
        /*0070*/ 	.short	0x0003
        /*0072*/ 	.short	0x0018
        /*0074*/ 	.byte	0x00, 0xf0, 0x11, 0x00


	//----- nvinfo : EIATTR_KPARAM_INFO
	.align		4
.L_129:
        /*0078*/ 	.byte	0x04, 0x17
        /*007a*/ 	.short	(.L_131 - .L_130)
.L_130:
        /*007c*/ 	.word	0x00000000
        /*0080*/ 	.short	0x0002
        /*0082*/ 	.short	0x0010
        /*0084*/ 	.byte	0x00, 0xf5, 0x21, 0x00


	//----- nvinfo : EIATTR_KPARAM_INFO
	.align		4
.L_131:
        /*0088*/ 	.byte	0x04, 0x17
        /*008a*/ 	.short	(.L_133 - .L_132)
.L_132:
        /*008c*/ 	.word	0x00000000
        /*0090*/ 	.short	0x0001
        /*0092*/ 	.short	0x0008
        /*0094*/ 	.byte	0x00, 0xf5, 0x21, 0x00


	//----- nvinfo : EIATTR_KPARAM_INFO
	.align		4
.L_133:
        /*0098*/ 	.byte	0x04, 0x17
        /*009a*/ 	.short	(.L_135 - .L_134)
.L_134:
        /*009c*/ 	.word	0x00000000
        /*00a0*/ 	.short	0x0000
        /*00a2*/ 	.short	0x0000
        /*00a4*/ 	.byte	0x00, 0xf5, 0x21, 0x00


	//----- nvinfo : EIATTR_SPARSE_MMA_MASK
	.align		4
.L_135:
        /*00a8*/ 	.byte	0x03, 0x50
        /*00aa*/ 	.short	0x0000


	//----- nvinfo : EIATTR_MAXREG_COUNT
	.align		4
        /*00ac*/ 	.byte	0x03, 0x1b
        /*00ae*/ 	.short	0x00ff


	//----- nvinfo : EIATTR_NUM_BARRIERS
	.align		4
        /*00b0*/ 	.byte	0x02, 0x4c
        /*00b2*/ 	.byte	0x01
	.zero		1


	//----- nvinfo : EIATTR_MERCURY_ISA_VERSION
	.align		4
        /*00b4*/ 	.byte	0x03, 0x5f
        /*00b6*/ 	.short	0x0101


	//----- nvinfo : EIATTR_VRC_CTA_INIT_COUNT
	.align		4
        /*00b8*/ 	.byte	0x02, 0x4a
	.zero		1
	.zero		1


	//----- nvinfo : EIATTR_EXIT_INSTR_OFFSETS
	.align		4
        /*00bc*/ 	.byte	0x04, 0x1c
        /*00be*/ 	.short	(.L_137 - .L_136)


	//   ....[0]....
.L_136:
        /*00c0*/ 	.word	0x00003a40


	//----- nvinfo : EIATTR_CRS_STACK_SIZE
	.align		4
.L_137:
        /*00c4*/ 	.byte	0x04, 0x1e
        /*00c6*/ 	.short	(.L_139 - .L_138)
.L_138:
        /*00c8*/ 	.word	0x00000000


	//----- nvinfo : EIATTR_CBANK_PARAM_SIZE
	.align		4
.L_139:
        /*00cc*/ 	.byte	0x03, 0x19
        /*00ce*/ 	.short	0x0040


	//----- nvinfo : EIATTR_PARAM_CBANK
	.align		4
        /*00d0*/ 	.byte	0x04, 0x0a
        /*00d2*/ 	.short	(.L_141 - .L_140)
	.align		4
.L_140:
        /*00d4*/ 	.word	index@(.nv.constant0._Z7fixed_dPKdS0_Pdjjjjjdd)
        /*00d8*/ 	.short	0x0380
        /*00da*/ 	.short	0x0040


	//----- nvinfo : EIATTR_SW_WAR
	.align		4
.L_141:
        /*00dc*/ 	.byte	0x04, 0x36
        /*00de*/ 	.short	(.L_143 - .L_142)
.L_142:
        /*00e0*/ 	.word	0x00000008
.L_143:


//--------------------- .nv.info._Z7fixed_fPKfS0_Pfjjjjjff --------------------------
	.section	.nv.info._Z7fixed_fPKfS0_Pfjjjjjff,"",@"SHT_CUDA_INFO"
	.sectionflags	@""
	.align	4


	//----- nvinfo : EIATTR_CUDA_API_VERSION
	.align		4
        /*0000*/ 	.byte	0x04, 0x37
        /*0002*/ 	.short	(.L_145 - .L_144)
.L_144:
        /*0004*/ 	.word	0x00000082


	//----- nvinfo : EIATTR_KPARAM_INFO
	.align		4
.L_145:
        /*0008*/ 	.byte	0x04, 0x17
        /*000a*/ 	.short	(.L_147 - .L_146)
.L_146:
        /*000c*/ 	.word	0x00000000
        /*0010*/ 	.short	0x0009
        /*0012*/ 	.short	0x0030
        /*0014*/ 	.byte	0x00, 0xf0, 0x11, 0x00


	//----- nvinfo : EIATTR_KPARAM_INFO
	.align		4
.L_147:
        /*0018*/ 	.byte	0x04, 0x17
        /*001a*/ 	.short	(.L_149 - .L_148)
.L_148:
        /*001c*/ 	.word	0x00000000
        /*0020*/ 	.short	0x0008
        /*0022*/ 	.short	0x002c
        /*0024*/ 	.byte	0x00, 0xf0, 0x11, 0x00


	//----- nvinfo : EIATTR_KPARAM_INFO
	.align		4
.L_149:
        /*0028*/ 	.byte	0x04, 0x17
        /*002a*/ 	.short	(.L_151 - .L_150)
.L_150:
        /*002c*/ 	.word	0x00000000
        /*0030*/ 	.short	0x0007
        /*0032*/ 	.short	0x0028
        /*0034*/ 	.byte	0x00, 0xf0, 0x11, 0x00


	//----- nvinfo : EIATTR_KPARAM_INFO
	.align		4
.L_151:
        /*0038*/ 	.byte	0x04, 0x17
        /*003a*/ 	.short	(.L_153 - .L_152)
.L_152:
        /*003c*/ 	.word	0x00000000
        /*0040*/ 	.short	0x0006
        /*0042*/ 	.short	0x0024
        /*0044*/ 	.byte	0x00, 0xf0, 0x11, 0x00


	//----- nvinfo : EIATTR_KPARAM_INFO
	.align		4
.L_153:
        /*0048*/ 	.byte	0x04, 0x17
        /*004a*/ 	.short	(.L_155 - .L_154)
.L_154:
        /*004c*/ 	.word	0x00000000
        /*0050*/ 	.short	0x0005
        /*0052*/ 	.short	0x0020
        /*0054*/ 	.byte	0x00, 0xf0, 0x11, 0x00


	//----- nvinfo : EIATTR_KPARAM_INFO
	.align		4
.L_155:
        /*0058*/ 	.byte	0x04, 0x17
        /*005a*/ 	.short	(.L_157 - .L_156)
.L_156:
        /*005c*/ 	.word	0x00000000
        /*0060*/ 	.short	0x0004
        /*0062*/ 	.short	0x001c
        /*0064*/ 	.byte	0x00, 0xf0, 0x11, 0x00


	//----- nvinfo : EIATTR_KPARAM_INFO
	.align		4
.L_157:
        /*0068*/ 	.byte	0x04, 0x17
        /*006a*/ 	.short	(.L_159 - .L_158)
.L_158:
        /*006c*/ 	.word	0x00000000
        /*0070*/ 	.short	0x0003
        /*0072*/ 	.short	0x0018
        /*0074*/ 	.byte	0x00, 0xf0, 0x11, 0x00


	//----- nvinfo : EIATTR_KPARAM_INFO
	.align		4
.L_159:
        /*0078*/ 	.byte	0x04, 0x17
        /*007a*/ 	.short	(.L_161 - .L_160)
.L_160:
        /*007c*/ 	.word	0x00000000
        /*0080*/ 	.short	0x0002
        /*0082*/ 	.short	0x0010
        /*0084*/ 	.byte	0x00, 0xf5, 0x21, 0x00


	//----- nvinfo : EIATTR_KPARAM_INFO
	.align		4
.L_161:
        /*0088*/ 	.byte	0x04, 0x17
        /*008a*/ 	.short	(.L_163 - .L_162)
.L_162:
        /*008c*/ 	.word	0x00000000
        /*0090*/ 	.short	0x0001
        /*0092*/ 	.short	0x0008
        /*0094*/ 	.byte	0x00, 0xf5, 0x21, 0x00


	//----- nvinfo : EIATTR_KPARAM_INFO
	.align		4
.L_163:
        /*0098*/ 	.byte	0x04, 0x17
        /*009a*/ 	.short	(.L_165 - .L_164)
.L_164:
        /*009c*/ 	.word	0x00000000
        /*00a0*/ 	.short	0x0000
        /*00a2*/ 	.short	0x0000
        /*00a4*/ 	.byte	0x00, 0xf5, 0x21, 0x00


	//----- nvinfo : EIATTR_SPARSE_MMA_MASK
	.align		4
.L_165:
        /*00a8*/ 	.byte	0x03, 0x50
        /*00aa*/ 	.short	0x0000


	//----- nvinfo : EIATTR_MAXREG_COUNT
	.align		4
        /*00ac*/ 	.byte	0x03, 0x1b
        /*00ae*/ 	.short	0x00ff


	//----- nvinfo : EIATTR_NUM_BARRIERS
	.align		4
        /*00b0*/ 	.byte	0x02, 0x4c
        /*00b2*/ 	.byte	0x01
	.zero		1


	//----- nvinfo : EIATTR_MERCURY_ISA_VERSION
	.align		4
        /*00b4*/ 	.byte	0x03, 0x5f
        /*00b6*/ 	.short	0x0101


	//----- nvinfo : EIATTR_VRC_CTA_INIT_COUNT
	.align		4
        /*00b8*/ 	.byte	0x02, 0x4a
	.zero		1
	.zero		1


	//----- nvinfo : EIATTR_EXIT_INSTR_OFFSETS
	.align		4
        /*00bc*/ 	.byte	0x04, 0x1c
        /*00be*/ 	.short	(.L_167 - .L_166)


	//   ....[0]....
.L_166:
        /*00c0*/ 	.word	0x000032a0


	//----- nvinfo : EIATTR_CRS_STACK_SIZE
	.align		4
.L_167:
        /*00c4*/ 	.byte	0x04, 0x1e
        /*00c6*/ 	.short	(.L_169 - .L_168)
.L_168:
        /*00c8*/ 	.word	0x00000000


	//----- nvinfo : EIATTR_CBANK_PARAM_SIZE
	.align		4
.L_169:
        /*00cc*/ 	.byte	0x03, 0x19
        /*00ce*/ 	.short	0x0034


	//----- nvinfo : EIATTR_PARAM_CBANK
	.align		4
        /*00d0*/ 	.byte	0x04, 0x0a
        /*00d2*/ 	.short	(.L_171 - .L_170)
	.align		4
.L_170:
        /*00d4*/ 	.word	index@(.nv.constant0._Z7fixed_fPKfS0_Pfjjjjjff)
        /*00d8*/ 	.short	0x0380
        /*00da*/ 	.short	0x0034


	//----- nvinfo : EIATTR_SW_WAR
	.align		4
.L_171:
        /*00dc*/ 	.byte	0x04, 0x36
        /*00de*/ 	.short	(.L_173 - .L_172)
.L_172:
        /*00e0*/ 	.word	0x00000008
.L_173:


//--------------------- .nv.info._Z11mitchk_c1_dPKdS0_Pdjjjjjjdd --------------------------
	.section	.nv.info._Z11mitchk_c1_dPKdS0_Pdjjjjjjdd,"",@"SHT_CUDA_INFO"
	.sectionflags	@""
	.align	4


	//----- nvinfo : EIATTR_CUDA_API_VERSION
	.align		4
        /*0000*/ 	.byte	0x04, 0x37
        /*0002*/ 	.short	(.L_175 - .L_174)
.L_174:
        /*0004*/ 	.word	0x00000082


	//----- nvinfo : EIATTR_KPARAM_INFO
	.align		4
.L_175:
        /*0008*/ 	.byte	0x04, 0x17
        /*000a*/ 	.short	(.L_177 - .L_176)
.L_176:
        /*000c*/ 	.word	0x00000000
        /*0010*/ 	.short	0x000a
        /*0012*/ 	.short	0x0038
        /*0014*/ 	.byte	0x00, 0xf0, 0x21, 0x00


	//----- nvinfo : EIATTR_KPARAM_INFO
	.align		4
.L_177:
        /*0018*/ 	.byte	0x04, 0x17
        /*001a*/ 	.short	(.L_179 - .L_178)
.L_178:
        /*001c*/ 	.word	0x00000000
        /*0020*/ 	.short	0x0009
        /*0022*/ 	.short	0x0030
        /*0024*/ 	.byte	0x00, 0xf0, 0x21, 0x00


	//----- nvinfo : EIATTR_KPARAM_INFO
	.align		4
.L_179:
        /*0028*/ 	.byte	0x04, 0x17
        /*002a*/ 	.short	(.L_181 - .L_180)
.L_180:
        /*002c*/ 	.word	0x00000000
        /*0030*/ 	.short	0x0008
        /*0032*/ 	.short	0x002c
        /*0034*/ 	.byte	0x00, 0xf0, 0x11, 0x00


	//----- nvinfo : EIATTR_KPARAM_INFO
	.align		4
.L_181:
        /*0038*/ 	.byte	0x04, 0x17
        /*003a*/ 	.short	(.L_183 - .L_182)
.L_182:
        /*003c*/ 	.word	0x00000000
        /*0040*/ 	.short	0x0007
        /*0042*/ 	.short	0x0028
        /*0044*/ 	.byte	0x00, 0xf0, 0x11, 0x00


	//----- nvinfo : EIATTR_KPARAM_INFO
	.align		4
.L_183:
        /*0048*/ 	.byte	0x04, 0x17
        /*004a*/ 	.short	(.L_185 - .L_184)
.L_184:
        /*004c*/ 	.word	0x00000000
        /*0050*/ 	.short	0x0006
        /*0052*/ 	.short	0x0024
        /*0054*/ 	.byte	0x00, 0xf0, 0x11, 0x00


	//----- nvinfo : EIATTR_KPARAM_INFO
	.align		4
.L_185:
        /*0058*/ 	.byte	0x04, 0x17
        /*005a*/ 	.short	(.L_187 - .L_186)
.L_186:
        /*005c*/ 	.word	0x00000000
        /*0060*/ 	.short	0x0005
        /*0062*/ 	.short	0x0020
        /*0064*/ 	.byte	0x00, 0xf0, 0x11, 0x00


	//----- nvinfo : EIATTR_KPARAM_INFO
	.align		4
.L_187:
        /*0068*/ 	.byte	0x04, 0x17
        /*006a*/ 	.short	(.L_189 - .L_188)
.L_188:
        /*006c*/ 	.word	0x00000000
        /*0070*/ 	.short	0x0004
        /*0072*/ 	.short	0x001c
        /*0074*/ 	.byte	0x00, 0xf0, 0x11, 0x00


	//----- nvinfo : EIATTR_KPARAM_INFO
	.align		4
.L_189:
        /*0078*/ 	.byte	0x04, 0x17
        /*007a*/ 	.short	(.L_191 - .L_190)
.L_190:
        /*007c*/ 	.word	0x00000000
        /*0080*/ 	.short	0x0003
        /*0082*/ 	.short	0x0018
        /*0084*/ 	.byte	0x00, 0xf0, 0x11, 0x00


	//----- nvinfo : EIATTR_KPARAM_INFO
	.align		4
.L_191:
        /*0088*/ 	.byte	0x04, 0x17
        /*008a*/ 	.short	(.L_193 - .L_192)
.L_192:
        /*008c*/ 	.word	0x00000000
        /*0090*/ 	.short	0x0002
        /*0092*/ 	.short	0x0010
        /*0094*/ 	.byte	0x00, 0xf5, 0x21, 0x00


	//----- nvinfo : EIATTR_KPARAM_INFO
	.align		4
.L_193:
        /*0098*/ 	.byte	0x04, 0x17
        /*009a*/ 	.short	(.L_195 - .L_194)
.L_194:
        /*009c*/ 	.word	0x00000000
        /*00a0*/ 	.short	0x0001
        /*00a2*/ 	.short	0x0008
        /*00a4*/ 	.byte	0x00, 0xf5, 0x21, 0x00


	//----- nvinfo : EIATTR_KPARAM_INFO
	.align		4
.L_195:
        /*00a8*/ 	.byte	0x04, 0x17
        /*00aa*/ 	.short	(.L_197 - .L_196)
.L_196:
        /*00ac*/ 	.word	0x00000000
        /*00b0*/ 	.short	0x0000
        /*00b2*/ 	.short	0x0000
        /*00b4*/ 	.byte	0x00, 0xf5, 0x21, 0x00


	//----- nvinfo : EIATTR_SPARSE_MMA_MASK
	.align		4
.L_197:
        /*00b8*/ 	.byte	0x03, 0x50
        /*00ba*/ 	.short	0x0000


	//----- nvinfo : EIATTR_MAXREG_COUNT
	.align		4
        /*00bc*/ 	.byte	0x03, 0x1b
        /*00be*/ 	.short	0x00ff


	//----- nvinfo : EIATTR_EXTERNS
	.align		4
        /*00c0*/ 	.byte	0x04, 0x0f
        /*00c2*/ 	.short	(.L_199 - .L_198)


	//   ....[0]....
	.align		4
.L_198:
        /*00c4*/ 	.word	index@(vprintf)


	//----- nvinfo : EIATTR_MERCURY_ISA_VERSION
	.align		4
.L_199:
        /*00c8*/ 	.byte	0x03, 0x5f
        /*00ca*/ 	.short	0x0101


	//----- nvinfo : EIATTR_VRC_CTA_INIT_COUNT
	.align		4
        /*00cc*/ 	.byte	0x02, 0x4a
	.zero		1
	.zero		1


	//----- nvinfo : EIATTR_SYSCALL_OFFSETS
	.align		4
        /*00d0*/ 	.byte	0x04, 0x46
        /*00d2*/ 	.short	(.L_201 - .L_200)


	//   ....[0]....
.L_200:
        /*00d4*/ 	.word	0x00000080


	//----- nvinfo : EIATTR_EXIT_INSTR_OFFSETS
	.align		4
.L_201:
        /*00d8*/ 	.byte	0x04, 0x1c
        /*00da*/ 	.short	(.L_203 - .L_202)


	//   ....[0]....
.L_202:
        /*00dc*/ 	.word	0x00000090


	//----- nvinfo : EIATTR_CBANK_PARAM_SIZE
	.align		4
.L_203:
        /*00e0*/ 	.byte	0x03, 0x19
        /*00e2*/ 	.short	0x0040


	//----- nvinfo : EIATTR_PARAM_CBANK
	.align		4
        /*00e4*/ 	.byte	0x04, 0x0a
        /*00e6*/ 	.short	(.L_205 - .L_204)
	.align		4
.L_204:
        /*00e8*/ 	.word	index@(.nv.constant0._Z11mitchk_c1_dPKdS0_Pdjjjjjjdd)
        /*00ec*/ 	.short	0x0380
        /*00ee*/ 	.short	0x0040


	//----- nvinfo : EIATTR_SW_WAR
	.align		4
.L_205:
        /*00f0*/ 	.byte	0x04, 0x36
        /*00f2*/ 	.short	(.L_207 - .L_206)
.L_206:
        /*00f4*/ 	.word	0x00000008
.L_207:


//--------------------- .nv.info._Z18mitchk_unbias_c1_fPKfS0_Pfjjjjjjff --------------------------
	.section	.nv.info._Z18mitchk_unbias_c1_fPKfS0_Pfjjjjjjff,"",@"SHT_CUDA_INFO"
	.sectionflags	@""
	.align	4


	//----- nvinfo : EIATTR_CUDA_API_VERSION
	.align		4
        /*0000*/ 	.byte	0x04, 0x37
        /*0002*/ 	.short	(.L_209 - .L_208)
.L_208:
        /*0004*/ 	.word	0x00000082


	//----- nvinfo : EIATTR_KPARAM_INFO
	.align		4
.L_209:
        /*0008*/ 	.byte	0x04, 0x17
        /*000a*/ 	.short	(.L_211 - .L_210)
.L_210:
        /*000c*/ 	.word	0x00000000
        /*0010*/ 	.short	0x000a
        /*0012*/ 	.short	0x0034
        /*0014*/ 	.byte	0x00, 0xf0, 0x11, 0x00


	//----- nvinfo : EIATTR_KPARAM_INFO
	.align		4
.L_211:
        /*0018*/ 	.byte	0x04, 0x17
        /*001a*/ 	.short	(.L_213 - .L_212)
.L_212:
        /*001c*/ 	.word	0x00000000
        /*0020*/ 	.short	0x0009
        /*0022*/ 	.short	0x0030
        /*0024*/ 	.byte	0x00, 0xf0, 0x11, 0x00


	//----- nvinfo : EIATTR_KPARAM_INFO
	.align		4
.L_213:
        /*0028*/ 	.byte	0x04, 0x17
        /*002a*/ 	.short	(.L_215 - .L_214)
.L_214:
        /*002c*/ 	.word	0x00000000
        /*0030*/ 	.short	0x0008
        /*0032*/ 	.short	0x002c
        /*0034*/ 	.byte	0x00, 0xf0, 0x11, 0x00


	//----- nvinfo : EIATTR_KPARAM_INFO
	.align		4
.L_215:
        /*0038*/ 	.byte	0x04, 0x17
        /*003a*/ 	.short	(.L_217 - .L_216)
.L_216:
        /*003c*/ 	.word	0x00000000
        /*0040*/ 	.short	0x0007
        /*0042*/ 	.short	0x0028
        /*0044*/ 	.byte	0x00, 0xf0, 0x11, 0x00


	//----- nvinfo : EIATTR_KPARAM_INFO
	.align		4
.L_217:
        /*0048*/ 	.byte	0x04, 0x17
        /*004a*/ 	.short	(.L_219 - .L_218)
.L_218:
        /*004c*/ 	.word	0x00000000
        /*0050*/ 	.short	0x0006
        /*0052*/ 	.short	0x0024
        /*0054*/ 	.byte	0x00, 0xf0, 0x11, 0x00


	//----- nvinfo : EIATTR_KPARAM_INFO
	.align		4
.L_219:
        /*0058*/ 	.byte	0x04, 0x17
        /*005a*/ 	.short	(.L_221 - .L_220)
.L_220:
        /*005c*/ 	.word	0x00000000
        /*0060*/ 	.short	0x0005
        /*0062*/ 	.short	0x0020
        /*0064*/ 	.byte	0x00, 0xf0, 0x11, 0x00


	//----- nvinfo : EIATTR_KPARAM_INFO
	.align		4
.L_221:
        /*0068*/ 	.byte	0x04, 0x17
        /*006a*/ 	.short	(.L_223 - .L_222)
.L_222:
        /*006c*/ 	.word	0x00000000
        /*0070*/ 	.short	0x0004
        /*0072*/ 	.short	0x001c
        /*0074*/ 	.byte	0x00, 0xf0, 0x11, 0x00


	//----- nvinfo : EIATTR_KPARAM_INFO
	.align		4
.L_223:
        /*0078*/ 	.byte	0x04, 0x17
        /*007a*/ 	.short	(.L_225 - .L_224)
.L_224:
        /*007c*/ 	.word	0x00000000
        /*0080*/ 	.short	0x0003
        /*0082*/ 	.short	0x0018
        /*0084*/ 	.byte	0x00, 0xf0, 0x11, 0x00


	//----- nvinfo : EIATTR_KPARAM_INFO
	.align		4
.L_225:
        /*0088*/ 	.byte	0x04, 0x17
        /*008a*/ 	.short	(.L_227 - .L_226)
.L_226:
        /*008c*/ 	.word	0x00000000
        /*0090*/ 	.short	0x0002
        /*0092*/ 	.short	0x0010
        /*0094*/ 	.byte	0x00, 0xf5, 0x21, 0x00


	//----- nvinfo : EIATTR_KPARAM_INFO
	.align		4
.L_227:
        /*0098*/ 	.byte	0x04, 0x17
        /*009a*/ 	.short	(.L_229 - .L_228)
.L_228:
        /*009c*/ 	.word	0x00000000
        /*00a0*/ 	.short	0x0001
        /*00a2*/ 	.short	0x0008
        /*00a4*/ 	.byte	0x00, 0xf5, 0x21, 0x00


	//----- nvinfo : EIATTR_KPARAM_INFO
	.align		4
.L_229:
        /*00a8*/ 	.byte	0x04, 0x17
        /*00aa*/ 	.short	(.L_231 - .L_230)
.L_230:
        /*00ac*/ 	.word	0x00000000
        /*00b0*/ 	.short	0x0000
        /*00b2*/ 	.short	0x0000
        /*00b4*/ 	.byte	0x00, 0xf5, 0x21, 0x00


	//----- nvinfo : EIATTR_SPARSE_MMA_MASK
	.align		4
.L_231:
        /*00b8*/ 	.byte	0x03, 0x50
        /*00ba*/ 	.short	0x0000


	//----- nvinfo : EIATTR_MAXREG_COUNT
	.align		4
        /*00bc*/ 	.byte	0x03, 0x1b
        /*00be*/ 	.short	0x00ff


	//----- nvinfo : EIATTR_NUM_BARRIERS
	.align		4
        /*00c0*/ 	.byte	0x02, 0x4c
        /*00c2*/ 	.byte	0x01
	.zero		1


	//----- nvinfo : EIATTR_MERCURY_ISA_VERSION
	.align		4
        /*00c4*/ 	.byte	0x03, 0x5f
        /*00c6*/ 	.short	0x0101


	//----- nvinfo : EIATTR_VRC_CTA_INIT_COUNT
	.align		4
        /*00c8*/ 	.byte	0x02, 0x4a
	.zero		1
	.zero		1


	//----- nvinfo : EIATTR_EXIT_INSTR_OFFSETS
	.align		4
        /*00cc*/ 	.byte	0x04, 0x1c
        /*00ce*/ 	.short	(.L_233 - .L_232)


	//   ....[0]....
.L_232:
        /*00d0*/ 	.word	0x00002050


	//----- nvinfo : EIATTR_CRS_STACK_SIZE
	.align		4
.L_233:
        /*00d4*/ 	.byte	0x04, 0x1e
        /*00d6*/ 	.short	(.L_235 - .L_234)
.L_234:
        /*00d8*/ 	.word	0x00000000


	//----- nvinfo : EIATTR_CBANK_PARAM_SIZE
	.align		4
.L_235:
        /*00dc*/ 	.byte	0x03, 0x19
        /*00de*/ 	.short	0x0038


	//----- nvinfo : EIATTR_PARAM_CBANK
	.align		4
        /*00e0*/ 	.byte	0x04, 0x0a
        /*00e2*/ 	.short	(.L_237 - .L_236)
	.align		4
.L_236:
        /*00e4*/ 	.word	index@(.nv.constant0._Z18mitchk_unbias_c1_fPKfS0_Pfjjjjjjff)
        /*00e8*/ 	.short	0x0380
        /*00ea*/ 	.short	0x0038


	//----- nvinfo : EIATTR_SW_WAR
	.align		4
.L_237:
        /*00ec*/ 	.byte	0x04, 0x36
        /*00ee*/ 	.short	(.L_239 - .L_238)
.L_238:
        /*00f0*/ 	.word	0x00000008
.L_239:


//--------------------- .nv.info._Z11mitchk_c1_fPKfS0_Pfjjjjjjff --------------------------
	.section	.nv.info._Z11mitchk_c1_fPKfS0_Pfjjjjjjff,"",@"SHT_CUDA_INFO"
	.sectionflags	@""
	.align	4


	//----- nvinfo : EIATTR_CUDA_API_VERSION
	.align		4
        /*0000*/ 	.byte	0x04, 0x37
        /*0002*/ 	.short	(.L_241 - .L_240)
.L_240:
        /*0004*/ 	.word	0x00000082


	//----- nvinfo : EIATTR_KPARAM_INFO
	.align		4
.L_241:
        /*0008*/ 	.byte	0x04, 0x17
        /*000a*/ 	.short	(.L_243 - .L_242)
.L_242:
        /*000c*/ 	.word	0x00000000
        /*0010*/ 	.short	0x000a
        /*0012*/ 	.short	0x0034
        /*0014*/ 	.byte	0x00, 0xf0, 0x11, 0x00


	//----- nvinfo : EIATTR_KPARAM_INFO
	.align		4
.L_243:
        /*0018*/ 	.byte	0x04, 0x17
        /*001a*/ 	.short	(.L_245 - .L_244)
.L_244:
        /*001c*/ 	.word	0x00000000
        /*0020*/ 	.short	0x0009
        /*0022*/ 	.short	0x0030
        /*0024*/ 	.byte	0x00, 0xf0, 0x11, 0x00


	//----- nvinfo : EIATTR_KPARAM_INFO
	.align		4
.L_245:
        /*0028*/ 	.byte	0x04, 0x17
        /*002a*/ 	.short	(.L_247 - .L_246)
.L_246:
        /*002c*/ 	.word	0x00000000
        /*0030*/ 	.short	0x0008
        /*0032*/ 	.short	0x002c
        /*0034*/ 	.byte	0x00, 0xf0, 0x11, 0x00


	//----- nvinfo : EIATTR_KPARAM_INFO
	.align		4
.L_247:
        /*0038*/ 	.byte	0x04, 0x17
        /*003a*/ 	.short	(.L_249 - .L_248)
.L_248:
        /*003c*/ 	.word	0x00000000
        /*0040*/ 	.short	0x0007
        /*0042*/ 	.short	0x0028
        /*0044*/ 	.byte	0x00, 0xf0, 0x11, 0x00


	//----- nvinfo : EIATTR_KPARAM_INFO
	.align		4
.L_249:
        /*0048*/ 	.byte	0x04, 0x17
        /*004a*/ 	.short	(.L_251 - .L_250)
.L_250:
        /*004c*/ 	.word	0x00000000
        /*0050*/ 	.short	0x0006
        /*0052*/ 	.short	0x0024
        /*0054*/ 	.byte	0x00, 0xf0, 0x11, 0x00


	//----- nvinfo : EIATTR_KPARAM_INFO
	.align		4
.L_251:
        /*0058*/ 	.byte	0x04, 0x17
        /*005a*/ 	.short	(.L_253 - .L_252)
.L_252:
        /*005c*/ 	.word	0x00000000
        /*0060*/ 	.short	0x0005
        /*0062*/ 	.short	0x0020
        /*0064*/ 	.byte	0x00, 0xf0, 0x11, 0x00


	//----- nvinfo : EIATTR_KPARAM_INFO
	.align		4
.L_253:
        /*0068*/ 	.byte	0x04, 0x17
        /*006a*/ 	.short	(.L_255 - .L_254)
.L_254:
        /*006c*/ 	.word	0x00000000
        /*0070*/ 	.short	0x0004
        /*0072*/ 	.short	0x001c
        /*0074*/ 	.byte	0x00, 0xf0, 0x11, 0x00


	//----- nvinfo : EIATTR_KPARAM_INFO
	.align		4
.L_255:
        /*0078*/ 	.byte	0x04, 0x17
        /*007a*/ 	.short	(.L_257 - .L_256)
.L_256:
        /*007c*/ 	.word	0x00000000
        /*0080*/ 	.short	0x0003
        /*0082*/ 	.short	0x0018
        /*0084*/ 	.byte	0x00, 0xf0, 0x11, 0x00


	//----- nvinfo : EIATTR_KPARAM_INFO
	.align		4
.L_257:
        /*0088*/ 	.byte	0x04, 0x17
        /*008a*/ 	.short	(.L_259 - .L_258)
.L_258:
        /*008c*/ 	.word	0x00000000
        /*0090*/ 	.short	0x0002
        /*0092*/ 	.short	0x0010
        /*0094*/ 	.byte	0x00, 0xf5, 0x21, 0x00


	//----- nvinfo : EIATTR_KPARAM_INFO
	.align		4
.L_259:
        /*0098*/ 	.byte	0x04, 0x17
        /*009a*/ 	.short	(.L_261 - .L_260)
.L_260:
        /*009c*/ 	.word	0x00000000
        /*00a0*/ 	.short	0x0001
        /*00a2*/ 	.short	0x0008
        /*00a4*/ 	.byte	0x00, 0xf5, 0x21, 0x00


	//----- nvinfo : EIATTR_KPARAM_INFO
	.align		4
.L_261:
        /*00a8*/ 	.byte	0x04, 0x17
        /*00aa*/ 	.short	(.L_263 - .L_262)
.L_262:
        /*00ac*/ 	.word	0x00000000
        /*00b0*/ 	.short	0x0000
        /*00b2*/ 	.short	0x0000
        /*00b4*/ 	.byte	0x00, 0xf5, 0x21, 0x00


	//----- nvinfo : EIATTR_SPARSE_MMA_MASK
	.align		4
.L_263:
        /*00b8*/ 	.byte	0x03, 0x50
        /*00ba*/ 	.short	0x0000


	//----- nvinfo : EIATTR_MAXREG_COUNT
	.align		4
        /*00bc*/ 	.byte	0x03, 0x1b
        /*00be*/ 	.short	0x00ff


	//----- nvinfo : EIATTR_NUM_BARRIERS
	.align		4
        /*00c0*/ 	.byte	0x02, 0x4c
        /*00c2*/ 	.byte	0x01
	.zero		1


	//----- nvinfo : EIATTR_MERCURY_ISA_VERSION
	.align		4
        /*00c4*/ 	.byte	0x03, 0x5f
        /*00c6*/ 	.short	0x0101


	//----- nvinfo : EIATTR_VRC_CTA_INIT_COUNT
	.align		4
        /*00c8*/ 	.byte	0x02, 0x4a
	.zero		1
	.zero		1


	//----- nvinfo : EIATTR_EXIT_INSTR_OFFSETS
	.align		4
        /*00cc*/ 	.byte	0x04, 0x1c
        /*00ce*/ 	.short	(.L_265 - .L_264)


	//   ....[0]....
.L_264:
        /*00d0*/ 	.word	0x00001dd0


	//----- nvinfo : EIATTR_CRS_STACK_SIZE
	.align		4
.L_265:
        /*00d4*/ 	.byte	0x04, 0x1e
        /*00d6*/ 	.short	(.L_267 - .L_266)
.L_266:
        /*00d8*/ 	.word	0x00000000


	//----- nvinfo : EIATTR_CBANK_PARAM_SIZE
	.align		4
.L_267:
        /*00dc*/ 	.byte	0x03, 0x19
        /*00de*/ 	.short	0x0038


	//----- nvinfo : EIATTR_PARAM_CBANK
	.align		4
        /*00e0*/ 	.byte	0x04, 0x0a
        /*00e2*/ 	.short	(.L_269 - .L_268)
	.align		4
.L_268:
        /*00e4*/ 	.word	index@(.nv.constant0._Z11mitchk_c1_fPKfS0_Pfjjjjjjff)
        /*00e8*/ 	.short	0x0380
        /*00ea*/ 	.short	0x0038


	//----- nvinfo : EIATTR_SW_WAR
	.align		4
.L_269:
        /*00ec*/ 	.byte	0x04, 0x36
        /*00ee*/ 	.short	(.L_271 - .L_270)
.L_270:
        /*00f0*/ 	.word	0x00000008
.L_271:


//--------------------- .nv.info._Z15mitchk_c1_new_fPKfS0_Pfjjjjjjff --------------------------
	.section	.nv.info._Z15mitchk_c1_new_fPKfS0_Pfjjjjjjff,"",@"SHT_CUDA_INFO"
	.sectionflags	@""
	.align	4


	//----- nvinfo : EIATTR_CUDA_API_VERSION
	.align		4
        /*0000*/ 	.byte	0x04, 0x37
        /*0002*/ 	.short	(.L_273 - .L_272)
.L_272:
        /*0004*/ 	.word	0x00000082


	//----- nvinfo : EIATTR_KPARAM_INFO
	.align		4
.L_273:
        /*0008*/ 	.byte	0x04, 0x17
        /*000a*/ 	.short	(.L_275 - .L_274)
.L_274:
        /*000c*/ 	.word	0x00000000
        /*0010*/ 	.short	0x000a
        /*0012*/ 	.short	0x0034
        /*0014*/ 	.byte	0x00, 0xf0, 0x11, 0x00


	//----- nvinfo : EIATTR_KPARAM_INFO
	.align		4
.L_275:
        /*0018*/ 	.byte	0x04, 0x17
        /*001a*/ 	.short	(.L_277 - .L_276)
.L_276:
        /*001c*/ 	.word	0x00000000
        /*0020*/ 	.short	0x0009
        /*0022*/ 	.short	0x0030
        /*0024*/ 	.byte	0x00, 0xf0, 0x11, 0x00


	//----- nvinfo : EIATTR_KPARAM_INFO
	.align		4
.L_277:
        /*0028*/ 	.byte	0x04, 0x17
        /*002a*/ 	.short	(.L_279 - .L_278)
.L_278:
        /*002c*/ 	.word	0x00000000
        /*0030*/ 	.short	0x0008
        /*0032*/ 	.short	0x002c
        /*0034*/ 	.byte	0x00, 0xf0, 0x11, 0x00


	//----- nvinfo : EIATTR_KPARAM_INFO
	.align		4
.L_279:
        /*0038*/ 	.byte	0x04, 0x17
        /*003a*/ 	.short	(.L_281 - .L_280)
.L_280:
        /*003c*/ 	.word	0x00000000
        /*0040*/ 	.short	0x0007
        /*0042*/ 	.short	0x0028
        /*0044*/ 	.byte	0x00, 0xf0, 0x11, 0x00


	//----- nvinfo : EIATTR_KPARAM_INFO
	.align		4
.L_281:
        /*0048*/ 	.byte	0x04, 0x17
        /*004a*/ 	.short	(.L_283 - .L_282)
.L_282:
        /*004c*/ 	.word	0x00000000
        /*0050*/ 	.short	0x0006
        /*0052*/ 	.short	0x0024
        /*0054*/ 	.byte	0x00, 0xf0, 0x11, 0x00


	//----- nvinfo : EIATTR_KPARAM_INFO
	.align		4
.L_283:
        /*0058*/ 	.byte	0x04, 0x17
        /*005a*/ 	.short	(.L_285 - .L_284)
.L_284:
        /*005c*/ 	.word	0x00000000
        /*0060*/ 	.short	0x0005
        /*0062*/ 	.short	0x0020
        /*0064*/ 	.byte	0x00, 0xf0, 0x11, 0x00


	//----- nvinfo : EIATTR_KPARAM_INFO
	.align		4
.L_285:
        /*0068*/ 	.byte	0x04, 0x17
        /*006a*/ 	.short	(.L_287 - .L_286)
.L_286:
        /*006c*/ 	.word	0x00000000
        /*0070*/ 	.short	0x0004
        /*0072*/ 	.short	0x001c
        /*0074*/ 	.byte	0x00, 0xf0, 0x11, 0x00


	//----- nvinfo : EIATTR_KPARAM_INFO
	.align		4
.L_287:
        /*0078*/ 	.byte	0x04, 0x17
        /*007a*/ 	.short	(.L_289 - .L_288)
.L_288:
        /*007c*/ 	.word	0x00000000
        /*0080*/ 	.short	0x0003
        /*0082*/ 	.short	0x0018
        /*0084*/ 	.byte	0x00, 0xf0, 0x11, 0x00


	//----- nvinfo : EIATTR_KPARAM_INFO
	.align		4
.L_289:
        /*0088*/ 	.byte	0x04, 0x17
        /*008a*/ 	.short	(.L_291 - .L_290)
.L_290:
        /*008c*/ 	.word	0x00000000
        /*0090*/ 	.short	0x0002
        /*0092*/ 	.short	0x0010
        /*0094*/ 	.byte	0x00, 0xf5, 0x21, 0x00


	//----- nvinfo : EIATTR_KPARAM_INFO
	.align		4
.L_291:
        /*0098*/ 	.byte	0x04, 0x17
        /*009a*/ 	.short	(.L_293 - .L_292)
.L_292:
        /*009c*/ 	.word	0x00000000
        /*00a0*/ 	.short	0x0001
        /*00a2*/ 	.short	0x0008
        /*00a4*/ 	.byte	0x00, 0xf5, 0x21, 0x00


	//----- nvinfo : EIATTR_KPARAM_INFO
	.align		4
.L_293:
        /*00a8*/ 	.byte	0x04, 0x17
        /*00aa*/ 	.short	(.L_295 - .L_294)
.L_294:
        /*00ac*/ 	.word	0x00000000
        /*00b0*/ 	.short	0x0000
        /*00b2*/ 	.short	0x0000
        /*00b4*/ 	.byte	0x00, 0xf5, 0x21, 0x00


	//----- nvinfo : EIATTR_SPARSE_MMA_MASK
	.align		4
.L_295:
        /*00b8*/ 	.byte	0x03, 0x50
        /*00ba*/ 	.short	0x0000


	//----- nvinfo : EIATTR_MAXREG_COUNT
	.align		4
        /*00bc*/ 	.byte	0x03, 0x1b
        /*00be*/ 	.short	0x00ff


	//----- nvinfo : EIATTR_NUM_BARRIERS
	.align		4
        /*00c0*/ 	.byte	0x02, 0x4c
        /*00c2*/ 	.byte	0x01
	.zero		1


	//----- nvinfo : EIATTR_MERCURY_ISA_VERSION
	.align		4
        /*00c4*/ 	.byte	0x03, 0x5f
        /*00c6*/ 	.short	0x0101


	//----- nvinfo : EIATTR_VRC_CTA_INIT_COUNT
	.align		4
        /*00c8*/ 	.byte	0x02, 0x4a
	.zero		1
	.zero		1


	//----- nvinfo : EIATTR_EXIT_INSTR_OFFSETS
	.align		4
        /*00cc*/ 	.byte	0x04, 0x1c
        /*00ce*/ 	.short	(.L_297 - .L_296)


	//   ....[0]....
.L_296:
        /*00d0*/ 	.word	0x00001df0


	//----- nvinfo : EIATTR_CRS_STACK_SIZE
	.align		4
.L_297:
        /*00d4*/ 	.byte	0x04, 0x1e
        /*00d6*/ 	.short	(.L_299 - .L_298)
.L_298:
        /*00d8*/ 	.word	0x00000000


	//----- nvinfo : EIATTR_CBANK_PARAM_SIZE
	.align		4
.L_299:
        /*00dc*/ 	.byte	0x03, 0x19
        /*00de*/ 	.short	0x0038


	//----- nvinfo : EIATTR_PARAM_CBANK
	.align		4
        /*00e0*/ 	.byte	0x04, 0x0a
        /*00e2*/ 	.short	(.L_301 - .L_300)
	.align		4
.L_300:
        /*00e4*/ 	.word	index@(.nv.constant0._Z15mitchk_c1_new_fPKfS0_Pfjjjjjjff)
        /*00e8*/ 	.short	0x0380
        /*00ea*/ 	.short	0x0038


	//----- nvinfo : EIATTR_SW_WAR
	.align		4
.L_301:
        /*00ec*/ 	.byte	0x04, 0x36
        /*00ee*/ 	.short	(.L_303 - .L_302)
.L_302:
        /*00f0*/ 	.word	0x00000008
.L_303:


//--------------------- .nv.info._Z8mitchk_fPKfS0_Pfjjjjjjff --------------------------
	.section	.nv.info._Z8mitchk_fPKfS0_Pfjjjjjjff,"",@"SHT_CUDA_INFO"
	.sectionflags	@""
	.align	4


	//----- nvinfo : EIATTR_CUDA_API_VERSION
	.align		4
        /*0000*/ 	.byte	0x04, 0x37
        /*0002*/ 	.short	(.L_305 - .L_304)
.L_304:
        /*0004*/ 	.word	0x00000082


	//----- nvinfo : EIATTR_KPARAM_INFO
	.align		4
.L_305:
        /*0008*/ 	.byte	0x04, 0x17
        /*000a*/ 	.short	(.L_307 - .L_306)
.L_306:
        /*000c*/ 	.word	0x00000000
        /*0010*/ 	.short	0x000a
        /*0012*/ 	.short	0x0034
        /*0014*/ 	.byte	0x00, 0xf0, 0x11, 0x00


	//----- nvinfo : EIATTR_KPARAM_INFO
	.align		4
.L_307:
        /*0018*/ 	.byte	0x04, 0x17
        /*001a*/ 	.short	(.L_309 - .L_308)
.L_308:
        /*001c*/ 	.word	0x00000000
        /*0020*/ 	.short	0x0009
        /*0022*/ 	.short	0x0030
        /*0024*/ 	.byte	0x00, 0xf0, 0x11, 0x00


	//----- nvinfo : EIATTR_KPARAM_INFO
	.align		4
.L_309:
        /*0028*/ 	.byte	0x04, 0x17
        /*002a*/ 	.short	(.L_311 - .L_310)
.L_310:
        /*002c*/ 	.word	0x00000000
        /*0030*/ 	.short	0x0008
        /*0032*/ 	.short	0x002c
        /*0034*/ 	.byte	0x00, 0xf0, 0x11, 0x00


	//----- nvinfo : EIATTR_KPARAM_INFO
	.align		4
.L_311:
        /*0038*/ 	.byte	0x04, 0x17
        /*003a*/ 	.short	(.L_313 - .L_312)
.L_312:
        /*003c*/ 	.word	0x00000000
        /*0040*/ 	.short	0x0007
        /*0042*/ 	.short	0x0028
        /*0044*/ 	.byte	0x00, 0xf0, 0x11, 0x00


	//----- nvinfo : EIATTR_KPARAM_INFO
	.align		4
.L_313:
        /*0048*/ 	.byte	0x04, 0x17
        /*004a*/ 	.short	(.L_315 - .L_314)
.L_314:
        /*004c*/ 	.word	0x00000000
        /*0050*/ 	.short	0x0006
        /*0052*/ 	.short	0x0024
        /*0054*/ 	.byte	0x00, 0xf0, 0x11, 0x00


	//----- nvinfo : EIATTR_KPARAM_INFO
	.align		4
.L_315:
        /*0058*/ 	.byte	0x04, 0x17
        /*005a*/ 	.short	(.L_317 - .L_316)
.L_316:
        /*005c*/ 	.word	0x00000000
        /*0060*/ 	.short	0x0005
        /*0062*/ 	.short	0x0020
        /*0064*/ 	.byte	0x00, 0xf0, 0x11, 0x00


	//----- nvinfo : EIATTR_KPARAM_INFO
	.align		4
.L_317:
        /*0068*/ 	.byte	0x04, 0x17
        /*006a*/ 	.short	(.L_319 - .L_318)
.L_318:
        /*006c*/ 	.word	0x00000000
        /*0070*/ 	.short	0x0004
        /*0072*/ 	.short	0x001c
        /*0074*/ 	.byte	0x00, 0xf0, 0x11, 0x00


	//----- nvinfo : EIATTR_KPARAM_INFO
	.align		4
.L_319:
        /*0078*/ 	.byte	0x04, 0x17
        /*007a*/ 	.short	(.L_321 - .L_320)
.L_320:
        /*007c*/ 	.word	0x00000000
        /*0080*/ 	.short	0x0003
        /*0082*/ 	.short	0x0018
        /*0084*/ 	.byte	0x00, 0xf0, 0x11, 0x00


	//----- nvinfo : EIATTR_KPARAM_INFO
	.align		4
.L_321:
        /*0088*/ 	.byte	0x04, 0x17
        /*008a*/ 	.short	(.L_323 - .L_322)
.L_322:
        /*008c*/ 	.word	0x00000000
        /*0090*/ 	.short	0x0002
        /*0092*/ 	.short	0x0010
        /*0094*/ 	.byte	0x00, 0xf5, 0x21, 0x00


	//----- nvinfo : EIATTR_KPARAM_INFO
	.align		4
.L_323:
        /*0098*/ 	.byte	0x04, 0x17
        /*009a*/ 	.short	(.L_325 - .L_324)
.L_324:
        /*009c*/ 	.word	0x00000000
        /*00a0*/ 	.short	0x0001
        /*00a2*/ 	.short	0x0008
        /*00a4*/ 	.byte	0x00, 0xf5, 0x21, 0x00


	//----- nvinfo : EIATTR_KPARAM_INFO
	.align		4
.L_325:
        /*00a8*/ 	.byte	0x04, 0x17
        /*00aa*/ 	.short	(.L_327 - .L_326)
.L_326:
        /*00ac*/ 	.word	0x00000000
        /*00b0*/ 	.short	0x0000
        /*00b2*/ 	.short	0x0000
        /*00b4*/ 	.byte	0x00, 0xf5, 0x21, 0x00


	//----- nvinfo : EIATTR_SPARSE_MMA_MASK
	.align		4
.L_327:
        /*00b8*/ 	.byte	0x03, 0x50
        /*00ba*/ 	.short	0x0000


	//----- nvinfo : EIATTR_MAXREG_COUNT
	.align		4
        /*00bc*/ 	.byte	0x03, 0x1b
        /*00be*/ 	.short	0x00ff


	//----- nvinfo : EIATTR_NUM_BARRIERS
	.align		4
        /*00c0*/ 	.byte	0x02, 0x4c
        /*00c2*/ 	.byte	0x01
	.zero		1


	//----- nvinfo : EIATTR_MERCURY_ISA_VERSION
	.align		4
        /*00c4*/ 	.byte	0x03, 0x5f
        /*00c6*/ 	.short	0x0101


	//----- nvinfo : EIATTR_VRC_CTA_INIT_COUNT
	.align		4
        /*00c8*/ 	.byte	0x02, 0x4a
	.zero		1
	.zero		1


	//----- nvinfo : EIATTR_EXIT_INSTR_OFFSETS
	.align		4
        /*00cc*/ 	.byte	0x04, 0x1c
        /*00ce*/ 	.short	(.L_329 - .L_328)


	//   ....[0]....
.L_328:
        /*00d0*/ 	.word	0x00001da0


	//----- nvinfo : EIATTR_CRS_STACK_SIZE
	.align		4
.L_329:
        /*00d4*/ 	.byte	0x04, 0x1e
        /*00d6*/ 	.short	(.L_331 - .L_330)
.L_330:
        /*00d8*/ 	.word	0x00000000


	//----- nvinfo : EIATTR_CBANK_PARAM_SIZE
	.align		4
.L_331:
        /*00dc*/ 	.byte	0x03, 0x19
        /*00de*/ 	.short	0x0038


	//----- nvinfo : EIATTR_PARAM_CBANK
	.align		4
        /*00e0*/ 	.byte	0x04, 0x0a
        /*00e2*/ 	.short	(.L_333 - .L_332)
	.align		4
.L_332:
        /*00e4*/ 	.word	index@(.nv.constant0._Z8mitchk_fPKfS0_Pfjjjjjjff)
        /*00e8*/ 	.short	0x0380
        /*00ea*/ 	.short	0x0038


	//----- nvinfo : EIATTR_SW_WAR
	.align		4
.L_333:
        /*00ec*/ 	.byte	0x04, 0x36
        /*00ee*/ 	.short	(.L_335 - .L_334)
.L_334:
        /*00f0*/ 	.word	0x00000008
.L_335:


//--------------------- .nv.info._Z15mitchk_unbias_fPKfS0_Pfjjjjjjff --------------------------
	.section	.nv.info._Z15mitchk_unbias_fPKfS0_Pfjjjjjjff,"",@"SHT_CUDA_INFO"
	.sectionflags	@""
	.align	4


	//----- nvinfo : EIATTR_CUDA_API_VERSION
	.align		4
        /*0000*/ 	.byte	0x04, 0x37
        /*0002*/ 	.short	(.L_337 - .L_336)
.L_336:
        /*0004*/ 	.word	0x00000082


	//----- nvinfo : EIATTR_KPARAM_INFO
	.align		4
.L_337:
        /*0008*/ 	.byte	0x04, 0x17
        /*000a*/ 	.short	(.L_339 - .L_338)
.L_338:
        /*000c*/ 	.word	0x00000000
        /*0010*/ 	.short	0x000a
        /*0012*/ 	.short	0x0034
        /*0014*/ 	.byte	0x00, 0xf0, 0x11, 0x00


	//----- nvinfo : EIATTR_KPARAM_INFO
	.align		4
.L_339:
        /*0018*/ 	.byte	0x04, 0x17
        /*001a*/ 	.short	(.L_341 - .L_340)
.L_340:
        /*001c*/ 	.word	0x00000000
        /*0020*/ 	.short	0x0009
        /*0022*/ 	.short	0x0030
        /*0024*/ 	.byte	0x00, 0xf0, 0x11, 0x00


	//----- nvinfo : EIATTR_KPARAM_INFO
	.align		4
.L_341:
        /*0028*/ 	.byte	0x04, 0x17
        /*002a*/ 	.short	(.L_343 - .L_342)
.L_342:
        /*002c*/ 	.word	0x00000000
        /*0030*/ 	.short	0x0008
        /*0032*/ 	.short	0x002c
        /*0034*/ 	.byte	0x00, 0xf0, 0x11, 0x00


	//----- nvinfo : EIATTR_KPARAM_INFO
	.align		4
.L_343:
        /*0038*/ 	.byte	0x04, 0x17
        /*003a*/ 	.short	(.L_345 - .L_344)
.L_344:
        /*003c*/ 	.word	0x00000000
        /*0040*/ 	.short	0x0007
        /*0042*/ 	.short	0x0028
        /*0044*/ 	.byte	0x00, 0xf0, 0x11, 0x00


	//----- nvinfo : EIATTR_KPARAM_INFO
	.align		4
.L_345:
        /*0048*/ 	.byte	0x04, 0x17
        /*004a*/ 	.short	(.L_347 - .L_346)
.L_346:
        /*004c*/ 	.word	0x00000000
        /*0050*/ 	.short	0x0006
        /*0052*/ 	.short	0x0024
        /*0054*/ 	.byte	0x00, 0xf0, 0x11, 0x00


	//----- nvinfo : EIATTR_KPARAM_INFO
	.align		4
.L_347:
        /*0058*/ 	.byte	0x04, 0x17
        /*005a*/ 	.short	(.L_349 - .L_348)
.L_348:
        /*005c*/ 	.word	0x00000000
        /*0060*/ 	.short	0x0005
        /*0062*/ 	.short	0x0020
        /*0064*/ 	.byte	0x00, 0xf0, 0x11, 0x00


	//----- nvinfo : EIATTR_KPARAM_INFO
	.align		4
.L_349:
        /*0068*/ 	.byte	0x04, 0x17
        /*006a*/ 	.short	(.L_351 - .L_350)
.L_350:
        /*006c*/ 	.word	0x00000000
        /*0070*/ 	.short	0x0004
        /*0072*/ 	.short	0x001c
        /*0074*/ 	.byte	0x00, 0xf0, 0x11, 0x00


	//----- nvinfo : EIATTR_KPARAM_INFO
	.align		4
.L_351:
        /*0078*/ 	.byte	0x04, 0x17
        /*007a*/ 	.short	(.L_353 - .L_352)
.L_352:
        /*007c*/ 	.word	0x00000000
        /*0080*/ 	.short	0x0003
        /*0082*/ 	.short	0x0018
        /*0084*/ 	.byte	0x00, 0xf0, 0x11, 0x00


	//----- nvinfo : EIATTR_KPARAM_INFO
	.align		4
.L_353:
        /*0088*/ 	.byte	0x04, 0x17
        /*008a*/ 	.short	(.L_355 - .L_354)
.L_354:
        /*008c*/ 	.word	0x00000000
        /*0090*/ 	.short	0x0002
        /*0092*/ 	.short	0x0010
        /*0094*/ 	.byte	0x00, 0xf5, 0x21, 0x00


	//----- nvinfo : EIATTR_KPARAM_INFO
	.align		4
.L_355:
        /*0098*/ 	.byte	0x04, 0x17
        /*009a*/ 	.short	(.L_357 - .L_356)
.L_356:
        /*009c*/ 	.word	0x00000000
        /*00a0*/ 	.short	0x0001
        /*00a2*/ 	.short	0x0008
        /*00a4*/ 	.byte	0x00, 0xf5, 0x21, 0x00


	//----- nvinfo : EIATTR_KPARAM_INFO
	.align		4
.L_357:
        /*00a8*/ 	.byte	0x04, 0x17
        /*00aa*/ 	.short	(.L_359 - .L_358)
.L_358:
        /*00ac*/ 	.word	0x00000000
        /*00b0*/ 	.short	0x0000
        /*00b2*/ 	.short	0x0000
        /*00b4*/ 	.byte	0x00, 0xf5, 0x21, 0x00


	//----- nvinfo : EIATTR_SPARSE_MMA_MASK
	.align		4
.L_359:
        /*00b8*/ 	.byte	0x03, 0x50
        /*00ba*/ 	.short	0x0000


	//----- nvinfo : EIATTR_MAXREG_COUNT
	.align		4
        /*00bc*/ 	.byte	0x03, 0x1b
        /*00be*/ 	.short	0x00ff


	//----- nvinfo : EIATTR_NUM_BARRIERS
	.align		4
        /*00c0*/ 	.byte	0x02, 0x4c
        /*00c2*/ 	.byte	0x01
	.zero		1


	//----- nvinfo : EIATTR_MERCURY_ISA_VERSION
	.align		4
        /*00c4*/ 	.byte	0x03, 0x5f
        /*00c6*/ 	.short	0x0101


	//----- nvinfo : EIATTR_VRC_CTA_INIT_COUNT
	.align		4
        /*00c8*/ 	.byte	0x02, 0x4a
	.zero		1
	.zero		1


	//----- nvinfo : EIATTR_EXIT_INSTR_OFFSETS
	.align		4
        /*00cc*/ 	.byte	0x04, 0x1c
        /*00ce*/ 	.short	(.L_361 - .L_360)


	//   ....[0]....
.L_360:
        /*00d0*/ 	.word	0x00002020


	//----- nvinfo : EIATTR_CRS_STACK_SIZE
	.align		4
.L_361:
        /*00d4*/ 	.byte	0x04, 0x1e
        /*00d6*/ 	.short	(.L_363 - .L_362)
.L_362:
        /*00d8*/ 	.word	0x00000000


	//----- nvinfo : EIATTR_CBANK_PARAM_SIZE
	.align		4
.L_363:
        /*00dc*/ 	.byte	0x03, 0x19
        /*00de*/ 	.short	0x0038


	//----- nvinfo : EIATTR_PARAM_CBANK
	.align		4
        /*00e0*/ 	.byte	0x04, 0x0a
        /*00e2*/ 	.short	(.L_365 - .L_364)
	.align		4
.L_364:
        /*00e4*/ 	.word	index@(.nv.constant0._Z15mitchk_unbias_fPKfS0_Pfjjjjjjff)
        /*00e8*/ 	.short	0x0380
        /*00ea*/ 	.short	0x0038


	//----- nvinfo : EIATTR_SW_WAR
	.align		4
.L_365:
        /*00ec*/ 	.byte	0x04, 0x36
        /*00ee*/ 	.short	(.L_367 - .L_366)
.L_366:
        /*00f0*/ 	.word	0x00000008
.L_367:


//--------------------- .nv.info._Z6drum_fPKfS0_Pfjjjjjjff --------------------------
	.section	.nv.info._Z6drum_fPKfS0_Pfjjjjjjff,"",@"SHT_CUDA_INFO"
	.sectionflags	@""
	.align	4


	//----- nvinfo : EIATTR_CUDA_API_VERSION
	.align		4
        /*0000*/ 	.byte	0x04, 0x37
        /*0002*/ 	.short	(.L_369 - .L_368)
.L_368:
        /*0004*/ 	.word	0x00000082


	//----- nvinfo : EIATTR_KPARAM_INFO
	.align		4
.L_369:
        /*0008*/ 	.byte	0x04, 0x17
        /*000a*/ 	.short	(.L_371 - .L_370)
.L_370:
        /*000c*/ 	.word	0x00000000
        /*0010*/ 	.short	0x000a
        /*0012*/ 	.short	0x0034
        /*0014*/ 	.byte	0x00, 0xf0, 0x11, 0x00


	//----- nvinfo : EIATTR_KPARAM_INFO
	.align		4
.L_371:
        /*0018*/ 	.byte	0x04, 0x17
        /*001a*/ 	.short	(.L_373 - .L_372)
.L_372:
        /*001c*/ 	.word	0x00000000
        /*0020*/ 	.short	0x0009
        /*0022*/ 	.short	0x0030
        /*0024*/ 	.byte	0x00, 0xf0, 0x11, 0x00


	//----- nvinfo : EIATTR_KPARAM_INFO
	.align		4
.L_373:
        /*0028*/ 	.byte	0x04, 0x17
        /*002a*/ 	.short	(.L_375 - .L_374)
.L_374:
        /*002c*/ 	.word	0x00000000
        /*0030*/ 	.short	0x0008
        /*0032*/ 	.short	0x002c
        /*0034*/ 	.byte	0x00, 0xf0, 0x11, 0x00


	//----- nvinfo : EIATTR_KPARAM_INFO
	.align		4
.L_375:
        /*0038*/ 	.byte	0x04, 0x17
        /*003a*/ 	.short	(.L_377 - .L_376)
.L_376:
        /*003c*/ 	.word	0x00000000
        /*0040*/ 	.short	0x0007
        /*0042*/ 	.short	0x0028
        /*0044*/ 	.byte	0x00, 0xf0, 0x11, 0x00


	//----- nvinfo : EIATTR_KPARAM_INFO
	.align		4
.L_377:
        /*0048*/ 	.byte	0x04, 0x17
        /*004a*/ 	.short	(.L_379 - .L_378)
.L_378:
        /*004c*/ 	.word	0x00000000
        /*0050*/ 	.short	0x0006
        /*0052*/ 	.short	0x0024
        /*0054*/ 	.byte	0x00, 0xf0, 0x11, 0x00


	//----- nvinfo : EIATTR_KPARAM_INFO
	.align		4
.L_379:
        /*0058*/ 	.byte	0x04, 0x17
        /*005a*/ 	.short	(.L_381 - .L_380)
.L_380:
        /*005c*/ 	.word	0x00000000
        /*0060*/ 	.short	0x0005
        /*0062*/ 	.short	0x0020
        /*0064*/ 	.byte	0x00, 0xf0, 0x11, 0x00


	//----- nvinfo : EIATTR_KPARAM_INFO
	.align		4
.L_381:
        /*0068*/ 	.byte	0x04, 0x17
        /*006a*/ 	.short	(.L_383 - .L_382)
.L_382:
        /*006c*/ 	.word	0x00000000
        /*0070*/ 	.short	0x0004
        /*0072*/ 	.short	0x001c
        /*0074*/ 	.byte	0x00, 0xf0, 0x11, 0x00


	//----- nvinfo : EIATTR_KPARAM_INFO
	.align		4
.L_383:
        /*0078*/ 	.byte	0x04, 0x17
        /*007a*/ 	.short	(.L_385 - .L_384)
.L_384:
        /*007c*/ 	.word	0x00000000
        /*0080*/ 	.short	0x0003
        /*0082*/ 	.short	0x0018
        /*0084*/ 	.byte	0x00, 0xf0, 0x11, 0x00


	//----- nvinfo : EIATTR_KPARAM_INFO
	.align		4
.L_385:
        /*0088*/ 	.byte	0x04, 0x17
        /*008a*/ 	.short	(.L_387 - .L_386)
.L_386:
        /*008c*/ 	.word	0x00000000
        /*0090*/ 	.short	0x0002
        /*0092*/ 	.short	0x0010
        /*0094*/ 	.byte	0x00, 0xf5, 0x21, 0x00


	//----- nvinfo : EIATTR_KPARAM_INFO
	.align		4
.L_387:
        /*0098*/ 	.byte	0x04, 0x17
        /*009a*/ 	.short	(.L_389 - .L_388)
.L_388:
        /*009c*/ 	.word	0x00000000
        /*00a0*/ 	.short	0x0001
        /*00a2*/ 	.short	0x0008
        /*00a4*/ 	.byte	0x00, 0xf5, 0x21, 0x00


	//----- nvinfo : EIATTR_KPARAM_INFO
	.align		4
.L_389:
        /*00a8*/ 	.byte	0x04, 0x17
        /*00aa*/ 	.short	(.L_391 - .L_390)
.L_390:
        /*00ac*/ 	.word	0x00000000
        /*00b0*/ 	.short	0x0000
        /*00b2*/ 	.short	0x0000
        /*00b4*/ 	.byte	0x00, 0xf5, 0x21, 0x00


	//----- nvinfo : EIATTR_SPARSE_MMA_MASK
	.align		4
.L_391:
        /*00b8*/ 	.byte	0x03, 0x50
        /*00ba*/ 	.short	0x0000


	//----- nvinfo : EIATTR_MAXREG_COUNT
	.align		4
        /*00bc*/ 	.byte	0x03, 0x1b
        /*00be*/ 	.short	0x00ff


	//----- nvinfo : EIATTR_NUM_BARRIERS
	.align		4
        /*00c0*/ 	.byte	0x02, 0x4c
        /*00c2*/ 	.byte	0x01
	.zero		1


	//----- nvinfo : EIATTR_MERCURY_ISA_VERSION
	.align		4
        /*00c4*/ 	.byte	0x03, 0x5f
        /*00c6*/ 	.short	0x0101


	//----- nvinfo : EIATTR_VRC_CTA_INIT_COUNT
	.align		4
        /*00c8*/ 	.byte	0x02, 0x4a
	.zero		1
	.zero		1


	//----- nvinfo : EIATTR_EXIT_INSTR_OFFSETS
	.align		4
        /*00cc*/ 	.byte	0x04, 0x1c
        /*00ce*/ 	.short	(.L_393 - .L_392)


	//   ....[0]....
.L_392:
        /*00d0*/ 	.word	0x00001ae0


	//----- nvinfo : EIATTR_CRS_STACK_SIZE
	.align		4
.L_393:
        /*00d4*/ 	.byte	0x04, 0x1e
        /*00d6*/ 	.short	(.L_395 - .L_394)
.L_394:
        /*00d8*/ 	.word	0x00000000


	//----- nvinfo : EIATTR_CBANK_PARAM_SIZE
	.align		4
.L_395:
        /*00dc*/ 	.byte	0x03, 0x19
        /*00de*/ 	.short	0x0038


	//----- nvinfo : EIATTR_PARAM_CBANK
	.align		4
        /*00e0*/ 	.byte	0x04, 0x0a
        /*00e2*/ 	.short	(.L_397 - .L_396)
	.align		4
.L_396:
        /*00e4*/ 	.word	index@(.nv.constant0._Z6drum_fPKfS0_Pfjjjjjjff)
        /*00e8*/ 	.short	0x0380
        /*00ea*/ 	.short	0x0038


	//----- nvinfo : EIATTR_SW_WAR
	.align		4
.L_397:
        /*00ec*/ 	.byte	0x04, 0x36
        /*00ee*/ 	.short	(.L_399 - .L_398)
.L_398:
        /*00f0*/ 	.word	0x00000008
.L_399:


//--------------------- .nv.info._Z10iterlog2_fPKfS0_Pfjjjjjjff --------------------------
	.section	.nv.info._Z10iterlog2_fPKfS0_Pfjjjjjjff,"",@"SHT_CUDA_INFO"
	.sectionflags	@""
	.align	4


	//----- nvinfo : EIATTR_CUDA_API_VERSION
	.align		4
        /*0000*/ 	.byte	0x04, 0x37
        /*0002*/ 	.short	(.L_401 - .L_400)
.L_400:
        /*0004*/ 	.word	0x00000082


	//----- nvinfo : EIATTR_KPARAM_INFO
	.align		4
.L_401:
        /*0008*/ 	.byte	0x04, 0x17
        /*000a*/ 	.short	(.L_403 - .L_402)
.L_402:
        /*000c*/ 	.word	0x00000000
        /*0010*/ 	.short	0x000a
        /*0012*/ 	.short	0x0034
        /*0014*/ 	.byte	0x00, 0xf0, 0x11, 0x00


	//----- nvinfo : EIATTR_KPARAM_INFO
	.align		4
.L_403:
        /*0018*/ 	.byte	0x04, 0x17
        /*001a*/ 	.short	(.L_405 - .L_404)
.L_404:
        /*001c*/ 	.word	0x00000000
        /*0020*/ 	.short	0x0009
        /*0022*/ 	.short	0x0030
        /*0024*/ 	.byte	0x00, 0xf0, 0x11, 0x00


	//----- nvinfo : EIATTR_KPARAM_INFO
	.align		4
.L_405:
        /*0028*/ 	.byte	0x04, 0x17
        /*002a*/ 	.short	(.L_407 - .L_406)
.L_406:
        /*002c*/ 	.word	0x00000000
        /*0030*/ 	.short	0x0008
        /*0032*/ 	.short	0x002c
        /*0034*/ 	.byte	0x00, 0xf0, 0x11, 0x00


	//----- nvinfo : EIATTR_KPARAM_INFO
	.align		4
.L_407:
        /*0038*/ 	.byte	0x04, 0x17
        /*003a*/ 	.short	(.L_409 - .L_408)
.L_408:
        /*003c*/ 	.word	0x00000000
        /*0040*/ 	.short	0x0007
        /*0042*/ 	.short	0x0028
        /*0044*/ 	.byte	0x00, 0xf0, 0x11, 0x00


	//----- nvinfo : EIATTR_KPARAM_INFO
	.align		4
.L_409:
        /*0048*/ 	.byte	0x04, 0x17
        /*004a*/ 	.short	(.L_411 - .L_410)
.L_410:
        /*004c*/ 	.word	0x00000000
        /*0050*/ 	.short	0x0006
        /*0052*/ 	.short	0x0024
        /*0054*/ 	.byte	0x00, 0xf0, 0x11, 0x00


	//----- nvinfo : EIATTR_KPARAM_INFO
	.align		4
.L_411:
        /*0058*/ 	.byte	0x04, 0x17
        /*005a*/ 	.short	(.L_413 - .L_412)
.L_412:
        /*005c*/ 	.word	0x00000000
        /*0060*/ 	.short	0x0005
        /*0062*/ 	.short	0x0020
        /*0064*/ 	.byte	0x00, 0xf0, 0x11, 0x00


	//----- nvinfo : EIATTR_KPARAM_INFO
	.align		4
.L_413:
        /*0068*/ 	.byte	0x04, 0x17
        /*006a*/ 	.short	(.L_415 - .L_414)
.L_414:
        /*006c*/ 	.word	0x00000000
        /*0070*/ 	.short	0x0004
        /*0072*/ 	.short	0x001c
        /*0074*/ 	.byte	0x00, 0xf0, 0x11, 0x00


	//----- nvinfo : EIATTR_KPARAM_INFO
	.align		4
.L_415:
        /*0078*/ 	.byte	0x04, 0x17
        /*007a*/ 	.short	(.L_417 - .L_416)
.L_416:
        /*007c*/ 	.word	0x00000000
        /*0080*/ 	.short	0x0003
        /*0082*/ 	.short	0x0018
        /*0084*/ 	.byte	0x00, 0xf0, 0x11, 0x00


	//----- nvinfo : EIATTR_KPARAM_INFO
	.align		4
.L_417:
        /*0088*/ 	.byte	0x04, 0x17
        /*008a*/ 	.short	(.L_419 - .L_418)
.L_418:
        /*008c*/ 	.word	0x00000000
        /*0090*/ 	.short	0x0002
        /*0092*/ 	.short	0x0010
        /*0094*/ 	.byte	0x00, 0xf5, 0x21, 0x00


	//----- nvinfo : EIATTR_KPARAM_INFO
	.align		4
.L_419:
        /*0098*/ 	.byte	0x04, 0x17
        /*009a*/ 	.short	(.L_421 - .L_420)
.L_420:
        /*009c*/ 	.word	0x00000000
        /*00a0*/ 	.short	0x0001
        /*00a2*/ 	.short	0x0008
        /*00a4*/ 	.byte	0x00, 0xf5, 0x21, 0x00


	//----- nvinfo : EIATTR_KPARAM_INFO
	.align		4
.L_421:
        /*00a8*/ 	.byte	0x04, 0x17
        /*00aa*/ 	.short	(.L_423 - .L_422)
.L_422:
        /*00ac*/ 	.word	0x00000000
        /*00b0*/ 	.short	0x0000
        /*00b2*/ 	.short	0x0000
        /*00b4*/ 	.byte	0x00, 0xf5, 0x21, 0x00


	//----- nvinfo : EIATTR_SPARSE_MMA_MASK
	.align		4
.L_423:
        /*00b8*/ 	.byte	0x03, 0x50
        /*00ba*/ 	.short	0x0000


	//----- nvinfo : EIATTR_MAXREG_COUNT
	.align		4
        /*00bc*/ 	.byte	0x03, 0x1b
        /*00be*/ 	.short	0x00ff


	//----- nvinfo : EIATTR_NUM_BARRIERS
	.align		4
        /*00c0*/ 	.byte	0x02, 0x4c
        /*00c2*/ 	.byte	0x01
	.zero		1


	//----- nvinfo : EIATTR_MERCURY_ISA_VERSION
	.align		4
        /*00c4*/ 	.byte	0x03, 0x5f
        /*00c6*/ 	.short	0x0101


	//----- nvinfo : EIATTR_VRC_CTA_INIT_COUNT
	.align		4
        /*00c8*/ 	.byte	0x02, 0x4a
	.zero		1
	.zero		1


	//----- nvinfo : EIATTR_EXIT_INSTR_OFFSETS
	.align		4
        /*00cc*/ 	.byte	0x04, 0x1c
        /*00ce*/ 	.short	(.L_425 - .L_424)


	//   ....[0]....
.L_424:
        /*00d0*/ 	.word	0x00002000


	//----- nvinfo : EIATTR_CRS_STACK_SIZE
	.align		4
.L_425:
        /*00d4*/ 	.byte	0x04, 0x1e
        /*00d6*/ 	.short	(.L_427 - .L_426)
.L_426:
        /*00d8*/ 	.word	0x00000000


	//----- nvinfo : EIATTR_CBANK_PARAM_SIZE
	.align		4
.L_427:
        /*00dc*/ 	.byte	0x03, 0x19
        /*00de*/ 	.short	0x0038


	//----- nvinfo : EIATTR_PARAM_CBANK
	.align		4
        /*00e0*/ 	.byte	0x04, 0x0a
        /*00e2*/ 	.short	(.L_429 - .L_428)
	.align		4
.L_428:
        /*00e4*/ 	.word	index@(.nv.constant0._Z10iterlog2_fPKfS0_Pfjjjjjjff)
        /*00e8*/ 	.short	0x0380
        /*00ea*/ 	.short	0x0038


	//----- nvinfo : EIATTR_SW_WAR
	.align		4
.L_429:
        /*00ec*/ 	.byte	0x04, 0x36
        /*00ee*/ 	.short	(.L_431 - .L_430)
.L_430:
        /*00f0*/ 	.word	0x00000008
.L_431:


//--------------------- .nv.info._Z13mult_bfloat16PKfS0_Pfjjjjjjff --------------------------
	.section	.nv.info._Z13mult_bfloat16PKfS0_Pfjjjjjjff,"",@"SHT_CUDA_INFO"
	.sectionflags	@""
	.align	4


	//----- nvinfo : EIATTR_CUDA_API_VERSION
	.align		4
        /*0000*/ 	.byte	0x04, 0x37
        /*0002*/ 	.short	(.L_433 - .L_432)
.L_432:
        /*0004*/ 	.word	0x00000082


	//----- nvinfo : EIATTR_KPARAM_INFO
	.align		4
.L_433:
        /*0008*/ 	.byte	0x04, 0x17
        /*000a*/ 	.short	(.L_435 - .L_434)
.L_434:
        /*000c*/ 	.word	0x00000000
        /*0010*/ 	.short	0x000a
        /*0012*/ 	.short	0x0034
        /*0014*/ 	.byte	0x00, 0xf0, 0x11, 0x00


	//----- nvinfo : EIATTR_KPARAM_INFO
	.align		4
.L_435:
        /*0018*/ 	.byte	0x04, 0x17
        /*001a*/ 	.short	(.L_437 - .L_436)
.L_436:
        /*001c*/ 	.word	0x00000000
        /*0020*/ 	.short	0x0009
        /*0022*/ 	.short	0x0030
        /*0024*/ 	.byte	0x00, 0xf0, 0x11, 0x00


	//----- nvinfo : EIATTR_KPARAM_INFO
	.align		4
.L_437:
        /*0028*/ 	.byte	0x04, 0x17
        /*002a*/ 	.short	(.L_439 - .L_438)
.L_438:
        /*002c*/ 	.word	0x00000000
        /*0030*/ 	.short	0x0008
        /*0032*/ 	.short	0x002c
        /*0034*/ 	.byte	0x00, 0xf0, 0x11, 0x00


	//----- nvinfo : EIATTR_KPARAM_INFO
	.align		4
.L_439:
        /*0038*/ 	.byte	0x04, 0x17
        /*003a*/ 	.short	(.L_441 - .L_440)
.L_440:
        /*003c*/ 	.word	0x00000000
        /*0040*/ 	.short	0x0007
        /*0042*/ 	.short	0x0028
        /*0044*/ 	.byte	0x00, 0xf0, 0x11, 0x00


	//----- nvinfo : EIATTR_KPARAM_INFO
	.align		4
.L_441:
        /*0048*/ 	.byte	0x04, 0x17
        /*004a*/ 	.short	(.L_443 - .L_442)
.L_442:
        /*004c*/ 	.word	0x00000000
        /*0050*/ 	.short	0x0006
        /*0052*/ 	.short	0x0024
        /*0054*/ 	.byte	0x00, 0xf0, 0x11, 0x00


	//----- nvinfo : EIATTR_KPARAM_INFO
	.align		4
.L_443:
        /*0058*/ 	.byte	0x04, 0x17
        /*005a*/ 	.short	(.L_445 - .L_444)
.L_444:
        /*005c*/ 	.word	0x00000000
        /*0060*/ 	.short	0x0005
        /*0062*/ 	.short	0x0020
        /*0064*/ 	.byte	0x00, 0xf0, 0x11, 0x00


	//----- nvinfo : EIATTR_KPARAM_INFO
	.align		4
.L_445:
        /*0068*/ 	.byte	0x04, 0x17
        /*006a*/ 	.short	(.L_447 - .L_446)
.L_446:
        /*006c*/ 	.word	0x00000000
        /*0070*/ 	.short	0x0004
        /*0072*/ 	.short	0x001c
        /*0074*/ 	.byte	0x00, 0xf0, 0x11, 0x00


	//----- nvinfo : EIATTR_KPARAM_INFO
	.align		4
.L_447:
        /*0078*/ 	.byte	0x04, 0x17
        /*007a*/ 	.short	(.L_449 - .L_448)
.L_448:
        /*007c*/ 	.word	0x00000000
        /*0080*/ 	.short	0x0003
        /*0082*/ 	.short	0x0018
        /*0084*/ 	.byte	0x00, 0xf0, 0x11, 0x00


	//----- nvinfo : EIATTR_KPARAM_INFO
	.align		4
.L_449:
        /*0088*/ 	.byte	0x04, 0x17
        /*008a*/ 	.short	(.L_451 - .L_450)
.L_450:
        /*008c*/ 	.word	0x00000000
        /*0090*/ 	.short	0x0002
        /*0092*/ 	.short	0x0010
        /*0094*/ 	.byte	0x00, 0xf5, 0x21, 0x00


	//----- nvinfo : EIATTR_KPARAM_INFO
	.align		4
.L_451:
        /*0098*/ 	.byte	0x04, 0x17
        /*009a*/ 	.short	(.L_453 - .L_452)
.L_452:
        /*009c*/ 	.word	0x00000000
        /*00a0*/ 	.short	0x0001
        /*00a2*/ 	.short	0x0008
        /*00a4*/ 	.byte	0x00, 0xf5, 0x21, 0x00


	//----- nvinfo : EIATTR_KPARAM_INFO
	.align		4
.L_453:
        /*00a8*/ 	.byte	0x04, 0x17
        /*00aa*/ 	.short	(.L_455 - .L_454)
.L_454:
        /*00ac*/ 	.word	0x00000000
        /*00b0*/ 	.short	0x0000
        /*00b2*/ 	.short	0x0000
        /*00b4*/ 	.byte	0x00, 0xf5, 0x21, 0x00


	//----- nvinfo : EIATTR_SPARSE_MMA_MASK
	.align		4
.L_455:
        /*00b8*/ 	.byte	0x03, 0x50
        /*00ba*/ 	.short	0x0000


	//----- nvinfo : EIATTR_MAXREG_COUNT
	.align		4
        /*00bc*/ 	.byte	0x03, 0x1b
        /*00be*/ 	.short	0x00ff


	//----- nvinfo : EIATTR_NUM_BARRIERS
	.align		4
        /*00c0*/ 	.byte	0x02, 0x4c
        /*00c2*/ 	.byte	0x01
	.zero		1


	//----- nvinfo : EIATTR_MERCURY_ISA_VERSION
	.align		4
        /*00c4*/ 	.byte	0x03, 0x5f
        /*00c6*/ 	.short	0x0101


	//----- nvinfo : EIATTR_VRC_CTA_INIT_COUNT
	.align		4
        /*00c8*/ 	.byte	0x02, 0x4a
	.zero		1
	.zero		1


	//----- nvinfo : EIATTR_EXIT_INSTR_OFFSETS
	.align		4
        /*00cc*/ 	.byte	0x04, 0x1c
        /*00ce*/ 	.short	(.L_457 - .L_456)


	//   ....[0]....
.L_456:
        /*00d0*/ 	.word	0x00000fd0


	//----- nvinfo : EIATTR_CRS_STACK_SIZE
	.align		4
.L_457:
        /*00d4*/ 	.byte	0x04, 0x1e
        /*00d6*/ 	.short	(.L_459 - .L_458)
.L_458:
        /*00d8*/ 	.word	0x00000000


	//----- nvinfo : EIATTR_CBANK_PARAM_SIZE
	.align		4
.L_459:
        /*00dc*/ 	.byte	0x03, 0x19
        /*00de*/ 	.short	0x0038


	//----- nvinfo : EIATTR_PARAM_CBANK
	.align		4
        /*00e0*/ 	.byte	0x04, 0x0a
        /*00e2*/ 	.short	(.L_461 - .L_460)
	.align		4
.L_460:
        /*00e4*/ 	.word	index@(.nv.constant0._Z13mult_bfloat16PKfS0_Pfjjjjjjff)
        /*00e8*/ 	.short	0x0380
        /*00ea*/ 	.short	0x0038


	//----- nvinfo : EIATTR_SW_WAR
	.align		4
.L_461:
        /*00ec*/ 	.byte	0x04, 0x36
        /*00ee*/ 	.short	(.L_463 - .L_462)
.L_462:
        /*00f0*/ 	.word	0x00000008
.L_463:


//--------------------- .nv.info._Z14ma_2stage_c1_dPKdS0_Pdjjjjjjjdd --------------------------
	.section	.nv.info._Z14ma_2stage_c1_dPKdS0_Pdjjjjjjjdd,"",@"SHT_CUDA_INFO"
	.sectionflags	@""
	.align	4


	//----- nvinfo : EIATTR_CUDA_API_VERSION
	.align		4
        /*0000*/ 	.byte	0x04, 0x37
        /*0002*/ 	.short	(.L_465 - .L_464)
.L_464:
        /*0004*/ 	.word	0x00000082


	//----- nvinfo : EIATTR_KPARAM_INFO
	.align		4
.L_465:
        /*0008*/ 	.byte	0x04, 0x17
        /*000a*/ 	.short	(.L_467 - .L_466)
.L_466:
        /*000c*/ 	.word	0x00000000
        /*0010*/ 	.short	0x000b
        /*0012*/ 	.short	0x0040
        /*0014*/ 	.byte	0x00, 0xf0, 0x21, 0x00


	//----- nvinfo : EIATTR_KPARAM_INFO
	.align		4
.L_467:
        /*0018*/ 	.byte	0x04, 0x17
        /*001a*/ 	.short	(.L_469 - .L_468)
.L_468:
        /*001c*/ 	.word	0x00000000
        /*0020*/ 	.short	0x000a
        /*0022*/ 	.short	0x0038
        /*0024*/ 	.byte	0x00, 0xf0, 0x21, 0x00


	//----- nvinfo : EIATTR_KPARAM_INFO
	.align		4
.L_469:
        /*0028*/ 	.byte	0x04, 0x17
        /*002a*/ 	.short	(.L_471 - .L_470)
.L_470:
        /*002c*/ 	.word	0x00000000
        /*0030*/ 	.short	0x0009
        /*0032*/ 	.short	0x0030
        /*0034*/ 	.byte	0x00, 0xf0, 0x11, 0x00


	//----- nvinfo : EIATTR_KPARAM_INFO
	.align		4
.L_471:
        /*0038*/ 	.byte	0x04, 0x17
        /*003a*/ 	.short	(.L_473 - .L_472)
.L_472:
        /*003c*/ 	.word	0x00000000
        /*0040*/ 	.short	0x0008
        /*0042*/ 	.short	0x002c
        /*0044*/ 	.byte	0x00, 0xf0, 0x11, 0x00


	//----- nvinfo : EIATTR_KPARAM_INFO
	.align		4
.L_473:
        /*0048*/ 	.byte	0x04, 0x17
        /*004a*/ 	.short	(.L_475 - .L_474)
.L_474:
        /*004c*/ 	.word	0x00000000
        /*0050*/ 	.short	0x0007
        /*0052*/ 	.short	0x0028
        /*0054*/ 	.byte	0x00, 0xf0, 0x11, 0x00


	//----- nvinfo : EIATTR_KPARAM_INFO
	.align		4
.L_475:
        /*0058*/ 	.byte	0x04, 0x17
        /*005a*/ 	.short	(.L_477 - .L_476)
.L_476:
        /*005c*/ 	.word	0x00000000
        /*0060*/ 	.short	0x0006
        /*0062*/ 	.short	0x0024
        /*0064*/ 	.byte	0x00, 0xf0, 0x11, 0x00


	//----- nvinfo : EIATTR_KPARAM_INFO
	.align		4
.L_477:
        /*0068*/ 	.byte	0x04, 0x17
        /*006a*/ 	.short	(.L_479 - .L_478)
.L_478:
        /*006c*/ 	.word	0x00000000
        /*0070*/ 	.short	0x0005
        /*0072*/ 	.short	0x0020
        /*0074*/ 	.byte	0x00, 0xf0, 0x11, 0x00


	//----- nvinfo : EIATTR_KPARAM_INFO
	.align		4
.L_479:
        /*0078*/ 	.byte	0x04, 0x17
        /*007a*/ 	.short	(.L_481 - .L_480)
.L_480:
        /*007c*/ 	.word	0x00000000
        /*0080*/ 	.short	0x0004
        /*0082*/ 	.short	0x001c
        /*0084*/ 	.byte	0x00, 0xf0, 0x11, 0x00


	//----- nvinfo : EIATTR_KPARAM_INFO
	.align		4
.L_481:
        /*0088*/ 	.byte	0x04, 0x17
        /*008a*/ 	.short	(.L_483 - .L_482)
.L_482:
        /*008c*/ 	.word	0x00000000
        /*0090*/ 	.short	0x0003
        /*0092*/ 	.short	0x0018
        /*0094*/ 	.byte	0x00, 0xf0, 0x11, 0x00


	//----- nvinfo : EIATTR_KPARAM_INFO
	.align		4
.L_483:
        /*0098*/ 	.byte	0x04, 0x17
        /*009a*/ 	.short	(.L_485 - .L_484)
.L_484:
        /*009c*/ 	.word	0x00000000
        /*00a0*/ 	.short	0x0002
        /*00a2*/ 	.short	0x0010
        /*00a4*/ 	.byte	0x00, 0xf5, 0x21, 0x00


	//----- nvinfo : EIATTR_KPARAM_INFO
	.align		4
.L_485:
        /*00a8*/ 	.byte	0x04, 0x17
        /*00aa*/ 	.short	(.L_487 - .L_486)
.L_486:
        /*00ac*/ 	.word	0x00000000
        /*00b0*/ 	.short	0x0001
        /*00b2*/ 	.short	0x0008
        /*00b4*/ 	.byte	0x00, 0xf5, 0x21, 0x00


	//----- nvinfo : EIATTR_KPARAM_INFO
	.align		4
.L_487:
        /*00b8*/ 	.byte	0x04, 0x17
        /*00ba*/ 	.short	(.L_489 - .L_488)
.L_488:
        /*00bc*/ 	.word	0x00000000
        /*00c0*/ 	.short	0x0000
        /*00c2*/ 	.short	0x0000
        /*00c4*/ 	.byte	0x00, 0xf5, 0x21, 0x00


	//----- nvinfo : EIATTR_SPARSE_MMA_MASK
	.align		4
.L_489:
        /*00c8*/ 	.byte	0x03, 0x50
        /*00ca*/ 	.short	0x0000


	//----- nvinfo : EIATTR_MAXREG_COUNT
	.align		4
        /*00cc*/ 	.byte	0x03, 0x1b
        /*00ce*/ 	.short	0x00ff


	//----- nvinfo : EIATTR_NUM_BARRIERS
	.align		4
        /*00d0*/ 	.byte	0x02, 0x4c
        /*00d2*/ 	.byte	0x01
	.zero		1


	//----- nvinfo : EIATTR_MERCURY_ISA_VERSION
	.align		4
        /*00d4*/ 	.byte	0x03, 0x5f
        /*00d6*/ 	.short	0x0101


	//----- nvinfo : EIATTR_VRC_CTA_INIT_COUNT
	.align		4
        /*00d8*/ 	.byte	0x02, 0x4a
	.zero		1
	.zero		1


	//----- nvinfo : EIATTR_EXIT_INSTR_OFFSETS
	.align		4
        /*00dc*/ 	.byte	0x04, 0x1c
        /*00de*/ 	.short	(.L_491 - .L_490)


	//   ....[0]....
.L_490:
        /*00e0*/ 	.word	0x000044d0


	//----- nvinfo : EIATTR_CRS_STACK_SIZE
	.align		4
.L_491:
        /*00e4*/ 	.byte	0x04, 0x1e
        /*00e6*/ 	.short	(.L_493 - .L_492)
.L_492:
        /*00e8*/ 	.word	0x00000000


	//----- nvinfo : EIATTR_CBANK_PARAM_SIZE
	.align		4
.L_493:
        /*00ec*/ 	.byte	0x03, 0x19
        /*00ee*/ 	.short	0x0048


	//----- nvinfo : EIATTR_PARAM_CBANK
	.align		4
        /*00f0*/ 	.byte	0x04, 0x0a
        /*00f2*/ 	.short	(.L_495 - .L_494)
	.align		4
.L_494:
        /*00f4*/ 	.word	index@(.nv.constant0._Z14ma_2stage_c1_dPKdS0_Pdjjjjjjjdd)
        /*00f8*/ 	.short	0x0380
        /*00fa*/ 	.short	0x0048


	//----- nvinfo : EIATTR_SW_WAR
	.align		4
.L_495:
        /*00fc*/ 	.byte	0x04, 0x36
        /*00fe*/ 	.short	(.L_497 - .L_496)
.L_496:
        /*0100*/ 	.word	0x00000008
.L_497:


//--------------------- .nv.info._Z14ma_2stage_c1_fPKfS0_Pfjjjjjjjff --------------------------
	.section	.nv.info._Z14ma_2stage_c1_fPKfS0_Pfjjjjjjjff,"",@"SHT_CUDA_INFO"
	.sectionflags	@""
	.align	4


	//----- nvinfo : EIATTR_CUDA_API_VERSION
	.align		4
        /*0000*/ 	.byte	0x04, 0x37
        /*0002*/ 	.short	(.L_499 - .L_498)
.L_498:
        /*0004*/ 	.word	0x00000082


	//----- nvinfo : EIATTR_KPARAM_INFO
	.align		4
.L_499:
        /*0008*/ 	.byte	0x04, 0x17
        /*000a*/ 	.short	(.L_501 - .L_500)
.L_500:
        /*000c*/ 	.word	0x00000000
        /*0010*/ 	.short	0x000b
        /*0012*/ 	.short	0x0038
        /*0014*/ 	.byte	0x00, 0xf0, 0x11, 0x00


	//----- nvinfo : EIATTR_KPARAM_INFO
	.align		4
.L_501:
        /*0018*/ 	.byte	0x04, 0x17
        /*001a*/ 	.short	(.L_503 - .L_502)
.L_502:
        /*001c*/ 	.word	0x00000000
        /*0020*/ 	.short	0x000a
        /*0022*/ 	.short	0x0034
        /*0024*/ 	.byte	0x00, 0xf0, 0x11, 0x00


	//----- nvinfo : EIATTR_KPARAM_INFO
	.align		4
.L_503:
        /*0028*/ 	.byte	0x04, 0x17
        /*002a*/ 	.short	(.L_505 - .L_504)
.L_504:
        /*002c*/ 	.word	0x00000000
        /*0030*/ 	.short	0x0009
        /*0032*/ 	.short	0x0030
        /*0034*/ 	.byte	0x00, 0xf0, 0x11, 0x00


	//----- nvinfo : EIATTR_KPARAM_INFO
	.align		4
.L_505:
        /*0038*/ 	.byte	0x04, 0x17
        /*003a*/ 	.short	(.L_507 - .L_506)
.L_506:
        /*003c*/ 	.word	0x00000000
        /*0040*/ 	.short	0x0008
        /*0042*/ 	.short	0x002c
        /*0044*/ 	.byte	0x00, 0xf0, 0x11, 0x00


	//----- nvinfo : EIATTR_KPARAM_INFO
	.align		4
.L_507:
        /*0048*/ 	.byte	0x04, 0x17
        /*004a*/ 	.short	(.L_509 - .L_508)
.L_508:
        /*004c*/ 	.word	0x00000000
        /*0050*/ 	.short	0x0007
        /*0052*/ 	.short	0x0028
        /*0054*/ 	.byte	0x00, 0xf0, 0x11, 0x00


	//----- nvinfo : EIATTR_KPARAM_INFO
	.align		4
.L_509:
        /*0058*/ 	.byte	0x04, 0x17
        /*005a*/ 	.short	(.L_511 - .L_510)
.L_510:
        /*005c*/ 	.word	0x00000000
        /*0060*/ 	.short	0x0006
        /*0062*/ 	.short	0x0024
        /*0064*/ 	.byte	0x00, 0xf0, 0x11, 0x00


	//----- nvinfo : EIATTR_KPARAM_INFO
	.align		4
.L_511:
        /*0068*/ 	.byte	0x04, 0x17
        /*006a*/ 	.short	(.L_513 - .L_512)
.L_512:
        /*006c*/ 	.word	0x00000000
        /*0070*/ 	.short	0x0005
        /*0072*/ 	.short	0x0020
        /*0074*/ 	.byte	0x00, 0xf0, 0x11, 0x00


	//----- nvinfo : EIATTR_KPARAM_INFO
	.align		4
.L_513:
        /*0078*/ 	.byte	0x04, 0x17
        /*007a*/ 	.short	(.L_515 - .L_514)
.L_514:
        /*007c*/ 	.word	0x00000000
        /*0080*/ 	.short	0x0004
        /*0082*/ 	.short	0x001c
        /*0084*/ 	.byte	0x00, 0xf0, 0x11, 0x00


	//----- nvinfo : EIATTR_KPARAM_INFO
	.align		4
.L_515:
        /*0088*/ 	.byte	0x04, 0x17
        /*008a*/ 	.short	(.L_517 - .L_516)
.L_516:
        /*008c*/ 	.word	0x00000000
        /*0090*/ 	.short	0x0003
        /*0092*/ 	.short	0x0018
        /*0094*/ 	.byte	0x00, 0xf0, 0x11, 0x00


	//----- nvinfo : EIATTR_KPARAM_INFO
	.align		4
.L_517:
        /*0098*/ 	.byte	0x04, 0x17
        /*009a*/ 	.short	(.L_519 - .L_518)
.L_518:
        /*009c*/ 	.word	0x00000000
        /*00a0*/ 	.short	0x0002
        /*00a2*/ 	.short	0x0010
        /*00a4*/ 	.byte	0x00, 0xf5, 0x21, 0x00


	//----- nvinfo : EIATTR_KPARAM_INFO
	.align		4
.L_519:
        /*00a8*/ 	.byte	0x04, 0x17
        /*00aa*/ 	.short	(.L_521 - .L_520)
.L_520:
        /*00ac*/ 	.word	0x00000000
        /*00b0*/ 	.short	0x0001
        /*00b2*/ 	.short	0x0008
        /*00b4*/ 	.byte	0x00, 0xf5, 0x21, 0x00


	//----- nvinfo : EIATTR_KPARAM_INFO
	.align		4
.L_521:
        /*00b8*/ 	.byte	0x04, 0x17
        /*00ba*/ 	.short	(.L_523 - .L_522)
.L_522:
        /*00bc*/ 	.word	0x00000000
        /*00c0*/ 	.short	0x0000
        /*00c2*/ 	.short	0x0000
        /*00c4*/ 	.byte	0x00, 0xf5, 0x21, 0x00


	//----- nvinfo : EIATTR_SPARSE_MMA_MASK
	.align		4
.L_523:
        /*00c8*/ 	.byte	0x03, 0x50
        /*00ca*/ 	.short	0x0000


	//----- nvinfo : EIATTR_MAXREG_COUNT
	.align		4
        /*00cc*/ 	.byte	0x03, 0x1b
        /*00ce*/ 	.short	0x00ff


	//----- nvinfo : EIATTR_NUM_BARRIERS
	.align		4
        /*00d0*/ 	.byte	0x02, 0x4c
        /*00d2*/ 	.byte	0x01
	.zero		1


	//----- nvinfo : EIATTR_MERCURY_ISA_VERSION
	.align		4
        /*00d4*/ 	.byte	0x03, 0x5f
        /*00d6*/ 	.short	0x0101


	//----- nvinfo : EIATTR_VRC_CTA_INIT_COUNT
	.align		4
        /*00d8*/ 	.byte	0x02, 0x4a
	.zero		1
	.zero		1


	//----- nvinfo : EIATTR_EXIT_INSTR_OFFSETS
	.align		4
        /*00dc*/ 	.byte	0x04, 0x1c
        /*00de*/ 	.short	(.L_525 - .L_524)


	//   ....[0]....
.L_524:
        /*00e0*/ 	.word	0x00003cf0


	//----- nvinfo : EIATTR_CRS_STACK_SIZE
	.align		4
.L_525:
        /*00e4*/ 	.byte	0x04, 0x1e
        /*00e6*/ 	.short	(.L_527 - .L_526)
.L_526:
        /*00e8*/ 	.word	0x00000000


	//----- nvinfo : EIATTR_CBANK_PARAM_SIZE
	.align		4
.L_527:
        /*00ec*/ 	.byte	0x03, 0x19
        /*00ee*/ 	.short	0x003c


	//----- nvinfo : EIATTR_PARAM_CBANK
	.align		4
        /*00f0*/ 	.byte	0x04, 0x0a
        /*00f2*/ 	.short	(.L_529 - .L_528)
	.align		4
.L_528:
        /*00f4*/ 	.word	index@(.nv.constant0._Z14ma_2stage_c1_fPKfS0_Pfjjjjjjjff)
        /*00f8*/ 	.short	0x0380
        /*00fa*/ 	.short	0x003c


	//----- nvinfo : EIATTR_SW_WAR
	.align		4
.L_529:
        /*00fc*/ 	.byte	0x04, 0x36
        /*00fe*/ 	.short	(.L_531 - .L_530)
.L_530:
        /*0100*/ 	.word	0x00000008
.L_531:


//--------------------- .nv.callgraph             --------------------------
	.section	.nv.callgraph,"",@"SHT_CUDA_CALLGRAPH"
	.align	4
	.sectionentsize	8
	.align		4
        /*0000*/ 	.word	0x00000000
	.align		4
        /*0004*/ 	.word	0xffffffff
	.align		4
        /*0008*/ 	.word	index@(_Z11mitchk_c1_dPKdS0_Pdjjjjjjdd)
	.align		4
        /*000c*/ 	.word	index@(vprintf)
	.align		4
        /*0010*/ 	.word	0x00000000
	.align		4
        /*0014*/ 	.word	0xfffffffe
	.align		4
        /*0018*/ 	.word	0x00000000
	.align		4
        /*001c*/ 	.word	0xfffffffd
	.align		4
        /*0020*/ 	.word	0x00000000
	.align		4
        /*0024*/ 	.word	0xfffffffc


//--------------------- .nv.constant4             --------------------------
	.section	.nv.constant4,"a",@progbits
	.align	8
	.align		8
.nv.constant4:
        /*0000*/ 	.dword	precalc_xorwow_matrix
	.align		8
        /*0008*/ 	.dword	precalc_xorwow_offset_matrix
	.align		8
        /*0010*/ 	.dword	mrg32k3aM1
	.align		8
        /*0018*/ 	.dword	mrg32k3aM2
	.align		8
        /*0020*/ 	.dword	mrg32k3aM1SubSeq
	.align		8
        /*0028*/ 	.dword	mrg32k3aM2SubSeq
	.align		8
        /*0030*/ 	.dword	mrg32k3aM1Seq
	.align		8
        /*0038*/ 	.dword	mrg32k3aM2Seq
	.align		8
        /*0040*/ 	.dword	$str
	.align		8
        /*0048*/ 	.dword	vprintf


//--------------------- .nv.constant3             --------------------------
	.section	.nv.constant3,"a",@progbits
	.align	8
.nv.constant3:
	.type		__cr_lgamma_table,@object
	.size		__cr_lgamma_table,(.L_8 - __cr_lgamma_table)
__cr_lgamma_table:
        /*0000*/ 	.byte	0x00, 0x00, 0x00, 0x00, 0x00, 0x00, 0x00, 0x00, 0x00, 0x00, 0x00, 0x00, 0x00, 0x00, 0x00, 0x00
        /*0010*/ 	.byte	0xef, 0x39, 0xfa, 0xfe, 0x42, 0x2e, 0xe6, 0x3f, 0x02, 0x20, 0x2a, 0xfa, 0x0b, 0xab, 0xfc, 0x3f
        /*0020*/ 	.byte	0xf9, 0x2c, 0x92, 0x7c, 0xa7, 0x6c, 0x09, 0x40, 0xc9, 0x79, 0x44, 0x3c, 0x64, 0x26, 0x13, 0x40
        /*0030*/ 	.byte	0xca, 0x01, 0xcf, 0x3a, 0x27, 0x51, 0x1a, 0x40, 0x30, 0xcc, 0x2d, 0xf3, 0xe1, 0x0c, 0x21, 0x40
        /*0040*/ 	.byte	0x0d, 0xb7, 0xfc, 0x82, 0x8e, 0x35, 0x25, 0x40
.L_8:


//--------------------- .text._Z7fixed_dPKdS0_Pdjjjjjdd --------------------------
	.section	.text._Z7fixed_dPKdS0_Pdjjjjjdd,"ax",@progbits
	.align	128
        .global         _Z7fixed_dPKdS0_Pdjjjjjdd
        .type           _Z7fixed_dPKdS0_Pdjjjjjdd,@function
        .size           _Z7fixed_dPKdS0_Pdjjjjjdd,(.L_x_552 - _Z7fixed_dPKdS0_Pdjjjjjdd)
        .other          _Z7fixed_dPKdS0_Pdjjjjjdd,@"STO_CUDA_ENTRY STV_DEFAULT"
_Z7fixed_dPKdS0_Pdjjjjjdd:
.text._Z7fixed_dPKdS0_Pdjjjjjdd:
[----:B------:R-:W-:Y:S01]  /*0000*/  LDC R1, c[0x0][0x37c] ;  /* 0x0000df00ff017b82 */ /* 0x000fe20000000800 */
[----:B------:R-:W0:Y:S07]  /*0010*/  S2R R0, SR_TID.X ;  /* 0x0000000000007919 */ /* 0x000e2e0000002100 */
[----:B------:R-:W1:Y:S01]  /*0020*/  S2UR UR9, SR_CTAID.Y ;  /* 0x00000000000979c3 */ /* 0x000e620000002600 */
[----:B------:R-:W2:Y:S01]  /*0030*/  LDCU UR8, c[0x0][0x3a4] ;  /* 0x00007480ff0877ac */ /* 0x000ea20008000800 */
[----:B------:R-:W3:Y:S01]  /*0040*/  S2R R7, SR_TID.Y ;  /* 0x0000000000077919 */ /* 0x000ee20000002200 */
[----:B------:R-:W1:Y:S05]  /*0050*/  LDCU UR4, c[0x0][0x364] ;  /* 0x00006c80ff0477ac */ /* 0x000e6a0008000800 */
[----:B------:R-:W0:Y:S08]  /*0060*/  S2UR UR5, SR_CTAID.X ;  /* 0x00000000000579c3 */ /* 0x000e300000002500 */
[----:B------:R-:W0:Y:S01]  /*0070*/  LDC R3, c[0x0][0x360] ;  /* 0x0000d800ff037b82 */ /* 0x000e220000000800 */
[----:B--2---:R-:W-:-:S02]  /*0080*/  UISETP.NE.AND UP0, UPT, UR8, URZ, UPT ;  /* 0x000000ff0800728c */ /* 0x004fc4000bf05270 */
[----:B-1----:R-:W-:-:S03]  /*0090*/  UIMAD UR9, UR9, UR4, URZ ;  /* 0x00000004090972a4 */ /* 0x002fc6000f8e02ff */
[----:B------:R-:W-:Y:S01]  /*00a0*/  UMOV UR4, URZ ;  /* 0x000000ff00047c82 */ /* 0x000fe20008000000 */
[----:B0-----:R-:W-:Y:S01]  /*00b0*/  IMAD R3, R3, UR5, R0 ;  /* 0x0000000503037c24 */ /* 0x001fe2000f8e0200 */
[----:B------:R-:W-:Y:S01]  /*00c0*/  UMOV UR5, URZ ;  /* 0x000000ff00057c82 */ /* 0x000fe20008000000 */
[----:B---3--:R-:W-:Y:S01]  /*00d0*/  VIADD R0, R7, UR9 ;  /* 0x0000000907007c36 */ /* 0x008fe20008000000 */
[----:B------:R-:W-:Y:S06]  /*00e0*/  BRA.U !UP0, `(.L_x_0) ;  /* 0x0000000508f07547 */ /* 0x000fec000b800000 */
[----:B------:R-:W-:Y:S02]  /*00f0*/  UISETP.GE.U32.AND UP0, UPT, UR8, 0x4, UPT ;  /* 0x000000040800788c */ /* 0x000fe4000bf06070 */
[----:B------:R-:W-:Y:S01]  /*0100*/  ULOP3.LUT UR10, UR8, 0x3, URZ, 0xc0, !UPT ;  /* 0x00000003080a7892 */ /* 0x000fe2000f8ec0ff */
[----:B------:R-:W-:Y:S01]  /*0110*/  UMOV UR5, URZ ;  /* 0x000000ff00057c82 */ /* 0x000fe20008000000 */
[----:B------:R-:W-:Y:S01]  /*0120*/  UMOV UR4, URZ ;  /* 0x000000ff00047c82 */ /* 0x000fe20008000000 */
[----:B------:R-:W-:-:S04]  /*0130*/  UMOV UR6, URZ ;  /* 0x000000ff00067c82 */ /* 0x000fc80008000000 */
[----:B------:R-:W-:Y:S05]  /*0140*/  BRA.U !UP0, `(.L_x_1) ;  /* 0x0000000508ac7547 */ /* 0x000fea000b800000 */
[----:B------:R-:W-:Y:S01]  /*0150*/  ULOP3.LUT UR6, UR8, 0xfffffffc, URZ, 0xc0, !UPT ;  /* 0xfffffffc08067892 */ /* 0x000fe2000f8ec0ff */
[----:B------:R-:W-:Y:S01]  /*0160*/  UMOV UR5, URZ ;  /* 0x000000ff00057c82 */ /* 0x000fe20008000000 */
[----:B------:R-:W-:Y:S02]  /*0170*/  UMOV UR4, URZ ;  /* 0x000000ff00047c82 */ /* 0x000fe40008000000 */
[----:B------:R-:W-:Y:S01]  /*0180*/  UIADD3 UR25, UPT, UPT, -UR6, URZ, URZ ;  /* 0x000000ff06197290 */ /* 0x000fe2000fffe1ff */
[----:B------:R-:W-:-:S03]  /*0190*/  UMOV UR7, URZ ;  /* 0x000000ff00077c82 */ /* 0x000fc60008000000 */
[----:B------:R-:W-:-:S09]  /*01a0*/  UISETP.GE.AND UP0, UPT, UR25, URZ, UPT ;  /* 0x000000ff1900728c */ /* 0x000fd2000bf06270 */
[----:B------:R-:W-:Y:S05]  /*01b0*/  BRA.U UP0, `(.L_x_2) ;  /* 0x00000005004c7547 */ /* 0x000fea000b800000 */
[----:B------:R-:W-:Y:S01]  /*01c0*/  UIADD3 UR11, UPT, UPT, -UR25, URZ, URZ ;  /* 0x000000ff190b7290 */ /* 0x000fe2000fffe1ff */
[----:B------:R-:W-:-:S03]  /*01d0*/  PLOP3.LUT P0, PT, PT, PT, PT, 0x80, 0x8 ;  /* 0x000000000008781c */ /* 0x000fc60003f0f070 */
[----:B------:R-:W-:-:S09]  /*01e0*/  UISETP.GT.AND UP0, UPT, UR11, 0xc, UPT ;  /* 0x0000000c0b00788c */ /* 0x000fd2000bf04270 */
[----:B------:R-:W-:Y:S05]  /*01f0*/  BRA.U !UP0, `(.L_x_3) ;  /* 0x0000000108c07547 */ /* 0x000fea000b800000 */
[----:B------:R-:W-:-:S13]  /*0200*/  PLOP3.LUT P0, PT, PT, PT, PT, 0x8, 0x80 ;  /* 0x000000000080781c */ /* 0x000fda0003f0e170 */
.L_x_4:
[----:B------:R-:W-:Y:S01]  /*0210*/  UMOV UR21, 0x1 ;  /* 0x0000000100157882 */ /* 0x000fe20000000000 */
[----:B------:R-:W-:Y:S01]  /*0220*/  UMOV UR22, 0x2 ;  /* 0x0000000200167882 */ /* 0x000fe20000000000 */
[----:B------:R-:W-:Y:S02]  /*0230*/  USHF.L.U32 UR11, UR21, UR7, URZ ;  /* 0x00000007150b7299 */ /* 0x000fe400080006ff */
[----:B------:R-:W-:Y:S01]  /*0240*/  USHF.L.U32 UR12, UR22, UR7, URZ ;  /* 0x00000007160c7299 */ /* 0x000fe200080006ff */
[----:B------:R-:W-:Y:S01]  /*0250*/  UMOV UR23, 0x4 ;  /* 0x0000000400177882 */ /* 0x000fe20000000000 */
[----:B------:R-:W-:Y:S02]  /*0260*/  UMOV UR24, 0x8 ;  /* 0x0000000800187882 */ /* 0x000fe40000000000 */
[----:B------:R-:W-:Y:S02]  /*0270*/  UIADD3 UR12, UP0, UP1, UR12, UR5, UR11 ;  /* 0x000000050c0c7290 */ /* 0x000fe4000f91e00b */
[----:B------:R-:W-:-:S02]  /*0280*/  USHF.L.U32 UR13, UR23, UR7, URZ ;  /* 0x00000007170d7299 */ /* 0x000fc400080006ff */
[----:B------:R-:W-:Y:S02]  /*0290*/  USHF.L.U32 UR14, UR24, UR7, URZ ;  /* 0x00000007180e7299 */ /* 0x000fe400080006ff */
[----:B------:R-:W-:Y:S02]  /*02a0*/  UIADD3 UR15, UPT, UPT, UR7, 0x4, URZ ;  /* 0x00000004070f7890 */ /* 0x000fe4000fffe0ff */
[----:B------:R-:W-:Y:S02]  /*02b0*/  UIADD3.X UR20, UPT, UPT, URZ, UR4, URZ, UP0, UP1 ;  /* 0x00000004ff147290 */ /* 0x000fe400087e24ff */
[----:B------:R-:W-:Y:S02]  /*02c0*/  USHF.R.S32.HI UR11, URZ, 0x1f, UR14 ;  /* 0x0000001fff0b7899 */ /* 0x000fe4000801140e */
[----:B------:R-:W-:Y:S02]  /*02d0*/  UIADD3 UR13, UP0, UP1, UR14, UR12, UR13 ;  /* 0x0000000c0e0d7290 */ /* 0x000fe4000f91e00d */
[----:B------:R-:W-:-:S02]  /*02e0*/  USHF.L.U32 UR16, UR21, UR15, URZ ;  /* 0x0000000f15107299 */ /* 0x000fc400080006ff */
[----:B------:R-:W-:Y:S02]  /*02f0*/  USHF.L.U32 UR17, UR22, UR15, URZ ;  /* 0x0000000f16117299 */ /* 0x000fe400080006ff */
[----:B------:R-:W-:Y:S02]  /*0300*/  USHF.L.U32 UR5, UR23, UR15, URZ ;  /* 0x0000000f17057299 */ /* 0x000fe400080006ff */
[----:B------:R-:W-:Y:S02]  /*0310*/  UIADD3.X UR14, UPT, UPT, UR11, UR20, URZ, UP0, UP1 ;  /* 0x000000140b0e7290 */ /* 0x000fe400087e24ff */
[----:B------:R-:W-:Y:S02]  /*0320*/  USHF.L.U32 UR15, UR24, UR15, URZ ;  /* 0x0000000f180f7299 */ /* 0x000fe400080006ff */
[----:B------:R-:W-:Y:S02]  /*0330*/  UIADD3 UR16, UP0, UP1, UR17, UR13, UR16 ;  /* 0x0000000d11107290 */ /* 0x000fe4000f91e010 */
[----:B------:R-:W-:-:S02]  /*0340*/  UIADD3 UR18, UPT, UPT, UR7, 0x8, URZ ;  /* 0x0000000807127890 */ /* 0x000fc4000fffe0ff */
[----:B------:R-:W-:Y:S02]  /*0350*/  USHF.R.S32.HI UR12, URZ, 0x1f, UR15 ;  /* 0x0000001fff0c7899 */ /* 0x000fe4000801140f */
[----:B------:R-:W-:Y:S02]  /*0360*/  UIADD3.X UR13, UPT, UPT, URZ, UR14, URZ, UP0, UP1 ;  /* 0x0000000eff0d7290 */ /* 0x000fe400087e24ff */
[----:B------:R-:W-:Y:S02]  /*0370*/  UIADD3 UR15, UP0, UP1, UR15, UR16, UR5 ;  /* 0x000000100f0f7290 */ /* 0x000fe4000f91e005 */
[----:B------:R-:W-:Y:S02]  /*0380*/  USHF.L.U32 UR4, UR21, UR18, URZ ;  /* 0x0000001215047299 */ /* 0x000fe400080006ff */
[----:B------:R-:W-:Y:S02]  /*0390*/  USHF.L.U32 UR11, UR22, UR18, URZ ;  /* 0x00000012160b7299 */ /* 0x000fe400080006ff */
[----:B------:R-:W-:-:S02]  /*03a0*/  USHF.L.U32 UR5, UR23, UR18, URZ ;  /* 0x0000001217057299 */ /* 0x000fc400080006ff */
[----:B------:R-:W-:Y:S02]  /*03b0*/  UIADD3.X UR13, UPT, UPT, UR12, UR13, URZ, UP0, UP1 ;  /* 0x0000000d0c0d7290 */ /* 0x000fe400087e24ff */
[----:B------:R-:W-:Y:S02]  /*03c0*/  USHF.L.U32 UR18, UR24, UR18, URZ ;  /* 0x0000001218127299 */ /* 0x000fe400080006ff */
[----:B------:R-:W-:Y:S02]  /*03d0*/  UIADD3 UR11, UP0, UP1, UR11, UR15, UR4 ;  /* 0x0000000f0b0b7290 */ /* 0x000fe4000f91e004 */
[----:B------:R-:W-:Y:S02]  /*03e0*/  UIADD3 UR19, UPT, UPT, UR7, 0xc, URZ ;  /* 0x0000000c07137890 */ /* 0x000fe4000fffe0ff */
[----:B------:R-:W-:Y:S02]  /*03f0*/  USHF.R.S32.HI UR12, URZ, 0x1f, UR18 ;  /* 0x0000001fff0c7899 */ /* 0x000fe40008011412 */
[----:B------:R-:W-:-:S02]  /*0400*/  UIADD3.X UR13, UPT, UPT, URZ, UR13, URZ, UP0, UP1 ;  /* 0x0000000dff0d7290 */ /* 0x000fc400087e24ff */
[----:B------:R-:W-:Y:S02]  /*0410*/  UIADD3 UR18, UP0, UP1, UR18, UR11, UR5 ;  /* 0x0000000b12127290 */ /* 0x000fe4000f91e005 */
[----:B------:R-:W-:Y:S02]  /*0420*/  USHF.L.U32 UR4, UR21, UR19, URZ ;  /* 0x0000001315047299 */ /* 0x000fe400080006ff */
[----:B------:R-:W-:Y:S02]  /*0430*/  USHF.L.U32 UR5, UR22, UR19, URZ ;  /* 0x0000001316057299 */ /* 0x000fe400080006ff */
[----:B------:R-:W-:Y:S02]  /*0440*/  UIADD3.X UR13, UPT, UPT, UR12, UR13, URZ, UP0, UP1 ;  /* 0x0000000d0c0d7290 */ /* 0x000fe400087e24ff */
[----:B------:R-:W-:Y:S02]  /*0450*/  UIADD3 UR12, UP0, UP1, UR5, UR18, UR4 ;  /* 0x00000012050c7290 */ /* 0x000fe4000f91e004 */
[----:B------:R-:W-:-:S02]  /*0460*/  USHF.L.U32 UR11, UR24, UR19, URZ ;  /* 0x00000013180b7299 */ /* 0x000fc400080006ff */
[----:B------:R-:W-:Y:S02]  /*0470*/  USHF.L.U32 UR5, UR23, UR19, URZ ;  /* 0x0000001317057299 */ /* 0x000fe400080006ff */
[----:B------:R-:W-:Y:S02]  /*0480*/  UIADD3.X UR13, UPT, UPT, URZ, UR13, URZ, UP0, UP1 ;  /* 0x0000000dff0d7290 */ /* 0x000fe400087e24ff */
[----:B------:R-:W-:Y:S02]  /*0490*/  USHF.R.S32.HI UR4, URZ, 0x1f, UR11 ;  /* 0x0000001fff047899 */ /* 0x000fe4000801140b */
[----:B------:R-:W-:Y:S02]  /*04a0*/  UIADD3 UR5, UP0, UP1, UR11, UR12, UR5 ;  /* 0x0000000c0b057290 */ /* 0x000fe4000f91e005 */
[----:B------:R-:W-:Y:S02]  /*04b0*/  UIADD3 UR25, UPT, UPT, UR25, 0x10, URZ ;  /* 0x0000001019197890 */ /* 0x000fe4000fffe0ff */
[----:B------:R-:W-:-:S02]  /*04c0*/  UIADD3.X UR4, UPT, UPT, UR4, UR13, URZ, UP0, UP1 ;  /* 0x0000000d04047290 */ /* 0x000fc400087e24ff */
[----:B------:R-:W-:Y:S02]  /*04d0*/  UISETP.GE.AND UP0, UPT, UR25, -0xc, UPT ;  /* 0xfffffff41900788c */ /* 0x000fe4000bf06270 */
[----:B------:R-:W-:-:S07]  /*04e0*/  UIADD3 UR7, UPT, UPT, UR7, 0x10, URZ ;  /* 0x0000001007077890 */ /* 0x000fce000fffe0ff */
[----:B------:R-:W-:Y:S05]  /*04f0*/  BRA.U !UP0, `(.L_x_4) ;  /* 0xfffffffd08447547 */ /* 0x000fea000b83ffff */
.L_x_3:
[----:B------:R-:W-:-:S04]  /*0500*/  UIADD3 UR11, UPT, UPT, -UR25, URZ, URZ ;  /* 0x000000ff190b7290 */ /* 0x000fc8000fffe1ff */
[----:B------:R-:W-:-:S09]  /*0510*/  UISETP.GT.AND UP0, UPT, UR11, 0x4, UPT ;  /* 0x000000040b00788c */ /* 0x000fd2000bf04270 */
[----:B------:R-:W-:Y:S05]  /*0520*/  BRA.U !UP0, `(.L_x_5) ;  /* 0x0000000108687547 */ /* 0x000fea000b800000 */
[----:B------:R-:W-:Y:S01]  /*0530*/  UMOV UR16, 0x1 ;  /* 0x0000000100107882 */ /* 0x000fe20000000000 */
[----:B------:R-:W-:Y:S01]  /*0540*/  UMOV UR17, 0x2 ;  /* 0x0000000200117882 */ /* 0x000fe20000000000 */
[----:B------:R-:W-:Y:S01]  /*0550*/  USHF.L.U32 UR11, UR16, UR7, URZ ;  /* 0x00000007100b7299 */ /* 0x000fe200080006ff */
[----:B------:R-:W-:Y:S01]  /*0560*/  PLOP3.LUT P0, PT, PT, PT, PT, 0x8, 0x80 ;  /* 0x000000000080781c */ /* 0x000fe20003f0e170 */
[----:B------:R-:W-:Y:S01]  /*0570*/  USHF.L.U32 UR12, UR17, UR7, URZ ;  /* 0x00000007110c7299 */ /* 0x000fe200080006ff */
[----:B------:R-:W-:Y:S01]  /*0580*/  UMOV UR18, 0x4 ;  /* 0x0000000400127882 */ /* 0x000fe20000000000 */
[----:B------:R-:W-:Y:S01]  /*0590*/  UMOV UR19, 0x8 ;  /* 0x0000000800137882 */ /* 0x000fe20000000000 */
[----:B------:R-:W-:Y:S02]  /*05a0*/  UIADD3 UR15, UPT, UPT, UR7, 0x4, URZ ;  /* 0x00000004070f7890 */ /* 0x000fe4000fffe0ff */
[----:B------:R-:W-:Y:S02]  /*05b0*/  UIADD3 UR11, UP0, UP1, UR12, UR5, UR11 ;  /* 0x000000050c0b7290 */ /* 0x000fe4000f91e00b */
[----:B------:R-:W-:-:S02]  /*05c0*/  USHF.L.U32 UR13, UR18, UR7, URZ ;  /* 0x00000007120d7299 */ /* 0x000fc400080006ff */
[----:B------:R-:W-:Y:S02]  /*05d0*/  USHF.L.U32 UR14, UR19, UR7, URZ ;  /* 0x00000007130e7299 */ /* 0x000fe400080006ff */
[----:B------:R-:W-:Y:S02]  /*05e0*/  USHF.L.U32 UR5, UR16, UR15, URZ ;  /* 0x0000000f10057299 */ /* 0x000fe400080006ff */
[----:B------:R-:W-:Y:S02]  /*05f0*/  UIADD3.X UR16, UPT, UPT, URZ, UR4, URZ, UP0, UP1 ;  /* 0x00000004ff107290 */ /* 0x000fe400087e24ff */
[----:B------:R-:W-:Y:S02]  /*0600*/  USHF.R.S32.HI UR12, URZ, 0x1f, UR14 ;  /* 0x0000001fff0c7899 */ /* 0x000fe4000801140e */
[----:B------:R-:W-:Y:S02]  /*0610*/  UIADD3 UR13, UP0, UP1, UR14, UR11, UR13 ;  /* 0x0000000b0e0d7290 */ /* 0x000fe4000f91e00d */
[----:B------:R-:W-:-:S02]  /*0620*/  USHF.L.U32 UR4, UR17, UR15, URZ ;  /* 0x0000000f11047299 */ /* 0x000fc400080006ff */
[----:B------:R-:W-:Y:S02]  /*0630*/  UIADD3.X UR14, UPT, UPT, UR12, UR16, URZ, UP0, UP1 ;  /* 0x000000100c0e7290 */ /* 0x000fe400087e24ff */
[----:B------:R-:W-:Y:S02]  /*0640*/  UIADD3 UR12, UP0, UP1, UR4, UR13, UR5 ;  /* 0x0000000d040c7290 */ /* 0x000fe4000f91e005 */
[----:B------:R-:W-:Y:S02]  /*0650*/  USHF.L.U32 UR11, UR19, UR15, URZ ;  /* 0x0000000f130b7299 */ /* 0x000fe400080006ff */
[----:B------:R-:W-:Y:S02]  /*0660*/  USHF.L.U32 UR5, UR18, UR15, URZ ;  /* 0x0000000f12057299 */ /* 0x000fe400080006ff */
[----:B------:R-:W-:Y:S02]  /*0670*/  UIADD3.X UR13, UPT, UPT, URZ, UR14, URZ, UP0, UP1 ;  /* 0x0000000eff0d7290 */ /* 0x000fe400087e24ff */
[----:B------:R-:W-:-:S02]  /*0680*/  USHF.R.S32.HI UR4, URZ, 0x1f, UR11 ;  /* 0x0000001fff047899 */ /* 0x000fc4000801140b */
[----:B------:R-:W-:Y:S02]  /*0690*/  UIADD3 UR5, UP0, UP1, UR11, UR12, UR5 ;  /* 0x0000000c0b057290 */ /* 0x000fe4000f91e005 */
[----:B------:R-:W-:Y:S02]  /*06a0*/  UIADD3 UR25, UPT, UPT, UR25, 0x8, URZ ;  /* 0x0000000819197890 */ /* 0x000fe4000fffe0ff */
[----:B------:R-:W-:Y:S02]  /*06b0*/  UIADD3 UR7, UPT, UPT, UR7, 0x8, URZ ;  /* 0x0000000807077890 */ /* 0x000fe4000fffe0ff */
[----:B------:R-:W-:-:S12]  /*06c0*/  UIADD3.X UR4, UPT, UPT, UR4, UR13, URZ, UP0, UP1 ;  /* 0x0000000d04047290 */ /* 0x000fd800087e24ff */
.L_x_5:
[----:B------:R-:W-:-:S13]  /*06d0*/  ISETP.EQ.AND P1, PT, RZ, UR25, PT ;  /* 0x00000019ff007c0c */ /* 0x000fda000bf22270 */
[----:B------:R-:W-:Y:S05]  /*06e0*/  @!P0 BRA P1, `(.L_x_1) ;  /* 0x0000000000448947 */ /* 0x000fea0000800000 */
.L_x_2:
[----:B------:R-:W-:Y:S01]  /*06f0*/  UMOV UR14, 0x1 ;  /* 0x00000001000e7882 */ /* 0x000fe20000000000 */
[----:B------:R-:W-:Y:S01]  /*0700*/  UMOV UR15, 0x2 ;  /* 0x00000002000f7882 */ /* 0x000fe20000000000 */
[----:B------:R-:W-:Y:S01]  /*0710*/  UMOV UR16, 0x4 ;  /* 0x0000000400107882 */ /* 0x000fe20000000000 */
[----:B------:R-:W-:-:S05]  /*0720*/  UMOV UR17, 0x8 ;  /* 0x0000000800117882 */ /* 0x000fca0000000000 */
.L_x_6:
[----:B------:R-:W-:Y:S02]  /*0730*/  USHF.L.U32 UR11, UR14, UR7, URZ ;  /* 0x000000070e0b7299 */ /* 0x000fe400080006ff */
[----:B------:R-:W-:Y:S02]  /*0740*/  USHF.L.U32 UR12, UR15, UR7, URZ ;  /* 0x000000070f0c7299 */ /* 0x000fe400080006ff */
[----:B------:R-:W-:Y:S02]  /*0750*/  USHF.L.U32 UR13, UR17, UR7, URZ ;  /* 0x00000007110d7299 */ /* 0x000fe400080006ff */
[----:B------:R-:W-:Y:S02]  /*0760*/  UIADD3 UR5, UP0, UP1, UR12, UR5, UR11 ;  /* 0x000000050c057290 */ /* 0x000fe4000f91e00b */
[----:B------:R-:W-:Y:S02]  /*0770*/  USHF.L.U32 UR11, UR16, UR7, URZ ;  /* 0x00000007100b7299 */ /* 0x000fe400080006ff */
[----:B------:R-:W-:-:S02]  /*0780*/  UIADD3.X UR4, UPT, UPT, URZ, UR4, URZ, UP0, UP1 ;  /* 0x00000004ff047290 */ /* 0x000fc400087e24ff */
[----:B------:R-:W-:Y:S02]  /*0790*/  USHF.R.S32.HI UR12, URZ, 0x1f, UR13 ;  /* 0x0000001fff0c7899 */ /* 0x000fe4000801140d */
[----:B------:R-:W-:Y:S02]  /*07a0*/  UIADD3 UR5, UP0, UP1, UR13, UR5, UR11 ;  /* 0x000000050d057290 */ /* 0x000fe4000f91e00b */
[----:B------:R-:W-:Y:S02]  /*07b0*/  UIADD3 UR25, UPT, UPT, UR25, 0x4, URZ ;  /* 0x0000000419197890 */ /* 0x000fe4000fffe0ff */
[----:B------:R-:W-:Y:S02]  /*07c0*/  UIADD3.X UR4, UPT, UPT, UR12, UR4, URZ, UP0, UP1 ;  /* 0x000000040c047290 */ /* 0x000fe400087e24ff */
[----:B------:R-:W-:Y:S02]  /*07d0*/  UISETP.NE.AND UP0, UPT, UR25, URZ, UPT ;  /* 0x000000ff1900728c */ /* 0x000fe4000bf05270 */
[----:B------:R-:W-:-:S07]  /*07e0*/  UIADD3 UR7, UPT, UPT, UR7, 0x4, URZ ;  /* 0x0000000407077890 */ /* 0x000fce000fffe0ff */
[----:B------:R-:W-:Y:S05]  /*07f0*/  BRA.U UP0, `(.L_x_6) ;  /* 0xfffffffd00cc7547 */ /* 0x000fea000b83ffff */
.L_x_1:
[----:B------:R-:W-:-:S09]  /*0800*/  UISETP.NE.AND UP0, UPT, UR10, URZ, UPT ;  /* 0x000000ff0a00728c */ /* 0x000fd2000bf05270 */
[----:B------:R-:W-:Y:S05]  /*0810*/  BRA.U !UP0, `(.L_x_0) ;  /* 0x0000000108247547 */ /* 0x000fea000b800000 */
[----:B------:R-:W-:Y:S01]  /*0820*/  UIADD3 UR10, UPT, UPT, -UR10, URZ, URZ ;  /* 0x000000ff0a0a7290 */ /* 0x000fe2000fffe1ff */
[----:B------:R-:W-:-:S11]  /*0830*/  UMOV UR11, 0x1 ;  /* 0x00000001000b7882 */ /* 0x000fd60000000000 */
.L_x_7:
[----:B------:R-:W-:Y:S02]  /*0840*/  USHF.L.U32 UR7, UR11, UR6, URZ ;  /* 0x000000060b077299 */ /* 0x000fe400080006ff */
[----:B------:R-:W-:Y:S02]  /*0850*/  UIADD3 UR10, UPT, UPT, UR10, 0x1, URZ ;  /* 0x000000010a0a7890 */ /* 0x000fe4000fffe0ff */
[----:B------:R-:W-:Y:S02]  /*0860*/  UIADD3 UR5, UP0, UPT, UR7, UR5, URZ ;  /* 0x0000000507057290 */ /* 0x000fe4000ff1e0ff */
[----:B------:R-:W-:Y:S02]  /*0870*/  UIADD3 UR6, UPT, UPT, UR6, 0x1, URZ ;  /* 0x0000000106067890 */ /* 0x000fe4000fffe0ff */
[----:B------:R-:W-:Y:S02]  /*0880*/  ULEA.HI.X.SX32 UR4, UR7, UR4, 0x1, UP0 ;  /* 0x0000000407047291 */ /* 0x000fe400080f0eff */
[----:B------:R-:W-:-:S09]  /*0890*/  UISETP.NE.AND UP0, UPT, UR10, URZ, UPT ;  /* 0x000000ff0a00728c */ /* 0x000fd2000bf05270 */
[----:B------:R-:W-:Y:S05]  /*08a0*/  BRA.U UP0, `(.L_x_7) ;  /* 0xfffffffd00e47547 */ /* 0x000fea000b83ffff */
.L_x_0:
[----:B------:R-:W0:Y:S01]  /*08b0*/  LDCU UR28, c[0x0][0x3a8] ;  /* 0x00007500ff1c77ac */ /* 0x000e220008000800 */
[----:B------:R-:W-:Y:S01]  /*08c0*/  USHF.L.U32 UR10, UR8, 0x1, URZ ;  /* 0x00000001080a7899 */ /* 0x000fe200080006ff */
[----:B------:R-:W-:Y:S01]  /*08d0*/  UMOV UR7, URZ ;  /* 0x000000ff00077c82 */ /* 0x000fe20008000000 */
[----:B------:R-:W-:Y:S02]  /*08e0*/  UMOV UR6, URZ ;  /* 0x000000ff00067c82 */ /* 0x000fe40008000000 */
[----:B0-----:R-:W-:-:S09]  /*08f0*/  UISETP.GT.U32.AND UP0, UPT, UR10, UR28, UPT ;  /* 0x0000001c0a00728c */ /* 0x001fd2000bf04070 */
[----:B------:R-:W-:Y:S05]  /*0900*/  BRA.U !UP0, `(.L_x_8) ;  /* 0x0000000908847547 */ /* 0x000fea000b800000 */
[----:B------:R-:W-:Y:S02]  /*0910*/  UIADD3 UR6, UPT, UPT, -UR10, UR28, URZ ;  /* 0x0000001c0a067290 */ /* 0x000fe4000fffe1ff */
[----:B------:R-:W-:Y:S02]  /*0920*/  UIADD3 UR11, UPT, UPT, UR10, -UR28, URZ ;  /* 0x8000001c0a0b7290 */ /* 0x000fe4000fffe0ff */
[----:B------:R-:W-:Y:S01]  /*0930*/  UISETP.GT.U32.AND UP0, UPT, UR6, -0x4, UPT ;  /* 0xfffffffc0600788c */ /* 0x000fe2000bf04070 */
[----:B------:R-:W0:Y:S01]  /*0940*/  LDCU UR12, c[0x0][0x3a8] ;  /* 0x00007500ff0c77ac */ /* 0x000e220008000800 */
[----:B------:R-:W-:Y:S01]  /*0950*/  ULOP3.LUT UR10, UR11, 0x3, URZ, 0xc0, !UPT ;  /* 0x000000030b0a7892 */ /* 0x000fe2000f8ec0ff */
[----:B------:R-:W-:Y:S01]  /*0960*/  UMOV UR7, URZ ;  /* 0x000000ff00077c82 */ /* 0x000fe20008000000 */
[----:B------:R-:W-:-:S05]  /*0970*/  UMOV UR6, URZ ;  /* 0x000000ff00067c82 */ /* 0x000fca0008000000 */
[----:B------:R-:W-:Y:S05]  /*0980*/  BRA.U UP0, `(.L_x_9) ;  /* 0x0000000900347547 */ /* 0x000fea000b800000 */
[----:B------:R-:W-:Y:S02]  /*0990*/  ULOP3.LUT UR11, UR11, 0xfffffffc, URZ, 0xc0, !UPT ;  /* 0xfffffffc0b0b7892 */ /* 0x000fe4000f8ec0ff */
[----:B0-----:R-:W-:Y:S02]  /*09a0*/  UIADD3 UR12, UPT, UPT, UR28, 0x1, URZ ;  /* 0x000000011c0c7890 */ /* 0x001fe4000fffe0ff */
[----:B------:R-:W-:Y:S01]  /*09b0*/  UIADD3 UR11, UPT, UPT, -UR11, URZ, URZ ;  /* 0x000000ff0b0b7290 */ /* 0x000fe2000fffe1ff */
[----:B------:R-:W-:Y:S01]  /*09c0*/  UMOV UR7, URZ ;  /* 0x000000ff00077c82 */ /* 0x000fe20008000000 */
[----:B------:R-:W-:Y:S02]  /*09d0*/  UMOV UR6, URZ ;  /* 0x000000ff00067c82 */ /* 0x000fe40008000000 */
[----:B------:R-:W-:-:S09]  /*09e0*/  UISETP.GE.AND UP0, UPT, UR11, URZ, UPT ;  /* 0x000000ff0b00728c */ /* 0x000fd2000bf06270 */
[----:B------:R-:W-:Y:S05]  /*09f0*/  BRA.U UP0, `(.L_x_10) ;  /* 0x0000000500c47547 */ /* 0x000fea000b800000 */
[----:B------:R-:W-:Y:S02]  /*0a00*/  UIADD3 UR13, UPT, UPT, -UR11, URZ, URZ ;  /* 0x000000ff0b0d7290 */ /* 0x000fe4000fffe1ff */
[----:B------:R-:W-:Y:S02]  /*0a10*/  UPLOP3.LUT UP0, UPT, UPT, UPT, UPT, 0x80, 0x8 ;  /* 0x000000000008789c */ /* 0x000fe40003f0f070 */
[----:B------:R-:W-:-:S09]  /*0a20*/  UISETP.GT.AND UP1, UPT, UR13, 0xc, UPT ;  /* 0x0000000c0d00788c */ /* 0x000fd2000bf24270 */
[----:B------:R-:W-:Y:S05]  /*0a30*/  BRA.U !UP1, `(.L_x_11) ;  /* 0x0000000509147547 */ /* 0x000fea000b800000 */
[----:B------:R-:W-:-:S11]  /*0a40*/  UPLOP3.LUT UP0, UPT, UPT, UPT, UPT, 0x40, 0x4 ;  /* 0x000000000004789c */ /* 0x000fd60003f0e870 */
.L_x_12:
[----:B------:R-:W-:Y:S02]  /*0a50*/  UIADD3 UR14, UPT, UPT, UR12, 0x2, URZ ;  /* 0x000000020c0e7890 */ /* 0x000fe4000fffe0ff */
[----:B------:R-:W-:Y:S02]  /*0a60*/  UIADD3 UR15, UPT, UPT, UR12, 0x1, URZ ;  /* 0x000000010c0f7890 */ /* 0x000fe4000fffe0ff */
[----:B------:R-:W-:Y:S01]  /*0a70*/  UIADD3 UR18, UPT, UPT, UR12, 0x6, URZ ;  /* 0x000000060c127890 */ /* 0x000fe2000fffe0ff */
[----:B------:R-:W-:Y:S01]  /*0a80*/  UMOV UR40, 0x1 ;  /* 0x0000000100287882 */ /* 0x000fe20000000000 */
[----:B------:R-:W-:Y:S02]  /*0a90*/  UIADD3 UR13, UPT, UPT, UR12, -0x1, URZ ;  /* 0xffffffff0c0d7890 */ /* 0x000fe4000fffe0ff */
[----:B------:R-:W-:Y:S02]  /*0aa0*/  USHF.L.U64.HI UR36, UR40, UR15, URZ ;  /* 0x0000000f28247299 */ /* 0x000fe400080102ff */
[----:B------:R-:W-:-:S02]  /*0ab0*/  USHF.L.U32 UR35, UR40, UR15, URZ ;  /* 0x0000000f28237299 */ /* 0x000fc400080006ff */
[----:B------:R-:W-:Y:S02]  /*0ac0*/  USHF.L.U64.HI UR34, UR40, UR14, URZ ;  /* 0x0000000e28227299 */ /* 0x000fe400080102ff */
[----:B------:R-:W-:Y:S02]  /*0ad0*/  USHF.L.U32 UR33, UR40, UR14, URZ ;  /* 0x0000000e28217299 */ /* 0x000fe400080006ff */
[----:B------:R-:W-:Y:S02]  /*0ae0*/  USHF.L.U64.HI UR15, UR40, UR18, URZ ;  /* 0x00000012280f7299 */ /* 0x000fe400080102ff */
[----:B------:R-:W-:Y:S02]  /*0af0*/  USHF.L.U32 UR14, UR40, UR18, URZ ;  /* 0x00000012280e7299 */ /* 0x000fe400080006ff */
[----:B------:R-:W-:Y:S02]  /*0b00*/  USHF.L.U32 UR37, UR40, UR12, URZ ;  /* 0x0000000c28257299 */ /* 0x000fe400080006ff */
[----:B------:R-:W-:-:S02]  /*0b10*/  USHF.L.U32 UR18, UR40, UR13, URZ ;  /* 0x0000000d28127299 */ /* 0x000fc400080006ff */
[----:B------:R-:W-:Y:S02]  /*0b20*/  UIADD3 UR20, UPT, UPT, UR12, 0x8, URZ ;  /* 0x000000080c147890 */ /* 0x000fe4000fffe0ff */
[----:B------:R-:W-:Y:S02]  /*0b30*/  USHF.L.U64.HI UR38, UR40, UR12, URZ ;  /* 0x0000000c28267299 */ /* 0x000fe400080102ff */
[----:B------:R-:W-:Y:S02]  /*0b40*/  USHF.L.U64.HI UR39, UR40, UR13, URZ ;  /* 0x0000000d28277299 */ /* 0x000fe400080102ff */
[----:B------:R-:W-:Y:S02]  /*0b50*/  UIADD3 UR7, UP1, UP2, UR37, UR18, UR7 ;  /* 0x0000001225077290 */ /* 0x000fe4000fa3e007 */
[----:B------:R-:W-:Y:S02]  /*0b60*/  UIADD3 UR17, UPT, UPT, UR12, 0x3, URZ ;  /* 0x000000030c117890 */ /* 0x000fe4000fffe0ff */
[----:B------:R-:W-:-:S02]  /*0b70*/  UIADD3 UR16, UPT, UPT, UR12, 0x4, URZ ;  /* 0x000000040c107890 */ /* 0x000fc4000fffe0ff */
[----:B------:R-:W-:Y:S02]  /*0b80*/  USHF.L.U64.HI UR18, UR40, UR20, URZ ;  /* 0x0000001428127299 */ /* 0x000fe400080102ff */
[----:B------:R-:W-:Y:S02]  /*0b90*/  USHF.L.U32 UR13, UR40, UR20, URZ ;  /* 0x00000014280d7299 */ /* 0x000fe400080006ff */
[----:B------:R-:W-:Y:S02]  /*0ba0*/  UIADD3.X UR6, UPT, UPT, UR38, UR39, UR6, UP1, UP2 ;  /* 0x0000002726067290 */ /* 0x000fe40008fe4406 */
[----:B------:R-:W-:Y:S02]  /*0bb0*/  USHF.L.U64.HI UR32, UR40, UR17, URZ ;  /* 0x0000001128207299 */ /* 0x000fe400080102ff */
[----:B------:R-:W-:Y:S02]  /*0bc0*/  USHF.L.U32 UR31, UR40, UR17, URZ ;  /* 0x00000011281f7299 */ /* 0x000fe400080006ff */
[----:B------:R-:W-:-:S02]  /*0bd0*/  UIADD3 UR20, UP1, UP2, UR33, UR35, UR7 ;  /* 0x0000002321147290 */ /* 0x000fc4000fa3e007 */
[----:B------:R-:W-:Y:S02]  /*0be0*/  USHF.L.U32 UR17, UR40, UR16, URZ ;  /* 0x0000001028117299 */ /* 0x000fe400080006ff */
[----:B------:R-:W-:Y:S02]  /*0bf0*/  UIADD3 UR19, UPT, UPT, UR12, 0x5, URZ ;  /* 0x000000050c137890 */ /* 0x000fe4000fffe0ff */
[----:B------:R-:W-:Y:S02]  /*0c00*/  UIADD3 UR22, UPT, UPT, UR12, 0xa, URZ ;  /* 0x0000000a0c167890 */ /* 0x000fe4000fffe0ff */
[----:B------:R-:W-:Y:S02]  /*0c10*/  UIADD3.X UR33, UPT, UPT, UR34, UR36, UR6, UP1, UP2 ;  /* 0x0000002422217290 */ /* 0x000fe40008fe4406 */
[----:B------:R-:W-:Y:S02]  /*0c20*/  USHF.L.U64.HI UR30, UR40, UR16, URZ ;  /* 0x00000010281e7299 */ /* 0x000fe400080102ff */
[----:B------:R-:W-:-:S02]  /*0c30*/  UIADD3 UR20, UP1, UP2, UR17, UR31, UR20 ;  /* 0x0000001f11147290 */ /* 0x000fc4000fa3e014 */
[----:B------:R-:W-:Y:S02]  /*0c40*/  UIADD3 UR21, UPT, UPT, UR12, 0x7, URZ ;  /* 0x000000070c157890 */ /* 0x000fe4000fffe0ff */
[----:B------:R-:W-:Y:S02]  /*0c50*/  USHF.L.U32 UR16, UR40, UR19, URZ ;  /* 0x0000001328107299 */ /* 0x000fe400080006ff */
[----:B------:R-:W-:Y:S02]  /*0c60*/  USHF.L.U64.HI UR17, UR40, UR22, URZ ;  /* 0x0000001628117299 */ /* 0x000fe400080102ff */
[----:B------:R-:W-:Y:S02]  /*0c70*/  USHF.L.U32 UR6, UR40, UR22, URZ ;  /* 0x0000001628067299 */ /* 0x000fe400080006ff */
[----:B------:R-:W-:Y:S02]  /*0c80*/  USHF.L.U64.HI UR29, UR40, UR19, URZ ;  /* 0x00000013281d7299 */ /* 0x000fe400080102ff */
[----:B------:R-:W-:-:S02]  /*0c90*/  UIADD3.X UR22, UPT, UPT, UR30, UR32, UR33, UP1, UP2 ;  /* 0x000000201e167290 */ /* 0x000fc40008fe4421 */
[----:B------:R-:W-:Y:S02]  /*0ca0*/  USHF.L.U64.HI UR19, UR40, UR21, URZ ;  /* 0x0000001528137299 */ /* 0x000fe400080102ff */
[----:B------:R-:W-:Y:S02]  /*0cb0*/  UIADD3 UR14, UP1, UP2, UR14, UR16, UR20 ;  /* 0x000000100e0e7290 */ /* 0x000fe4000fa3e014 */
[----:B------:R-:W-:Y:S02]  /*0cc0*/  UIADD3 UR23, UPT, UPT, UR12, 0x9, URZ ;  /* 0x000000090c177890 */ /* 0x000fe4000fffe0ff */
[----:B------:R-:W-:Y:S02]  /*0cd0*/  USHF.L.U32 UR21, UR40, UR21, URZ ;  /* 0x0000001528157299 */ /* 0x000fe400080006ff */
[----:B------:R-:W-:Y:S02]  /*0ce0*/  UIADD3.X UR20, UPT, UPT, UR15, UR29, UR22, UP1, UP2 ;  /* 0x0000001d0f147290 */ /* 0x000fe40008fe4416 */
[----:B------:R-:W-:-:S02]  /*0cf0*/  USHF.L.U64.HI UR7, UR40, UR23, URZ ;  /* 0x0000001728077299 */ /* 0x000fc400080102ff */
[----:B------:R-:W-:Y:S02]  /*0d00*/  UIADD3 UR13, UP1, UP2, UR13, UR21, UR14 ;  /* 0x000000150d0d7290 */ /* 0x000fe4000fa3e00e */
[----:B------:R-:W-:Y:S02]  /*0d10*/  UIADD3 UR25, UPT, UPT, UR12, 0xb, URZ ;  /* 0x0000000b0c197890 */ /* 0x000fe4000fffe0ff */
[----:B------:R-:W-:Y:S02]  /*0d20*/  USHF.L.U32 UR23, UR40, UR23, URZ ;  /* 0x0000001728177299 */ /* 0x000fe400080006ff */
[----:B------:R-:W-:Y:S02]  /*0d30*/  UIADD3 UR24, UPT, UPT, UR12, 0xc, URZ ;  /* 0x0000000c0c187890 */ /* 0x000fe4000fffe0ff */
[----:B------:R-:W-:Y:S02]  /*0d40*/  UIADD3.X UR18, UPT, UPT, UR18, UR19, UR20, UP1, UP2 ;  /* 0x0000001312127290 */ /* 0x000fe40008fe4414 */
[----:B------:R-:W-:-:S02]  /*0d50*/  USHF.L.U64.HI UR16, UR40, UR25, URZ ;  /* 0x0000001928107299 */ /* 0x000fc400080102ff */
[----:B------:R-:W-:Y:S02]  /*0d60*/  UIADD3 UR6, UP1, UP2, UR6, UR23, UR13 ;  /* 0x0000001706067290 */ /* 0x000fe4000fa3e00d */
[----:B------:R-:W-:Y:S02]  /*0d70*/  UIADD3 UR27, UPT, UPT, UR12, 0xd, URZ ;  /* 0x0000000d0c1b7890 */ /* 0x000fe4000fffe0ff */
[----:B------:R-:W-:Y:S02]  /*0d80*/  USHF.L.U32 UR25, UR40, UR25, URZ ;  /* 0x0000001928197299 */ /* 0x000fe400080006ff */
[----:B------:R-:W-:Y:S02]  /*0d90*/  USHF.L.U32 UR14, UR40, UR24, URZ ;  /* 0x00000018280e7299 */ /* 0x000fe400080006ff */
[----:B------:R-:W-:Y:S02]  /*0da0*/  UIADD3 UR26, UPT, UPT, UR12, 0xe, URZ ;  /* 0x0000000e0c1a7890 */ /* 0x000fe4000fffe0ff */
[----:B------:R-:W-:-:S02]  /*0db0*/  UIADD3.X UR17, UPT, UPT, UR17, UR7, UR18, UP1, UP2 ;  /* 0x0000000711117290 */ /* 0x000fc40008fe4412 */
[----:B------:R-:W-:Y:S02]  /*0dc0*/  USHF.L.U64.HI UR15, UR40, UR24, URZ ;  /* 0x00000018280f7299 */ /* 0x000fe400080102ff */
[----:B------:R-:W-:Y:S02]  /*0dd0*/  USHF.L.U64.HI UR13, UR40, UR27, URZ ;  /* 0x0000001b280d7299 */ /* 0x000fe400080102ff */
[----:B------:R-:W-:Y:S02]  /*0de0*/  UIADD3 UR14, UP1, UP2, UR14, UR25, UR6 ;  /* 0x000000190e0e7290 */ /* 0x000fe4000fa3e006 */
[----:B------:R-:W-:Y:S02]  /*0df0*/  USHF.L.U32 UR27, UR40, UR27, URZ ;  /* 0x0000001b281b7299 */ /* 0x000fe400080006ff */
[----:B------:R-:W-:Y:S02]  /*0e00*/  USHF.L.U32 UR7, UR40, UR26, URZ ;  /* 0x0000001a28077299 */ /* 0x000fe400080006ff */
[----:B------:R-:W-:-:S02]  /*0e10*/  UIADD3.X UR15, UPT, UPT, UR15, UR16, UR17, UP1, UP2 ;  /* 0x000000100f0f7290 */ /* 0x000fc40008fe4411 */
[----:B------:R-:W-:Y:S02]  /*0e20*/  USHF.L.U64.HI UR6, UR40, UR26, URZ ;  /* 0x0000001a28067299 */ /* 0x000fe400080102ff */
[----:B------:R-:W-:Y:S02]  /*0e30*/  UIADD3 UR7, UP1, UP2, UR7, UR27, UR14 ;  /* 0x0000001b07077290 */ /* 0x000fe4000fa3e00e */
[----:B------:R-:W-:Y:S02]  /*0e40*/  UIADD3 UR11, UPT, UPT, UR11, 0x10, URZ ;  /* 0x000000100b0b7890 */ /* 0x000fe4000fffe0ff */
[----:B------:R-:W-:Y:S02]  /*0e50*/  UIADD3.X UR6, UPT, UPT, UR6, UR13, UR15, UP1, UP2 ;  /* 0x0000000d06067290 */ /* 0x000fe40008fe440f */
[----:B------:R-:W-:Y:S02]  /*0e60*/  UISETP.GE.AND UP1, UPT, UR11, -0xc, UPT ;  /* 0xfffffff40b00788c */ /* 0x000fe4000bf26270 */
[----:B------:R-:W-:-:S07]  /*0e70*/  UIADD3 UR12, UPT, UPT, UR12, 0x10, URZ ;  /* 0x000000100c0c7890 */ /* 0x000fce000fffe0ff */
[----:B------:R-:W-:Y:S05]  /*0e80*/  BRA.U !UP1, `(.L_x_12) ;  /* 0xfffffff909f07547 */ /* 0x000fea000b83ffff */
.L_x_11:
[----:B------:R-:W-:-:S04]  /*0e90*/  UIADD3 UR13, UPT, UPT, -UR11, URZ, URZ ;  /* 0x000000ff0b0d7290 */ /* 0x000fc8000fffe1ff */
[----:B------:R-:W-:-:S09]  /*0ea0*/  UISETP.GT.AND UP1, UPT, UR13, 0x4, UPT ;  /* 0x000000040d00788c */ /* 0x000fd2000bf24270 */
[----:B------:R-:W-:Y:S05]  /*0eb0*/  BRA.U !UP1, `(.L_x_13) ;  /* 0x00000001098c7547 */ /* 0x000fea000b800000 */
[----:B------:R-:W-:Y:S01]  /*0ec0*/  UIADD3 UR13, UPT, UPT, UR12, -0x1, URZ ;  /* 0xffffffff0c0d7890 */ /* 0x000fe2000fffe0ff */
[----:B------:R-:W-:Y:S01]  /*0ed0*/  UMOV UR29, 0x1 ;  /* 0x00000001001d7882 */ /* 0x000fe20000000000 */
[----:B------:R-:W-:Y:S02]  /*0ee0*/  UIADD3 UR14, UPT, UPT, UR12, 0x2, URZ ;  /* 0x000000020c0e7890 */ /* 0x000fe4000fffe0ff */
[----:B------:R-:W-:Y:S02]  /*0ef0*/  USHF.L.U32 UR26, UR29, UR13, URZ ;  /* 0x0000000d1d1a7299 */ /* 0x000fe400080006ff */
[----:B------:R-:W-:Y:S02]  /*0f00*/  USHF.L.U32 UR24, UR29, UR12, URZ ;  /* 0x0000000c1d187299 */ /* 0x000fe400080006ff */
[----:B------:R-:W-:Y:S02]  /*0f10*/  UIADD3 UR15, UPT, UPT, UR12, 0x1, URZ ;  /* 0x000000010c0f7890 */ /* 0x000fe4000fffe0ff */
[----:B------:R-:W-:-:S02]  /*0f20*/  UIADD3 UR16, UPT, UPT, UR12, 0x4, URZ ;  /* 0x000000040c107890 */ /* 0x000fc4000fffe0ff */
[----:B------:R-:W-:Y:S02]  /*0f30*/  USHF.L.U64.HI UR27, UR29, UR13, URZ ;  /* 0x0000000d1d1b7299 */ /* 0x000fe400080102ff */
[----:B------:R-:W-:Y:S02]  /*0f40*/  USHF.L.U64.HI UR25, UR29, UR12, URZ ;  /* 0x0000000c1d197299 */ /* 0x000fe400080102ff */
[----:B------:R-:W-:Y:S02]  /*0f50*/  UIADD3 UR7, UP0, UP1, UR24, UR26, UR7 ;  /* 0x0000001a18077290 */ /* 0x000fe4000f91e007 */
[----:B------:R-:W-:Y:S02]  /*0f60*/  UIADD3 UR17, UPT, UPT, UR12, 0x3, URZ ;  /* 0x000000030c117890 */ /* 0x000fe4000fffe0ff */
[----:B------:R-:W-:Y:S02]  /*0f70*/  USHF.L.U32 UR22, UR29, UR15, URZ ;  /* 0x0000000f1d167299 */ /* 0x000fe400080006ff */
[----:B------:R-:W-:-:S02]  /*0f80*/  USHF.L.U32 UR13, UR29, UR14, URZ ;  /* 0x0000000e1d0d7299 */ /* 0x000fc400080006ff */
[----:B------:R-:W-:Y:S02]  /*0f90*/  USHF.L.U64.HI UR23, UR29, UR15, URZ ;  /* 0x0000000f1d177299 */ /* 0x000fe400080102ff */
[----:B------:R-:W-:Y:S02]  /*0fa0*/  USHF.L.U64.HI UR21, UR29, UR14, URZ ;  /* 0x0000000e1d157299 */ /* 0x000fe400080102ff */
[----:B------:R-:W-:Y:S02]  /*0fb0*/  USHF.L.U64.HI UR15, UR29, UR16, URZ ;  /* 0x000000101d0f7299 */ /* 0x000fe400080102ff */
        /* <DEDUP_REMOVED lines=10> */
[----:B------:R-:W-:Y:S02]  /*1060*/  USHF.L.U32 UR19, UR29, UR19, URZ ;  /* 0x000000131d137299 */ /* 0x000fe400080006ff */
[----:B------:R-:W-:Y:S02]  /*1070*/  USHF.L.U32 UR7, UR29, UR18, URZ ;  /* 0x000000121d077299 */ /* 0x000fe400080006ff */
[----:B------:R-:W-:Y:S02]  /*1080*/  UIADD3.X UR15, UPT, UPT, UR15, UR20, UR16, UP0, UP1 ;  /* 0x000000140f0f7290 */ /* 0x000fe400087e2410 */
[----:B------:R-:W-:Y:S02]  /*1090*/  USHF.L.U64.HI UR6, UR29, UR18, URZ ;  /* 0x000000121d067299 */ /* 0x000fe400080102ff */
[----:B------:R-:W-:-:S02]  /*10a0*/  UIADD3 UR7, UP0, UP1, UR7, UR19, UR14 ;  /* 0x0000001307077290 */ /* 0x000fc4000f91e00e */
[----:B------:R-:W-:Y:S02]  /*10b0*/  UIADD3 UR11, UPT, UPT, UR11, 0x8, URZ ;  /* 0x000000080b0b7890 */ /* 0x000fe4000fffe0ff */
[----:B------:R-:W-:Y:S02]  /*10c0*/  UIADD3.X UR6, UPT, UPT, UR6, UR13, UR15, UP0, UP1 ;  /* 0x0000000d06067290 */ /* 0x000fe400087e240f */
[----:B------:R-:W-:Y:S02]  /*10d0*/  UIADD3 UR12, UPT, UPT, UR12, 0x8, URZ ;  /* 0x000000080c0c7890 */ /* 0x000fe4000fffe0ff */
[----:B------:R-:W-:-:S11]  /*10e0*/  UPLOP3.LUT UP0, UPT, UPT, UPT, UPT, 0x40, 0x4 ;  /* 0x000000000004789c */ /* 0x000fd60003f0e870 */
.L_x_13:
[----:B------:R-:W-:-:S09]  /*10f0*/  UISETP.NE.OR UP0, UPT, UR11, URZ, UP0 ;  /* 0x000000ff0b00728c */ /* 0x000fd20008705670 */
[----:B------:R-:W-:Y:S05]  /*1100*/  BRA.U !UP0, `(.L_x_14) ;  /* 0x0000000108507547 */ /* 0x000fea000b800000 */
.L_x_10:
[----:B------:R-:W-:-:S05]  /*1110*/  UMOV UR20, 0x1 ;  /* 0x0000000100147882 */ /* 0x000fca0000000000 */
.L_x_15:
[----:B------:R-:W-:Y:S02]  /*1120*/  UIADD3 UR13, UPT, UPT, UR12, -0x1, URZ ;  /* 0xffffffff0c0d7890 */ /* 0x000fe4000fffe0ff */
[----:B------:R-:W-:Y:S02]  /*1130*/  USHF.L.U32 UR17, UR20, UR12, URZ ;  /* 0x0000000c14117299 */ /* 0x000fe400080006ff */
[----:B------:R-:W-:Y:S02]  /*1140*/  USHF.L.U64.HI UR14, UR20, UR13, URZ ;  /* 0x0000000d140e7299 */ /* 0x000fe400080102ff */
[----:B------:R-:W-:Y:S02]  /*1150*/  UIADD3 UR18, UPT, UPT, UR12, 0x1, URZ ;  /* 0x000000010c127890 */ /* 0x000fe4000fffe0ff */
[----:B------:R-:W-:Y:S02]  /*1160*/  USHF.L.U32 UR13, UR20, UR13, URZ ;  /* 0x0000000d140d7299 */ /* 0x000fe400080006ff */
[----:B------:R-:W-:-:S02]  /*1170*/  UIADD3 UR15, UPT, UPT, UR12, 0x2, URZ ;  /* 0x000000020c0f7890 */ /* 0x000fc4000fffe0ff */
        /* <DEDUP_REMOVED lines=10> */
[----:B------:R-:W-:Y:S02]  /*1220*/  UISETP.NE.AND UP0, UPT, UR11, URZ, UPT ;  /* 0x000000ff0b00728c */ /* 0x000fe4000bf05270 */
[----:B------:R-:W-:-:S07]  /*1230*/  UIADD3 UR12, UPT, UPT, UR12, 0x4, URZ ;  /* 0x000000040c0c7890 */ /* 0x000fce000fffe0ff */
[----:B------:R-:W-:Y:S05]  /*1240*/  BRA.U UP0, `(.L_x_15) ;  /* 0xfffffffd00b47547 */ /* 0x000fea000b83ffff */
.L_x_14:
[----:B------:R-:W-:-:S12]  /*1250*/  UIADD3 UR12, UPT, UPT, UR12, -0x1, URZ ;  /* 0xffffffff0c0c7890 */ /* 0x000fd8000fffe0ff */
.L_x_9:
[----:B------:R-:W-:-:S09]  /*1260*/  UISETP.NE.AND UP0, UPT, UR10, URZ, UPT ;  /* 0x000000ff0a00728c */ /* 0x000fd2000bf05270 */
[----:B------:R-:W-:Y:S05]  /*1270*/  BRA.U !UP0, `(.L_x_8) ;  /* 0x0000000108287547 */ /* 0x000fea000b800000 */
[----:B------:R-:W-:Y:S01]  /*1280*/  UIADD3 UR10, UPT, UPT, -UR10, URZ, URZ ;  /* 0x000000ff0a0a7290 */ /* 0x000fe2000fffe1ff */
[----:B------:R-:W-:-:S11]  /*1290*/  UMOV UR14, 0x1 ;  /* 0x00000001000e7882 */ /* 0x000fd60000000000 */
.L_x_16:
[----:B0-----:R-:W-:Y:S02]  /*12a0*/  USHF.L.U32 UR11, UR14, UR12, URZ ;  /* 0x0000000c0e0b7299 */ /* 0x001fe400080006ff */
[----:B------:R-:W-:Y:S02]  /*12b0*/  USHF.L.U64.HI UR13, UR14, UR12, URZ ;  /* 0x0000000c0e0d7299 */ /* 0x000fe400080102ff */
[----:B------:R-:W-:Y:S02]  /*12c0*/  UIADD3 UR7, UP0, UPT, UR7, UR11, URZ ;  /* 0x0000000b07077290 */ /* 0x000fe4000ff1e0ff */
[----:B------:R-:W-:Y:S02]  /*12d0*/  UIADD3 UR10, UPT, UPT, UR10, 0x1, URZ ;  /* 0x000000010a0a7890 */ /* 0x000fe4000fffe0ff */
[----:B------:R-:W-:Y:S02]  /*12e0*/  UIADD3.X UR6, UPT, UPT, UR6, UR13, URZ, UP0, !UPT ;  /* 0x0000000d06067290 */ /* 0x000fe400087fe4ff */
[----:B------:R-:W-:-:S02]  /*12f0*/  UISETP.NE.AND UP0, UPT, UR10, URZ, UPT ;  /* 0x000000ff0a00728c */ /* 0x000fc4000bf05270 */
[----:B------:R-:W-:-:S07]  /*1300*/  UIADD3 UR12, UPT, UPT, UR12, 0x1, URZ ;  /* 0x000000010c0c7890 */ /* 0x000fce000fffe0ff */
[----:B------:R-:W-:Y:S05]  /*1310*/  BRA.U UP0, `(.L_x_16) ;  /* 0xfffffffd00e07547 */ /* 0x000fea000b83ffff */
.L_x_8:
[----:B------:R-:W-:Y:S01]  /*1320*/  UIADD3 UR8, UPT, UPT, UR8, UR28, URZ ;  /* 0x0000001c08087290 */ /* 0x000fe2000fffe0ff */
[----:B------:R-:W-:Y:S01]  /*1330*/  BSSY.RECONVERGENT B0, `(.L_x_17) ;  /* 0x000026f000007945 */ /* 0x000fe20003800200 */
[----:B------:R-:W1:Y:S04]  /*1340*/  LDCU.64 UR10, c[0x0][0x398] ;  /* 0x00007300ff0a77ac */ /* 0x000e680008000a00 */
[----:B------:R-:W-:Y:S01]  /*1350*/  I2FP.F32.U32 R2, UR8 ;  /* 0x0000000800027c45 */ /* 0x000fe20008201000 */
[----:B------:R-:W2:Y:S03]  /*1360*/  LDCU UR16, c[0x0][0x398] ;  /* 0x00007300ff1077ac */ /* 0x000ea60008000800 */
[----:B------:R-:W-:Y:S01]  /*1370*/  FSETP.GEU.AND P1, PT, R2, -126, PT ;  /* 0xc2fc00000200780b */ /* 0x000fe20003f2e000 */
[----:B-1----:R-:W-:Y:S01]  /*1380*/  IMAD.U32 R23, RZ, RZ, UR10 ;  /* 0x0000000aff177e24 */ /* 0x002fe2000f8e00ff */
[----:B------:R-:W-:-:S11]  /*1390*/  ISETP.GE.U32.AND P0, PT, R3, UR11, PT ;  /* 0x0000000b03007c0c */ /* 0x000fd6000bf06070 */
[----:B------:R-:W-:Y:S01]  /*13a0*/  @!P1 FMUL R2, R2, 0.5 ;  /* 0x3f00000002029820 */ /* 0x000fe20000400000 */
[----:B------:R-:W-:-:S03]  /*13b0*/  ISETP.GE.U32.OR P0, PT, R0, R23, P0 ;  /* 0x000000170000720c */ /* 0x000fc60000706470 */
[----:B------:R-:W1:Y:S02]  /*13c0*/  MUFU.EX2 R16, R2 ;  /* 0x0000000200107308 */ /* 0x000e640000000800 */
[----:B-1----:R-:W-:-:S08]  /*13d0*/  @!P1 FMUL R16, R16, R16 ;  /* 0x0000001010109220 */ /* 0x002fd00000400000 */
[----:B--2---:R-:W-:Y:S05]  /*13e0*/  @P0 BRA `(.L_x_18) ;  /* 0x00000024008c0947 */ /* 0x004fea0003800000 */
[----:B------:R-:W1:Y:S01]  /*13f0*/  LDC R8, c[0x0][0x3a0] ;  /* 0x0000e800ff087b82 */ /* 0x000e620000000800 */
[----:B------:R-:W-:-:S07]  /*1400*/  CS2R R34, SRZ ;  /* 0x0000000000227805 */ /* 0x000fce000001ff00 */
[----:B------:R-:W2:Y:S01]  /*1410*/  LDC.64 R18, c[0x0][0x358] ;  /* 0x0000d600ff127b82 */ /* 0x000ea20000000a00 */
[----:B-1----:R-:W-:-:S13]  /*1420*/  ISETP.NE.AND P0, PT, R8, RZ, PT ;  /* 0x000000ff0800720c */ /* 0x002fda0003f05270 */
[----:B--2---:R-:W-:Y:S05]  /*1430*/  @!P0 BRA `(.L_x_19) ;  /* 0x00000024004c8947 */ /* 0x004fea0003800000 */
[----:B------:R-:W-:Y:S02]  /*1440*/  USHF.L.U32 UR8, UR28, 0x1, URZ ;  /* 0x000000011c087899 */ /* 0x000fe400080006ff */
[----:B------:R-:W-:Y:S01]  /*1450*/  I2FP.F32.U32 R2, UR28 ;  /* 0x0000001c00027c45 */ /* 0x000fe20008201000 */
[----:B------:R-:W1:Y:S01]  /*1460*/  F2I.S64.TRUNC R16, R16 ;  /* 0x0000001000107311 */ /* 0x000e62000020d900 */
[----:B------:R-:W-:Y:S01]  /*1470*/  LOP3.LUT R4, R8, 0x3, RZ, 0xc0, !PT ;  /* 0x0000000308047812 */ /* 0x000fe200078ec0ff */
[----:B------:R-:W-:Y:S01]  /*1480*/  IMAD.MOV.U32 R5, RZ, RZ, RZ ;  /* 0x000000ffff057224 */ /* 0x000fe200078e00ff */
[----:B------:R-:W-:Y:S02]  /*1490*/  FSETP.GEU.AND P0, PT, R2, -126, PT ;  /* 0xc2fc00000200780b */ /* 0x000fe40003f0e000 */
[----:B------:R-:W-:Y:S02]  /*14a0*/  CS2R R34, SRZ ;  /* 0x0000000000227805 */ /* 0x000fe4000001ff00 */
[----:B------:R-:W-:-:S04]  /*14b0*/  I2FP.F32.U32 R6, UR8 ;  /* 0x0000000800067c45 */ /* 0x000fc80008201000 */
[----:B------:R-:W-:-:S05]  /*14c0*/  FSETP.GEU.AND P1, PT, R6, -126, PT ;  /* 0xc2fc00000600780b */ /* 0x000fca0003f2e000 */
[----:B------:R-:W-:-:S04]  /*14d0*/  @!P0 FMUL R2, R2, 0.5 ;  /* 0x3f00000002028820 */ /* 0x000fc80000400000 */
[----:B------:R-:W2:Y:S04]  /*14e0*/  MUFU.EX2 R14, R2 ;  /* 0x00000002000e7308 */ /* 0x000ea80000000800 */
[----:B------:R-:W-:-:S04]  /*14f0*/  @!P1 FMUL R6, R6, 0.5 ;  /* 0x3f00000006069820 */ /* 0x000fc80000400000 */
[----:B------:R-:W3:Y:S01]  /*1500*/  MUFU.EX2 R12, R6 ;  /* 0x00000006000c7308 */ /* 0x000ee20000000800 */
[----:B--2---:R-:W-:Y:S01]  /*1510*/  @!P0 FMUL R14, R14, R14 ;  /* 0x0000000e0e0e8220 */ /* 0x004fe20000400000 */
[----:B------:R-:W-:-:S06]  /*1520*/  ISETP.GE.U32.AND P0, PT, R8, 0x4, PT ;  /* 0x000000040800780c */ /* 0x000fcc0003f06070 */
[----:B------:R-:W2:Y:S01]  /*1530*/  F2F.F64.F32 R14, R14 ;  /* 0x0000000e000e7310 */ /* 0x000ea20000201800 */
[----:B---3--:R-:W-:-:S07]  /*1540*/  @!P1 FMUL R12, R12, R12 ;  /* 0x0000000c0c0c9220 */ /* 0x008fce0000400000 */
[----:B------:R-:W3:Y:S01]  /*1550*/  F2F.F64.F32 R12, R12 ;  /* 0x0000000c000c7310 */ /* 0x000ee20000201800 */
[----:B-1----:R-:W-:Y:S05]  /*1560*/  @!P0 BRA `(.L_x_20) ;  /* 0x0000001400108947 */ /* 0x002fea0003800000 */
[----:B------:R-:W-:Y:S01]  /*1570*/  LOP3.LUT R5, R8, 0xfffffffc, RZ, 0xc0, !PT ;  /* 0xfffffffc08057812 */ /* 0x000fe200078ec0ff */
[C-C-:B------:R-:W-:Y:S01]  /*1580*/  IMAD R9, R23.reuse, 0x3, R0.reuse ;  /* 0x0000000317097824 */ /* 0x140fe200078e0200 */
[----:B------:R-:W-:Y:S01]  /*1590*/  IADD3 R6, PT, PT, R23, UR9, R7 ;  /* 0x0000000917067c10 */ /* 0x000fe2000fffe007 */
[----:B------:R-:W-:Y:S01]  /*15a0*/  IMAD R7, R3, R8, 0x3 ;  /* 0x0000000303077424 */ /* 0x000fe200078e0208 */
[----:B------:R-:W-:Y:S01]  /*15b0*/  CS2R R34, SRZ ;  /* 0x0000000000227805 */ /* 0x000fe2000001ff00 */
[--C-:B------:R-:W-:Y:S02]  /*15c0*/  IMAD R8, R23, 0x2, R0.reuse ;  /* 0x0000000217087824 */ /* 0x100fe400078e0200 */
[----:B------:R-:W-:Y:S02]  /*15d0*/  IMAD.MOV.U32 R10, RZ, RZ, R0 ;  /* 0x000000ffff0a7224 */ /* 0x000fe400078e0000 */
[----:B------:R-:W-:-:S07]  /*15e0*/  IMAD.MOV R11, RZ, RZ, -R5 ;  /* 0x000000ffff0b7224 */ /* 0x000fce00078e0a05 */
.L_x_41:
[----:B------:R-:W1:Y:S01]  /*15f0*/  LDC.64 R20, c[0x0][0x380] ;  /* 0x0000e000ff147b82 */ /* 0x000e620000000a00 */
[C---:B------:R-:W-:Y:S01]  /*1600*/  R2UR UR10, R18.reuse ;  /* 0x00000000120a72ca */ /* 0x040fe200000e0000 */
[----:B------:R-:W-:Y:S01]  /*1610*/  VIADD R23, R7, 0xfffffffd ;  /* 0xfffffffd07177836 */ /* 0x000fe20000000000 */
[C---:B------:R-:W-:Y:S02]  /*1620*/  R2UR UR11, R19.reuse ;  /* 0x00000000130b72ca */ /* 0x040fe400000e0000 */
[----:B0-----:R-:W-:Y:S02]  /*1630*/  R2UR UR12, R18 ;  /* 0x00000000120c72ca */ /* 0x001fe400000e0000 */
[----:B------:R-:W-:Y:S01]  /*1640*/  R2UR UR13, R19 ;  /* 0x00000000130d72ca */ /* 0x000fe200000e0000 */
[----:B------:R-:W0:Y:S01]  /*1650*/  LDC.64 R24, c[0x0][0x388] ;  /* 0x0000e200ff187b82 */ /* 0x000e220000000a00 */
[----:B-1----:R-:W-:-:S07]  /*1660*/  IMAD.WIDE.U32 R20, R10, 0x8, R20 ;  /* 0x000000080a147825 */ /* 0x002fce00078e0014 */
[----:B------:R-:W2:Y:S01]  /*1670*/  LDG.E.64 R20, desc[UR10][R20.64] ;  /* 0x0000000a14147981 */ /* 0x000ea2000c1e1b00 */
[----:B0-----:R-:W-:-:S06]  /*1680*/  IMAD.WIDE.U32 R24, R23, 0x8, R24 ;  /* 0x0000000817187825 */ /* 0x001fcc00078e0018 */
[----:B------:R-:W4:Y:S01]  /*1690*/  LDG.E.64 R24, desc[UR12][R24.64] ;  /* 0x0000000c18187981 */ /* 0x000f22000c1e1b00 */
[----:B------:R-:W-:Y:S01]  /*16a0*/  BSSY.RECONVERGENT B1, `(.L_x_21) ;  /* 0x000002a000017945 */ /* 0x000fe20003800200 */
[----:B------:R-:W-:Y:S01]  /*16b0*/  VIADD R41, R7, 0xfffffffe ;  /* 0xfffffffe07297836 */ /* 0x000fe20000000000 */
[C---:B--2---:R-:W-:Y:S02]  /*16c0*/  DMUL R22, R14.reuse, R20 ;  /* 0x000000140e167228 */ /* 0x044fe40000000000 */
[----:B----4-:R-:W-:-:S08]  /*16d0*/  DMUL R26, R14, R24 ;  /* 0x000000180e1a7228 */ /* 0x010fd00000000000 */
[----:B------:R-:W0:Y:S08]  /*16e0*/  F2I.S64.F64.FLOOR R22, R22 ;  /* 0x0000001600167311 */ /* 0x000e300000305900 */
[----:B------:R-:W1:Y:S01]  /*16f0*/  F2I.S64.F64.FLOOR R26, R26 ;  /* 0x0000001a001a7311 */ /* 0x000e620000305900 */
[----:B0-----:R-:W-:Y:S02]  /*1700*/  LOP3.LUT R31, R23, UR4, RZ, 0xc0, !PT ;  /* 0x00000004171f7c12 */ /* 0x001fe4000f8ec0ff */
[----:B------:R-:W-:-:S02]  /*1710*/  LOP3.LUT R29, R22, UR5, RZ, 0xc0, !PT ;  /* 0x00000005161d7c12 */ /* 0x000fc4000f8ec0ff */
[----:B-1----:R-:W-:Y:S02]  /*1720*/  LOP3.LUT R2, R26, UR5, RZ, 0xc0, !PT ;  /* 0x000000051a027c12 */ /* 0x002fe4000f8ec0ff */
[----:B------:R-:W-:-:S03]  /*1730*/  LOP3.LUT R28, R27, UR4, RZ, 0xc0, !PT ;  /* 0x000000041b1c7c12 */ /* 0x000fc6000f8ec0ff */
[-C--:B------:R-:W-:Y:S02]  /*1740*/  IMAD R31, R31, R2.reuse, RZ ;  /* 0x000000021f1f7224 */ /* 0x080fe400078e02ff */
[----:B------:R-:W-:-:S04]  /*1750*/  IMAD.WIDE.U32 R20, R29, R2, RZ ;  /* 0x000000021d147225 */ /* 0x000fc800078e00ff */
[----:B------:R-:W-:Y:S01]  /*1760*/  IMAD R31, R28, R29, R31 ;  /* 0x0000001d1c1f7224 */ /* 0x000fe200078e021f */
[----:B------:R-:W-:-:S04]  /*1770*/  LOP3.LUT R28, R20, UR7, RZ, 0xc0, !PT ;  /* 0x00000007141c7c12 */ /* 0x000fc8000f8ec0ff */
[----:B------:R-:W-:-:S04]  /*1780*/  IADD3 R2, PT, PT, R21, R31, RZ ;  /* 0x0000001f15027210 */ /* 0x000fc80007ffe0ff */
[----:B------:R-:W-:-:S04]  /*1790*/  LOP3.LUT R29, R2, UR6, RZ, 0xc0, !PT ;  /* 0x00000006021d7c12 */ /* 0x000fc8000f8ec0ff */
[----:B------:R-:W-:-:S04]  /*17a0*/  LOP3.LUT R2, R29, R17, RZ, 0xfc, !PT ;  /* 0x000000111d027212 */ /* 0x000fc800078efcff */
[----:B------:R-:W-:-:S13]  /*17b0*/  ISETP.NE.U32.AND P0, PT, R2, RZ, PT ;  /* 0x000000ff0200720c */ /* 0x000fda0003f05070 */
[----:B------:R-:W-:Y:S05]  /*17c0*/  @P0 BRA `(.L_x_22) ;  /* 0x00000000004c0947 */ /* 0x000fea0003800000 */
[----:B------:R-:W0:Y:S01]  /*17d0*/  I2F.U32.RP R2, R16 ;  /* 0x0000001000027306 */ /* 0x000e220000209000 */
[----:B------:R-:W-:Y:S01]  /*17e0*/  IMAD.MOV R23, RZ, RZ, -R16 ;  /* 0x000000ffff177224 */ /* 0x000fe200078e0a10 */
[----:B------:R-:W-:Y:S02]  /*17f0*/  ISETP.NE.U32.AND P1, PT, R16, RZ, PT ;  /* 0x000000ff1000720c */ /* 0x000fe40003f25070 */
[----:B------:R-:W-:-:S04]  /*1800*/  MOV R25, RZ ;  /* 0x000000ff00197202 */ /* 0x000fc80000000f00 */
[----:B0-----:R-:W0:Y:S02]  /*1810*/  MUFU.RCP R2, R2 ;  /* 0x0000000200027308 */ /* 0x001e240000001000 */
[----:B0-----:R-:W-:-:S06]  /*1820*/  VIADD R20, R2, 0xffffffe ;  /* 0x0ffffffe02147836 */ /* 0x001fcc0000000000 */
[----:B------:R0:W1:Y:S02]  /*1830*/  F2I.FTZ.U32.TRUNC.NTZ R21, R20 ;  /* 0x0000001400157305 */ /* 0x000064000021f000 */
[----:B0-----:R-:W-:Y:S02]  /*1840*/  IMAD.MOV.U32 R20, RZ, RZ, RZ ;  /* 0x000000ffff147224 */ /* 0x001fe400078e00ff */
[----:B-1----:R-:W-:-:S04]  /*1850*/  IMAD R23, R23, R21, RZ ;  /* 0x0000001517177224 */ /* 0x002fc800078e02ff */
[----:B------:R-:W-:-:S06]  /*1860*/  IMAD.HI.U32 R21, R21, R23, R20 ;  /* 0x0000001715157227 */ /* 0x000fcc00078e0014 */
[----:B------:R-:W-:-:S04]  /*1870*/  IMAD.HI.U32 R21, R21, R28, RZ ;  /* 0x0000001c15157227 */ /* 0x000fc800078e00ff */
[----:B------:R-:W-:-:S04]  /*1880*/  IMAD.MOV R21, RZ, RZ, -R21 ;  /* 0x000000ffff157224 */ /* 0x000fc800078e0a15 */
[----:B------:R-:W-:-:S05]  /*1890*/  IMAD R24, R16, R21, R28 ;  /* 0x0000001510187224 */ /* 0x000fca00078e021c */
[----:B------:R-:W-:-:S13]  /*18a0*/  ISETP.GE.U32.AND P0, PT, R24, R16, PT ;  /* 0x000000101800720c */ /* 0x000fda0003f06070 */
[----:B------:R-:W-:-:S05]  /*18b0*/  @P0 IMAD.IADD R24, R24, 0x1, -R16 ;  /* 0x0000000118180824 */ /* 0x000fca00078e0a10 */
[----:B------:R-:W-:-:S13]  /*18c0*/  ISETP.GE.U32.AND P0, PT, R24, R16, PT ;  /* 0x000000101800720c */ /* 0x000fda0003f06070 */
[----:B------:R-:W-:Y:S01]  /*18d0*/  @P0 IMAD.IADD R24, R24, 0x1, -R16 ;  /* 0x0000000118180824 */ /* 0x000fe200078e0a10 */
[----:B------:R-:W-:Y:S01]  /*18e0*/  @!P1 LOP3.LUT R24, RZ, R16, RZ, 0x33, !PT ;  /* 0x00000010ff189212 */ /* 0x000fe200078e33ff */
[----:B------:R-:W-:Y:S06]  /*18f0*/  BRA `(.L_x_23) ;  /* 0x0000000000107947 */ /* 0x000fec0003800000 */
.L_x_22:
[----:B------:R-:W-:Y:S01]  /*1900*/  IMAD.MOV.U32 R27, RZ, RZ, R16 ;  /* 0x000000ffff1b7224 */ /* 0x000fe200078e0010 */
[----:B------:R-:W-:Y:S01]  /*1910*/  MOV R2, 0x1940 ;  /* 0x0000194000027802 */ /* 0x000fe20000000f00 */
[----:B------:R-:W-:-:S07]  /*1920*/  IMAD.MOV.U32 R26, RZ, RZ, R17 ;  /* 0x000000ffff1a7224 */ /* 0x000fce00078e0011 */
[----:B---3--:R-:W-:Y:S05]  /*1930*/  CALL.REL.NOINC `($__internal_1_$__cuda_sm20_rem_s64) ;  /* 0x0000002400b07944 */ /* 0x008fea0003c00000 */
.L_x_23:
[----:B------:R-:W-:Y:S05]  /*1940*/  BSYNC.RECONVERGENT B1 ;  /* 0x0000000000017941 */ /* 0x000fea0003800200 */
.L_x_21:
[----:B---3--:R-:W0:Y:S01]  /*1950*/  MUFU.RCP64H R21, R13 ;  /* 0x0000000d00157308 */ /* 0x008e220000001800 */
[----:B------:R-:W-:Y:S01]  /*1960*/  IMAD.MOV.U32 R20, RZ, RZ, 0x1 ;  /* 0x00000001ff147424 */ /* 0x000fe200078e00ff */
[----:B------:R-:W-:Y:S06]  /*1970*/  BSSY.RECONVERGENT B1, `(.L_x_24) ;  /* 0x0000014000017945 */ /* 0x000fec0003800200 */
[----:B------:R-:W1:Y:S01]  /*1980*/  I2F.F64.S64.RM R24, R24 ;  /* 0x0000001800187312 */ /* 0x000e620000305c00 */
[----:B0-----:R-:W-:Y:S01]  /*1990*/  DFMA R22, -R12, R20, 1 ;  /* 0x3ff000000c16742b */ /* 0x001fe20000000114 */
[----:B-1----:R-:W-:-:S07]  /*19a0*/  FSETP.GEU.AND P1, PT, |R25|, 6.5827683646048100446e-37, PT ;  /* 0x036000001900780b */ /* 0x002fce0003f2e200 */
[----:B------:R-:W-:-:S08]  /*19b0*/  DFMA R22, R22, R22, R22 ;  /* 0x000000161616722b */ /* 0x000fd00000000016 */
[----:B------:R-:W-:-:S08]  /*19c0*/  DFMA R22, R20, R22, R20 ;  /* 0x000000161416722b */ /* 0x000fd00000000014 */
[----:B------:R-:W-:-:S08]  /*19d0*/  DFMA R20, -R12, R22, 1 ;  /* 0x3ff000000c14742b */ /* 0x000fd00000000116 */
[----:B------:R-:W-:-:S08]  /*19e0*/  DFMA R20, R22, R20, R22 ;  /* 0x000000141614722b */ /* 0x000fd00000000016 */
[----:B------:R-:W-:-:S08]  /*19f0*/  DMUL R22, R24, R20 ;  /* 0x0000001418167228 */ /* 0x000fd00000000000 */
[----:B------:R-:W-:-:S08]  /*1a00*/  DFMA R26, -R12, R22, R24 ;  /* 0x000000160c1a722b */ /* 0x000fd00000000118 */
[----:B------:R-:W-:-:S10]  /*1a10*/  DFMA R20, R20, R26, R22 ;  /* 0x0000001a1414722b */ /* 0x000fd40000000016 */
[----:B------:R-:W-:-:S05]  /*1a20*/  FFMA R2, RZ, R13, R21 ;  /* 0x0000000dff027223 */ /* 0x000fca0000000015 */
[----:B------:R-:W-:-:S13]  /*1a30*/  FSETP.GT.AND P0, PT, |R2|, 1.469367938527859385e-39, PT ;  /* 0x001000000200780b */ /* 0x000fda0003f04200 */
[----:B------:R-:W-:Y:S05]  /*1a40*/  @P0 BRA P1, `(.L_x_25) ;  /* 0x0000000000180947 */ /* 0x000fea0000800000 */
[----:B------:R-:W-:Y:S01]  /*1a50*/  IMAD.MOV.U32 R22, RZ, RZ, R12 ;  /* 0x000000ffff167224 */ /* 0x000fe200078e000c */
[----:B------:R-:W-:Y:S01]  /*1a60*/  MOV R2, 0x1a90 ;  /* 0x00001a9000027802 */ /* 0x000fe20000000f00 */
[----:B------:R-:W-:-:S07]  /*1a70*/  IMAD.MOV.U32 R23, RZ, RZ, R13 ;  /* 0x000000ffff177224 */ /* 0x000fce00078e000d */
[----:B------:R-:W-:Y:S05]  /*1a80*/  CALL.REL.NOINC `($__internal_0_$__cuda_sm20_div_rn_f64_full) ;  /* 0x0000001c00f07944 */ /* 0x000fea0003c00000 */
[----:B------:R-:W-:Y:S02]  /*1a90*/  IMAD.MOV.U32 R20, RZ, RZ, R28 ;  /* 0x000000ffff147224 */ /* 0x000fe400078e001c */
[----:B------:R-:W-:-:S07]  /*1aa0*/  IMAD.MOV.U32 R21, RZ, RZ, R29 ;  /* 0x000000ffff157224 */ /* 0x000fce00078e001d */
.L_x_25:
[----:B------:R-:W-:Y:S05]  /*1ab0*/  BSYNC.RECONVERGENT B1 ;  /* 0x0000000000017941 */ /* 0x000fea0003800200 */
.L_x_24:
[----:B------:R-:W0:Y:S01]  /*1ac0*/  LDC.64 R22, c[0x0][0x380] ;  /* 0x0000e000ff167b82 */ /* 0x000e220000000a00 */
[C---:B------:R-:W-:Y:S02]  /*1ad0*/  R2UR UR10, R18.reuse ;  /* 0x00000000120a72ca */ /* 0x040fe400000e0000 */
[C---:B------:R-:W-:Y:S02]  /*1ae0*/  R2UR UR11, R19.reuse ;  /* 0x00000000130b72ca */ /* 0x040fe400000e0000 */
[----:B------:R-:W-:Y:S02]  /*1af0*/  R2UR UR12, R18 ;  /* 0x00000000120c72ca */ /* 0x000fe400000e0000 */
[----:B------:R-:W-:Y:S01]  /*1b00*/  R2UR UR13, R19 ;  /* 0x00000000130d72ca */ /* 0x000fe200000e0000 */
[----:B------:R-:W1:Y:S01]  /*1b10*/  LDC.64 R26, c[0x0][0x388] ;  /* 0x0000e200ff1a7b82 */ /* 0x000e620000000a00 */
[----:B0-----:R-:W-:-:S07]  /*1b20*/  IMAD.WIDE.U32 R22, R6, 0x8, R22 ;  /* 0x0000000806167825 */ /* 0x001fce00078e0016 */
[----:B------:R-:W2:Y:S01]  /*1b30*/  LDG.E.64 R22, desc[UR10][R22.64] ;  /* 0x0000000a16167981 */ /* 0x000ea2000c1e1b00 */
[----:B-1----:R-:W-:-:S06]  /*1b40*/  IMAD.WIDE.U32 R26, R41, 0x8, R26 ;  /* 0x00000008291a7825 */ /* 0x002fcc00078e001a */
[----:B------:R-:W3:Y:S01]  /*1b50*/  LDG.E.64 R26, desc[UR12][R26.64] ;  /* 0x0000000c1a1a7981 */ /* 0x000ee2000c1e1b00 */
[----:B------:R-:W-:Y:S01]  /*1b60*/  BSSY.RECONVERGENT B1, `(.L_x_26) ;  /* 0x000002a000017945 */ /* 0x000fe20003800200 */
[----:B------:R-:W-:Y:S02]  /*1b70*/  DADD R34, R20, R34 ;  /* 0x0000000014227229 */ /* 0x000fe40000000022 */
[C---:B--2---:R-:W-:Y:S02]  /*1b80*/  DMUL R24, R14.reuse, R22 ;  /* 0x000000160e187228 */ /* 0x044fe40000000000 */
[----:B---3--:R-:W-:-:S08]  /*1b90*/  DMUL R28, R14, R26 ;  /* 0x0000001a0e1c7228 */ /* 0x008fd00000000000 */
        /* <DEDUP_REMOVED lines=17> */
[----:B------:R-:W-:Y:S01]  /*1cb0*/  ISETP.NE.U32.AND P1, PT, R16, RZ, PT ;  /* 0x000000ff1000720c */ /* 0x000fe20003f25070 */
[----:B------:R-:W-:-:S05]  /*1cc0*/  IMAD.MOV.U32 R25, RZ, RZ, RZ ;  /* 0x000000ffff197224 */ /* 0x000fca00078e00ff */
        /* <DEDUP_REMOVED lines=15> */
.L_x_27:
[----:B------:R-:W-:Y:S01]  /*1dc0*/  MOV R27, R16 ;  /* 0x00000010001b7202 */ /* 0x000fe20000000f00 */
[----:B------:R-:W-:Y:S01]  /*1dd0*/  IMAD.MOV.U32 R26, RZ, RZ, R17 ;  /* 0x000000ffff1a7224 */ /* 0x000fe200078e0011 */
[----:B------:R-:W-:-:S07]  /*1de0*/  MOV R2, 0x1e00 ;  /* 0x00001e0000027802 */ /* 0x000fce0000000f00 */
[----:B------:R-:W-:Y:S05]  /*1df0*/  CALL.REL.NOINC `($__internal_1_$__cuda_sm20_rem_s64) ;  /* 0x0000002000807944 */ /* 0x000fea0003c00000 */
.L_x_28:
[----:B------:R-:W-:Y:S05]  /*1e00*/  BSYNC.RECONVERGENT B1 ;  /* 0x0000000000017941 */ /* 0x000fea0003800200 */
.L_x_26:
[----:B------:R-:W0:Y:S01]  /*1e10*/  MUFU.RCP64H R21, R13 ;  /* 0x0000000d00157308 */ /* 0x000e220000001800 */
        /* <DEDUP_REMOVED lines=21> */
.L_x_30:
[----:B------:R-:W-:Y:S05]  /*1f70*/  BSYNC.RECONVERGENT B1 ;  /* 0x0000000000017941 */ /* 0x000fea0003800200 */
.L_x_29:
[----:B------:R-:W0:Y:S01]  /*1f80*/  LDC.64 R22, c[0x0][0x380] ;  /* 0x0000e000ff167b82 */ /* 0x000e220000000a00 */
[C---:B------:R-:W-:Y:S01]  /*1f90*/  R2UR UR10, R18.reuse ;  /* 0x00000000120a72ca */ /* 0x040fe200000e0000 */
[----:B------:R-:W-:Y:S01]  /*1fa0*/  VIADD R25, R7, 0xffffffff ;  /* 0xffffffff07197836 */ /* 0x000fe20000000000 */
        /* <DEDUP_REMOVED lines=46> */
.L_x_32:
[----:B------:R-:W-:Y:S01]  /*2290*/  MOV R27, R16 ;  /* 0x00000010001b7202 */ /* 0x000fe20000000f00 */
[----:B------:R-:W-:Y:S01]  /*22a0*/  IMAD.MOV.U32 R26, RZ, RZ, R17 ;  /* 0x000000ffff1a7224 */ /* 0x000fe200078e0011 */
[----:B------:R-:W-:-:S07]  /*22b0*/  MOV R2, 0x22d0 ;  /* 0x000022d000027802 */ /* 0x000fce0000000f00 */
[----:B------:R-:W-:Y:S05]  /*22c0*/  CALL.REL.NOINC `($__internal_1_$__cuda_sm20_rem_s64) ;  /* 0x0000001c004c7944 */ /* 0x000fea0003c00000 */
.L_x_33:
[----:B------:R-:W-:Y:S05]  /*22d0*/  BSYNC.RECONVERGENT B1 ;  /* 0x0000000000017941 */ /* 0x000fea0003800200 */
.L_x_31:
        /* <DEDUP_REMOVED lines=22> */
.L_x_35:
[----:B------:R-:W-:Y:S05]  /*2440*/  BSYNC.RECONVERGENT B1 ;  /* 0x0000000000017941 */ /* 0x000fea0003800200 */
.L_x_34:
        /* <DEDUP_REMOVED lines=23> */
[----:B------:R-:W-:-:S03]  /*25c0*/  LOP3.LUT R28, R22, UR7, RZ, 0xc0, !PT ;  /* 0x00000007161c7c12 */ /* 0x000fc6000f8ec0ff */
[----:B------:R-:W-:-:S05]  /*25d0*/  IMAD.IADD R2, R23, 0x1, R33 ;  /* 0x0000000117027824 */ /* 0x000fca00078e0221 */
        /* <DEDUP_REMOVED lines=9> */
[----:B0-----:R-:W-:-:S06]  /*2670*/  IADD3 R20, PT, PT, R22, 0xffffffe, RZ ;  /* 0x0ffffffe16147810 */ /* 0x001fcc0007ffe0ff */
        /* <DEDUP_REMOVED lines=13> */
.L_x_37:
[----:B------:R-:W-:Y:S01]  /*2750*/  IMAD.MOV.U32 R27, RZ, RZ, R16 ;  /* 0x000000ffff1b7224 */ /* 0x000fe200078e0010 */
[----:B------:R-:W-:Y:S02]  /*2760*/  MOV R26, R17 ;  /* 0x00000011001a7202 */ /* 0x000fe40000000f00 */
[----:B------:R-:W-:-:S07]  /*2770*/  MOV R2, 0x2790 ;  /* 0x0000279000027802 */ /* 0x000fce0000000f00 */
[----:B------:R-:W-:Y:S05]  /*2780*/  CALL.REL.NOINC `($__internal_1_$__cuda_sm20_rem_s64) ;  /* 0x00000018001c7944 */ /* 0x000fea0003c00000 */
.L_x_38:
[----:B------:R-:W-:Y:S05]  /*2790*/  BSYNC.RECONVERGENT B1 ;  /* 0x0000000000017941 */ /* 0x000fea0003800200 */
.L_x_36:
        /* <DEDUP_REMOVED lines=22> */
.L_x_40:
[----:B------:R-:W-:Y:S05]  /*2900*/  BSYNC.RECONVERGENT B1 ;  /* 0x0000000000017941 */ /* 0x000fea0003800200 */
.L_x_39:
[----:B------:R-:W-:Y:S01]  /*2910*/  VIADD R11, R11, 0x4 ;  /* 0x000000040b0b7836 */ /* 0x000fe20000000000 */
[----:B------:R-:W-:Y:S01]  /*2920*/  DADD R34, R34, R20 ;  /* 0x0000000022227229 */ /* 0x000fe20000000014 */
[----:B------:R-:W-:Y:S01]  /*2930*/  IMAD.U32 R23, RZ, RZ, UR16 ;  /* 0x00000010ff177e24 */ /* 0x000fe2000f8e00ff */
[----:B------:R-:W-:Y:S02]  /*2940*/  IADD3 R7, PT, PT, R7, 0x4, RZ ;  /* 0x0000000407077810 */ /* 0x000fe40007ffe0ff */
[----:B------:R-:W-:Y:S01]  /*2950*/  ISETP.NE.AND P0, PT, R11, RZ, PT ;  /* 0x000000ff0b00720c */ /* 0x000fe20003f05270 */
[C---:B------:R-:W-:Y:S02]  /*2960*/  IMAD R6, R23.reuse, 0x4, R6 ;  /* 0x0000000417067824 */ /* 0x040fe400078e0206 */
[C---:B------:R-:W-:Y:S02]  /*2970*/  IMAD R8, R23.reuse, 0x4, R8 ;  /* 0x0000000417087824 */ /* 0x040fe400078e0208 */
[----:B------:R-:W-:-:S02]  /*2980*/  IMAD R9, R23, 0x4, R9 ;  /* 0x0000000417097824 */ /* 0x000fc400078e0209 */
[----:B------:R-:W-:-:S06]  /*2990*/  IMAD R10, R23, 0x4, R10 ;  /* 0x00000004170a7824 */ /* 0x000fcc00078e020a */
[----:B------:R-:W-:Y:S05]  /*29a0*/  @P0 BRA `(.L_x_41) ;  /* 0xffffffec00100947 */ /* 0x000fea000383ffff */
.L_x_20:
[----:B------:R-:W-:-:S13]  /*29b0*/  ISETP.NE.AND P0, PT, R4, RZ, PT ;  /* 0x000000ff0400720c */ /* 0x000fda0003f05270 */
[----:B------:R-:W-:Y:S05]  /*29c0*/  @!P0 BRA `(.L_x_19) ;  /* 0x0000000c00e88947 */ /* 0x000fea0003800000 */
[----:B------:R-:W-:-:S13]  /*29d0*/  ISETP.NE.AND P0, PT, R4, 0x1, PT ;  /* 0x000000010400780c */ /* 0x000fda0003f05270 */
[----:B------:R-:W-:Y:S05]  /*29e0*/  @!P0 BRA `(.L_x_42) ;  /* 0x00000008008c8947 */ /* 0x000fea0003800000 */
[----:B------:R-:W1:Y:S01]  /*29f0*/  LDC.64 R8, c[0x0][0x380] ;  /* 0x0000e000ff087b82 */ /* 0x000e620000000a00 */
[----:B------:R-:W4:Y:S01]  /*2a00*/  LDCU UR8, c[0x0][0x3a0] ;  /* 0x00007400ff0877ac */ /* 0x000f220008000800 */
[C---:B------:R-:W-:Y:S01]  /*2a10*/  R2UR UR10, R18.reuse ;  /* 0x00000000120a72ca */ /* 0x040fe200000e0000 */
[----:B------:R-:W-:Y:S01]  /*2a20*/  IMAD R6, R5, R23, R0 ;  /* 0x0000001705067224 */ /* 0x000fe200078e0200 */
[C---:B------:R-:W-:Y:S02]  /*2a30*/  R2UR UR11, R19.reuse ;  /* 0x00000000130b72ca */ /* 0x040fe400000e0000 */
[----:B0-----:R-:W-:Y:S02]  /*2a40*/  R2UR UR12, R18 ;  /* 0x00000000120c72ca */ /* 0x001fe400000e0000 */
[----:B------:R-:W0:Y:S01]  /*2a50*/  LDC.64 R20, c[0x0][0x388] ;  /* 0x0000e200ff147b82 */ /* 0x000e220000000a00 */
[----:B------:R-:W-:Y:S01]  /*2a60*/  R2UR UR13, R19 ;  /* 0x00000000130d72ca */ /* 0x000fe200000e0000 */
[----:B----4-:R-:W-:-:S02]  /*2a70*/  IMAD R4, R3, UR8, R5 ;  /* 0x0000000803047c24 */ /* 0x010fc4000f8e0205 */
[----:B-1----:R-:W-:-:S06]  /*2a80*/  IMAD.WIDE.U32 R8, R6, 0x8, R8 ;  /* 0x0000000806087825 */ /* 0x002fcc00078e0008 */
[----:B------:R-:W2:Y:S01]  /*2a90*/  LDG.E.64 R8, desc[UR10][R8.64] ;  /* 0x0000000a08087981 */ /* 0x000ea2000c1e1b00 */
[----:B0-----:R-:W-:-:S06]  /*2aa0*/  IMAD.WIDE.U32 R20, R4, 0x8, R20 ;  /* 0x0000000804147825 */ /* 0x001fcc00078e0014 */
[----:B------:R-:W4:Y:S01]  /*2ab0*/  LDG.E.64 R20, desc[UR12][R20.64] ;  /* 0x0000000c14147981 */ /* 0x000f22000c1e1b00 */
[----:B------:R-:W-:Y:S01]  /*2ac0*/  BSSY.RECONVERGENT B1, `(.L_x_43) ;  /* 0x000002b000017945 */ /* 0x000fe20003800200 */
        /* <DEDUP_REMOVED lines=19> */
[----:B------:R-:W-:-:S06]  /*2c00*/  ISETP.NE.U32.AND P1, PT, R16, RZ, PT ;  /* 0x000000ff1000720c */ /* 0x000fcc0003f25070 */
[----:B0-----:R-:W0:Y:S02]  /*2c10*/  MUFU.RCP R11, R11 ;  /* 0x0000000b000b7308 */ /* 0x001e240000001000 */
[----:B0-----:R-:W-:Y:S02]  /*2c20*/  VIADD R8, R11, 0xffffffe ;  /* 0x0ffffffe0b087836 */ /* 0x001fe40000000000 */
[----:B------:R-:W-:-:S04]  /*2c30*/  IMAD.MOV.U32 R11, RZ, RZ, RZ ;  /* 0x000000ffff0b7224 */ /* 0x000fc800078e00ff */
[----:B------:R0:W1:Y:S02]  /*2c40*/  F2I.FTZ.U32.TRUNC.NTZ R9, R8 ;  /* 0x0000000800097305 */ /* 0x000064000021f000 */
[----:B0-----:R-:W-:Y:S01]  /*2c50*/  MOV R8, RZ ;  /* 0x000000ff00087202 */ /* 0x001fe20000000f00 */
        /* <DEDUP_REMOVED lines=11> */
.L_x_44:
[----:B------:R-:W-:Y:S01]  /*2d10*/  IMAD.MOV.U32 R27, RZ, RZ, R16 ;  /* 0x000000ffff1b7224 */ /* 0x000fe200078e0010 */
[----:B------:R-:W-:Y:S01]  /*2d20*/  MOV R2, 0x2d50 ;  /* 0x00002d5000027802 */ /* 0x000fe20000000f00 */
[----:B------:R-:W-:-:S07]  /*2d30*/  IMAD.MOV.U32 R26, RZ, RZ, R17 ;  /* 0x000000ffff1a7224 */ /* 0x000fce00078e0011 */
[----:B---3--:R-:W-:Y:S05]  /*2d40*/  CALL.REL.NOINC `($__internal_1_$__cuda_sm20_rem_s64) ;  /* 0x0000001000ac7944 */ /* 0x008fea0003c00000 */
[----:B------:R-:W-:Y:S01]  /*2d50*/  IMAD.MOV.U32 R10, RZ, RZ, R24 ;  /* 0x000000ffff0a7224 */ /* 0x000fe200078e0018 */
[----:B------:R-:W-:-:S07]  /*2d60*/  MOV R11, R25 ;  /* 0x00000019000b7202 */ /* 0x000fce0000000f00 */
.L_x_45:
[----:B------:R-:W-:Y:S05]  /*2d70*/  BSYNC.RECONVERGENT B1 ;  /* 0x0000000000017941 */ /* 0x000fea0003800200 */
.L_x_43:
        /* <DEDUP_REMOVED lines=22> */
.L_x_47:
[----:B------:R-:W-:Y:S05]  /*2ee0*/  BSYNC.RECONVERGENT B1 ;  /* 0x0000000000017941 */ /* 0x000fea0003800200 */
.L_x_46:
[----:B------:R-:W0:Y:S01]  /*2ef0*/  LDC.64 R20, c[0x0][0x388] ;  /* 0x0000e200ff147b82 */ /* 0x000e220000000a00 */
[----:B------:R-:W1:Y:S01]  /*2f00*/  LDCU UR8, c[0x0][0x398] ;  /* 0x00007300ff0877ac */ /* 0x000e620008000800 */
[----:B------:R-:W-:Y:S01]  /*2f10*/  VIADD R7, R4, 0x1 ;  /* 0x0000000104077836 */ /* 0x000fe20000000000 */
[C---:B------:R-:W-:Y:S02]  /*2f20*/  R2UR UR12, R18.reuse ;  /* 0x00000000120c72ca */ /* 0x040fe400000e0000 */
[C---:B------:R-:W-:Y:S02]  /*2f30*/  R2UR UR13, R19.reuse ;  /* 0x00000000130d72ca */ /* 0x040fe400000e0000 */
[----:B------:R-:W-:Y:S01]  /*2f40*/  R2UR UR10, R18 ;  /* 0x00000000120a72ca */ /* 0x000fe200000e0000 */
[----:B------:R-:W2:Y:S01]  /*2f50*/  LDC.64 R10, c[0x0][0x380] ;  /* 0x0000e000ff0a7b82 */ /* 0x000ea20000000a00 */
[----:B------:R-:W-:Y:S01]  /*2f60*/  R2UR UR11, R19 ;  /* 0x00000000130b72ca */ /* 0x000fe200000e0000 */
[----:B0-----:R-:W-:Y:S01]  /*2f70*/  IMAD.WIDE.U32 R20, R7, 0x8, R20 ;  /* 0x0000000807147825 */ /* 0x001fe200078e0014 */
[----:B-1----:R-:W-:-:S07]  /*2f80*/  IADD3 R7, PT, PT, R6, UR8, RZ ;  /* 0x0000000806077c10 */ /* 0x002fce000fffe0ff */
[----:B------:R-:W3:Y:S01]  /*2f90*/  LDG.E.64 R20, desc[UR12][R20.64] ;  /* 0x0000000c14147981 */ /* 0x000ee2000c1e1b00 */
[----:B--2---:R-:W-:-:S06]  /*2fa0*/  IMAD.WIDE.U32 R6, R7, 0x8, R10 ;  /* 0x0000000807067825 */ /* 0x004fcc00078e000a */
[----:B------:R-:W2:Y:S01]  /*2fb0*/  LDG.E.64 R6, desc[UR10][R6.64] ;  /* 0x0000000a06067981 */ /* 0x000ea2000c1e1b00 */
[----:B------:R-:W-:Y:S01]  /*2fc0*/  BSSY.RECONVERGENT B1, `(.L_x_48) ;  /* 0x000002c000017945 */ /* 0x000fe20003800200 */
[----:B------:R-:W-:Y:S02]  /*2fd0*/  DADD R34, R34, R8 ;  /* 0x0000000022227229 */ /* 0x000fe40000000008 */
[C---:B---3--:R-:W-:Y:S02]  /*2fe0*/  DMUL R22, R14.reuse, R20 ;  /* 0x000000140e167228 */ /* 0x048fe40000000000 */
[----:B--2---:R-:W-:-:S08]  /*2ff0*/  DMUL R10, R14, R6 ;  /* 0x000000060e0a7228 */ /* 0x004fd00000000000 */
        /* <DEDUP_REMOVED lines=19> */
[----:B0-----:R-:W-:-:S06]  /*3130*/  VIADD R6, R4, 0xffffffe ;  /* 0x0ffffffe04067836 */ /* 0x001fcc0000000000 */
[----:B------:R0:W1:Y:S02]  /*3140*/  F2I.FTZ.U32.TRUNC.NTZ R7, R6 ;  /* 0x0000000600077305 */ /* 0x000064000021f000 */
[----:B0-----:R-:W-:Y:S02]  /*3150*/  IMAD.MOV.U32 R6, RZ, RZ, RZ ;  /* 0x000000ffff067224 */ /* 0x001fe400078e00ff */
[----:B-1----:R-:W-:-:S04]  /*3160*/  IMAD R9, R9, R7, RZ ;  /* 0x0000000709097224 */ /* 0x002fc800078e02ff */
[----:B------:R-:W-:-:S06]  /*3170*/  IMAD.HI.U32 R9, R7, R9, R6 ;  /* 0x0000000907097227 */ /* 0x000fcc00078e0006 */
[----:B------:R-:W-:-:S04]  /*3180*/  IMAD.HI.U32 R2, R9, R28, RZ ;  /* 0x0000001c09027227 */ /* 0x000fc800078e00ff */
[----:B------:R-:W-:Y:S02]  /*3190*/  IMAD.MOV R7, RZ, RZ, -R2 ;  /* 0x000000ffff077224 */ /* 0x000fe400078e0a02 */
[----:B------:R-:W-:Y:S02]  /*31a0*/  IMAD.MOV.U32 R9, RZ, RZ, RZ ;  /* 0x000000ffff097224 */ /* 0x000fe400078e00ff */
[----:B------:R-:W-:-:S05]  /*31b0*/  IMAD R8, R16, R7, R28 ;  /* 0x0000000710087224 */ /* 0x000fca00078e021c */
[----:B------:R-:W-:-:S13]  /*31c0*/  ISETP.GE.U32.AND P0, PT, R8, R16, PT ;  /* 0x000000100800720c */ /* 0x000fda0003f06070 */
[----:B------:R-:W-:-:S05]  /*31d0*/  @P0 IMAD.IADD R8, R8, 0x1, -R16 ;  /* 0x0000000108080824 */ /* 0x000fca00078e0a10 */
[----:B------:R-:W-:-:S13]  /*31e0*/  ISETP.GE.U32.AND P0, PT, R8, R16, PT ;  /* 0x000000100800720c */ /* 0x000fda0003f06070 */
[----:B------:R-:W-:Y:S02]  /*31f0*/  @P0 IADD3 R8, PT, PT, -R16, R8, RZ ;  /* 0x0000000810080210 */ /* 0x000fe40007ffe1ff */
[----:B------:R-:W-:Y:S01]  /*3200*/  @!P1 LOP3.LUT R8, RZ, R16, RZ, 0x33, !PT ;  /* 0x00000010ff089212 */ /* 0x000fe200078e33ff */
[----:B------:R-:W-:Y:S06]  /*3210*/  BRA `(.L_x_50) ;  /* 0x0000000000187947 */ /* 0x000fec0003800000 */
.L_x_49:
[----:B------:R-:W-:Y:S01]  /*3220*/  IMAD.MOV.U32 R27, RZ, RZ, R16 ;  /* 0x000000ffff1b7224 */ /* 0x000fe200078e0010 */
[----:B------:R-:W-:Y:S01]  /*3230*/  MOV R2, 0x3260 ;  /* 0x0000326000027802 */ /* 0x000fe20000000f00 */
[----:B------:R-:W-:-:S07]  /*3240*/  IMAD.MOV.U32 R26, RZ, RZ, R17 ;  /* 0x000000ffff1a7224 */ /* 0x000fce00078e0011 */
[----:B------:R-:W-:Y:S05]  /*3250*/  CALL.REL.NOINC `($__internal_1_$__cuda_sm20_rem_s64) ;  /* 0x0000000c00687944 */ /* 0x000fea0003c00000 */
[----:B------:R-:W-:Y:S02]  /*3260*/  IMAD.MOV.U32 R8, RZ, RZ, R24 ;  /* 0x000000ffff087224 */ /* 0x000fe400078e0018 */
[----:B------:R-:W-:-:S07]  /*3270*/  IMAD.MOV.U32 R9, RZ, RZ, R25 ;  /* 0x000000ffff097224 */ /* 0x000fce00078e0019 */
.L_x_50:
[----:B------:R-:W-:Y:S05]  /*3280*/  BSYNC.RECONVERGENT B1 ;  /* 0x0000000000017941 */ /* 0x000fea0003800200 */
.L_x_48:
        /* <DEDUP_REMOVED lines=16> */
[----:B------:R-:W-:Y:S01]  /*3390*/  MOV R22, R12 ;  /* 0x0000000c00167202 */ /* 0x000fe20000000f00 */
[----:B------:R-:W-:Y:S01]  /*33a0*/  IMAD.MOV.U32 R23, RZ, RZ, R13 ;  /* 0x000000ffff177224 */ /* 0x000fe200078e000d */
[----:B------:R-:W-:-:S07]  /*33b0*/  MOV R2, 0x33d0 ;  /* 0x000033d000027802 */ /* 0x000fce0000000f00 */
[----:B------:R-:W-:Y:S05]  /*33c0*/  CALL.REL.NOINC `($__internal_0_$__cuda_sm20_div_rn_f64_full) ;  /* 0x0000000400a07944 */ /* 0x000fea0003c00000 */
[----:B------:R-:W-:Y:S02]  /*33d0*/  IMAD.MOV.U32 R6, RZ, RZ, R28 ;  /* 0x000000ffff067224 */ /* 0x000fe400078e001c */
[----:B------:R-:W-:-:S07]  /*33e0*/  IMAD.MOV.U32 R7, RZ, RZ, R29 ;  /* 0x000000ffff077224 */ /* 0x000fce00078e001d */
.L_x_52:
[----:B------:R-:W-:Y:S05]  /*33f0*/  BSYNC.RECONVERGENT B1 ;  /* 0x0000000000017941 */ /* 0x000fea0003800200 */
.L_x_51:
[----:B------:R-:W-:Y:S01]  /*3400*/  DADD R34, R34, R6 ;  /* 0x0000000022227229 */ /* 0x000fe20000000006 */
[----:B------:R-:W-:-:S10]  /*3410*/  VIADD R5, R5, 0x2 ;  /* 0x0000000205057836 */ /* 0x000fd40000000000 */
.L_x_42:
[----:B------:R-:W1:Y:S02]  /*3420*/  LDCU UR10, c[0x0][0x3a0] ;  /* 0x00007400ff0a77ac */ /* 0x000e640008000800 */
[----:B-1----:R-:W-:-:S04]  /*3430*/  ULOP3.LUT UR8, UR10, 0x1, URZ, 0xc0, !UPT ;  /* 0x000000010a087892 */ /* 0x002fc8000f8ec0ff */
[----:B------:R-:W-:-:S09]  /*3440*/  UISETP.NE.U32.AND UP0, UPT, UR8, 0x1, UPT ;  /* 0x000000010800788c */ /* 0x000fd2000bf05070 */
[----:B------:R-:W-:Y:S05]  /*3450*/  BRA.U UP0, `(.L_x_19) ;  /* 0x0000000500447547 */ /* 0x000fea000b800000 */
[----:B------:R-:W1:Y:S01]  /*3460*/  LDC.64 R6, c[0x0][0x388] ;  /* 0x0000e200ff067b82 */ /* 0x000e620000000a00 */
[----:B------:R-:W4:Y:S01]  /*3470*/  LDCU UR8, c[0x0][0x398] ;  /* 0x00007300ff0877ac */ /* 0x000f220008000800 */
[C---:B0-----:R-:W-:Y:S01]  /*3480*/  R2UR UR12, R18.reuse ;  /* 0x00000000120c72ca */ /* 0x041fe200000e0000 */
[----:B------:R-:W-:Y:S01]  /*3490*/  IMAD R11, R3, UR10, R5 ;  /* 0x0000000a030b7c24 */ /* 0x000fe2000f8e0205 */
[C---:B------:R-:W-:Y:S02]  /*34a0*/  R2UR UR13, R19.reuse ;  /* 0x00000000130d72ca */ /* 0x040fe400000e0000 */
[----:B------:R-:W-:Y:S02]  /*34b0*/  R2UR UR10, R18 ;  /* 0x00000000120a72ca */ /* 0x000fe400000e0000 */
        /* <DEDUP_REMOVED lines=26> */
[----:B------:R-:W-:Y:S02]  /*3660*/  IADD3 R9, PT, PT, RZ, -R16, RZ ;  /* 0x80000010ff097210 */ /* 0x000fe40007ffe0ff */
[----:B------:R-:W-:-:S05]  /*3670*/  ISETP.NE.U32.AND P1, PT, R16, RZ, PT ;  /* 0x000000ff1000720c */ /* 0x000fca0003f25070 */
[----:B0-----:R-:W0:Y:S02]  /*3680*/  MUFU.RCP R7, R7 ;  /* 0x0000000700077308 */ /* 0x001e240000001000 */
[----:B0-----:R-:W-:Y:S02]  /*3690*/  VIADD R4, R7, 0xffffffe ;  /* 0x0ffffffe07047836 */ /* 0x001fe40000000000 */
[----:B------:R-:W-:-:S04]  /*36a0*/  IMAD.MOV.U32 R7, RZ, RZ, RZ ;  /* 0x000000ffff077224 */ /* 0x000fc800078e00ff */
        /* <DEDUP_REMOVED lines=13> */
.L_x_54:
[----:B------:R-:W-:Y:S01]  /*3780*/  IMAD.MOV.U32 R26, RZ, RZ, R17 ;  /* 0x000000ffff1a7224 */ /* 0x000fe200078e0011 */
[----:B------:R-:W-:Y:S02]  /*3790*/  MOV R27, R16 ;  /* 0x00000010001b7202 */ /* 0x000fe40000000f00 */
[----:B------:R-:W-:-:S07]  /*37a0*/  MOV R2, 0x37c0 ;  /* 0x000037c000027802 */ /* 0x000fce0000000f00 */
[----:B---3--:R-:W-:Y:S05]  /*37b0*/  CALL.REL.NOINC `($__internal_1_$__cuda_sm20_rem_s64) ;  /* 0x0000000800107944 */ /* 0x008fea0003c00000 */
[----:B------:R-:W-:Y:S02]  /*37c0*/  IMAD.MOV.U32 R6, RZ, RZ, R24 ;  /* 0x000000ffff067224 */ /* 0x000fe400078e0018 */
[----:B------:R-:W-:-:S07]  /*37d0*/  IMAD.MOV.U32 R7, RZ, RZ, R25 ;  /* 0x000000ffff077224 */ /* 0x000fce00078e0019 */
.L_x_55:
[----:B------:R-:W-:Y:S05]  /*37e0*/  BSYNC.RECONVERGENT B1 ;  /* 0x0000000000017941 */ /* 0x000fea0003800200 */
.L_x_53:
        /* <DEDUP_REMOVED lines=20> */
[----:B------:R-:W-:Y:S01]  /*3930*/  IMAD.MOV.U32 R4, RZ, RZ, R28 ;  /* 0x000000ffff047224 */ /* 0x000fe200078e001c */
[----:B------:R-:W-:-:S07]  /*3940*/  MOV R5, R29 ;  /* 0x0000001d00057202 */ /* 0x000fce0000000f00 */
.L_x_57:
[----:B------:R-:W-:Y:S05]  /*3950*/  BSYNC.RECONVERGENT B1 ;  /* 0x0000000000017941 */ /* 0x000fea0003800200 */
.L_x_56:
[----:B------:R-:W-:-:S11]  /*3960*/  DADD R34, R34, R4 ;  /* 0x0000000022227229 */ /* 0x000fd60000000004 */
.L_x_19:
[----:B------:R-:W1:Y:S01]  /*3970*/  LDC.64 R4, c[0x0][0x390] ;  /* 0x0000e400ff047b82 */ /* 0x000e620000000a00 */
[----:B------:R-:W4:Y:S01]  /*3980*/  LDCU UR8, c[0x0][0x398] ;  /* 0x00007300ff0877ac */ /* 0x000f220008000800 */
[----:B------:R-:W-:Y:S02]  /*3990*/  R2UR UR10, R18 ;  /* 0x00000000120a72ca */ /* 0x000fe400000e0000 */
[----:B------:R-:W-:Y:S01]  /*39a0*/  R2UR UR11, R19 ;  /* 0x00000000130b72ca */ /* 0x000fe200000e0000 */
[----:B0-----:R-:W0:Y:S01]  /*39b0*/  LDCU.128 UR12, c[0x0][0x3b0] ;  /* 0x00007600ff0c77ac */ /* 0x001e220008000c00 */
[----:B----4-:R-:W-:-:S04]  /*39c0*/  IMAD R3, R3, UR8, R0 ;  /* 0x0000000803037c24 */ /* 0x010fc8000f8e0200 */
[----:B-1----:R-:W-:-:S07]  /*39d0*/  IMAD.WIDE.U32 R2, R3, 0x8, R4 ;  /* 0x0000000803027825 */ /* 0x002fce00078e0004 */
[----:B------:R-:W0:Y:S02]  /*39e0*/  LDG.E.64 R4, desc[UR10][R2.64] ;  /* 0x0000000a02047981 */ /* 0x000e24000c1e1b00 */
[----:B0-----:R-:W-:-:S08]  /*39f0*/  DMUL R4, R4, UR14 ;  /* 0x0000000e04047c28 */ /* 0x001fd00008000000 */
[----:B------:R-:W-:-:S07]  /*3a00*/  DFMA R4, R34, UR12, R4 ;  /* 0x0000000c22047c2b */ /* 0x000fce0008000004 */
[----:B------:R1:W-:Y:S04]  /*3a10*/  STG.E.64 desc[UR10][R2.64], R4 ;  /* 0x0000000402007986 */ /* 0x0003e8000c101b0a */
.L_x_18:
[----:B0-----:R-:W-:Y:S05]  /*3a20*/  BSYNC.RECONVERGENT B0 ;  /* 0x0000000000007941 */ /* 0x001fea0003800200 */
.L_x_17:
[----:B------:R-:W-:Y:S06]  /*3a30*/  BAR.SYNC.DEFER_BLOCKING 0x0 ;  /* 0x0000000000007b1d */ /* 0x000fec0000010000 */
[----:B------:R-:W-:Y:S05]  /*3a40*/  EXIT ;  /* 0x000000000000794d */ /* 0x000fea0003800000 */
        .weak           $__internal_0_$__cuda_sm20_div_rn_f64_full
        .type           $__internal_0_$__cuda_sm20_div_rn_f64_full,@function
        .size           $__internal_0_$__cuda_sm20_div_rn_f64_full,($__internal_1_$__cuda_sm20_rem_s64 - $__internal_0_$__cuda_sm20_div_rn_f64_full)
$__internal_0_$__cuda_sm20_div_rn_f64_full:
[C---:B------:R-:W-:Y:S01]  /*3a50*/  FSETP.GEU.AND P0, PT, |R23|.reuse, 1.469367938527859385e-39, PT ;  /* 0x001000001700780b */ /* 0x040fe20003f0e200 */
[----:B------:R-:W-:Y:S01]  /*3a60*/  IMAD.MOV.U32 R26, RZ, RZ, 0x1 ;  /* 0x00000001ff1a7424 */ /* 0x000fe200078e00ff */
[----:B------:R-:W-:Y:S01]  /*3a70*/  LOP3.LUT R20, R23, 0x800fffff, RZ, 0xc0, !PT ;  /* 0x800fffff17147812 */ /* 0x000fe200078ec0ff */
[----:B------:R-:W-:Y:S01]  /*3a80*/  IMAD.MOV.U32 R37, RZ, RZ, 0x1ca00000 ;  /* 0x1ca00000ff257424 */ /* 0x000fe200078e00ff */
[C---:B------:R-:W-:Y:S01]  /*3a90*/  FSETP.GEU.AND P2, PT, |R25|.reuse, 1.469367938527859385e-39, PT ;  /* 0x001000001900780b */ /* 0x040fe20003f4e200 */
[----:B------:R-:W-:Y:S01]  /*3aa0*/  BSSY.RECONVERGENT B2, `(.L_x_58) ;  /* 0x0000052000027945 */ /* 0x000fe20003800200 */
[----:B------:R-:W-:Y:S01]  /*3ab0*/  LOP3.LUT R21, R20, 0x3ff00000, RZ, 0xfc, !PT ;  /* 0x3ff0000014157812 */ /* 0x000fe200078efcff */
[----:B------:R-:W-:Y:S01]  /*3ac0*/  IMAD.MOV.U32 R20, RZ, RZ, R22 ;  /* 0x000000ffff147224 */ /* 0x000fe200078e0016 */
[----:B------:R-:W-:Y:S02]  /*3ad0*/  LOP3.LUT R36, R25, 0x7ff00000, RZ, 0xc0, !PT ;  /* 0x7ff0000019247812 */ /* 0x000fe400078ec0ff */
[----:B------:R-:W-:-:S03]  /*3ae0*/  LOP3.LUT R39, R23, 0x7ff00000, RZ, 0xc0, !PT ;  /* 0x7ff0000017277812 */ /* 0x000fc600078ec0ff */
[----:B------:R-:W-:Y:S01]  /*3af0*/  @!P0 DMUL R20, R22, 8.98846567431157953865e+307 ;  /* 0x7fe0000016148828 */ /* 0x000fe20000000000 */
[C---:B------:R-:W-:Y:S01]  /*3b00*/  ISETP.GE.U32.AND P1, PT, R36.reuse, R39, PT ;  /* 0x000000272400720c */ /* 0x040fe20003f26070 */
[----:B------:R-:W-:Y:S02]  /*3b10*/  IMAD.MOV.U32 R38, RZ, RZ, R36 ;  /* 0x000000ffff267224 */ /* 0x000fe400078e0024 */
[----:B------:R-:W-:Y:S02]  /*3b20*/  @!P2 LOP3.LUT R29, R23, 0x7ff00000, RZ, 0xc0, !PT ;  /* 0x7ff00000171da812 */ /* 0x000fe400078ec0ff */
[----:B------:R-:W0:Y:S02]  /*3b30*/  MUFU.RCP64H R27, R21 ;  /* 0x00000015001b7308 */ /* 0x000e240000001800 */
[----:B------:R-:W-:Y:S02]  /*3b40*/  @!P2 ISETP.GE.U32.AND P3, PT, R36, R29, PT ;  /* 0x0000001d2400a20c */ /* 0x000fe40003f66070 */
[----:B------:R-:W-:-:S02]  /*3b50*/  @!P0 LOP3.LUT R39, R21, 0x7ff00000, RZ, 0xc0, !PT ;  /* 0x7ff0000015278812 */ /* 0x000fc400078ec0ff */
[----:B------:R-:W-:-:S04]  /*3b60*/  @!P2 SEL R29, R37, 0x63400000, !P3 ;  /* 0x63400000251da807 */ /* 0x000fc80005800000 */
[----:B------:R-:W-:-:S04]  /*3b70*/  @!P2 LOP3.LUT R32, R29, 0x80000000, R25, 0xf8, !PT ;  /* 0x800000001d20a812 */ /* 0x000fc800078ef819 */
[----:B------:R-:W-:Y:S01]  /*3b80*/  @!P2 LOP3.LUT R33, R32, 0x100000, RZ, 0xfc, !PT ;  /* 0x001000002021a812 */ /* 0x000fe200078efcff */
[----:B------:R-:W-:Y:S01]  /*3b90*/  @!P2 IMAD.MOV.U32 R32, RZ, RZ, RZ ;  /* 0x000000ffff20a224 */ /* 0x000fe200078e00ff */
[----:B0-----:R-:W-:-:S08]  /*3ba0*/  DFMA R30, R26, -R20, 1 ;  /* 0x3ff000001a1e742b */ /* 0x001fd00000000814 */
[----:B------:R-:W-:-:S08]  /*3bb0*/  DFMA R30, R30, R30, R30 ;  /* 0x0000001e1e1e722b */ /* 0x000fd0000000001e */
[----:B------:R-:W-:Y:S01]  /*3bc0*/  DFMA R30, R26, R30, R26 ;  /* 0x0000001e1a1e722b */ /* 0x000fe2000000001a */
[----:B------:R-:W-:Y:S01]  /*3bd0*/  SEL R27, R37, 0x63400000, !P1 ;  /* 0x63400000251b7807 */ /* 0x000fe20004800000 */
[----:B------:R-:W-:-:S03]  /*3be0*/  IMAD.MOV.U32 R26, RZ, RZ, R24 ;  /* 0x000000ffff1a7224 */ /* 0x000fc600078e0018 */
[----:B------:R-:W-:-:S03]  /*3bf0*/  LOP3.LUT R27, R27, 0x800fffff, R25, 0xf8, !PT ;  /* 0x800fffff1b1b7812 */ /* 0x000fc600078ef819 */
[----:B------:R-:W-:-:S03]  /*3c00*/  DFMA R28, R30, -R20, 1 ;  /* 0x3ff000001e1c742b */ /* 0x000fc60000000814 */
[----:B------:R-:W-:-:S05]  /*3c10*/  @!P2 DFMA R26, R26, 2, -R32 ;  /* 0x400000001a1aa82b */ /* 0x000fca0000000820 */
[----:B------:R-:W-:-:S05]  /*3c20*/  DFMA R28, R30, R28, R30 ;  /* 0x0000001c1e1c722b */ /* 0x000fca000000001e */
[----:B------:R-:W-:-:S03]  /*3c30*/  @!P2 LOP3.LUT R38, R27, 0x7ff00000, RZ, 0xc0, !PT ;  /* 0x7ff000001b26a812 */ /* 0x000fc600078ec0ff */
[----:B------:R-:W-:Y:S01]  /*3c40*/  DMUL R30, R28, R26 ;  /* 0x0000001a1c1e7228 */ /* 0x000fe20000000000 */
[----:B------:R-:W-:-:S04]  /*3c50*/  IADD3 R40, PT, PT, R38, -0x1, RZ ;  /* 0xffffffff26287810 */ /* 0x000fc80007ffe0ff */
[----:B------:R-:W-:Y:S01]  /*3c60*/  ISETP.GT.U32.AND P0, PT, R40, 0x7feffffe, PT ;  /* 0x7feffffe2800780c */ /* 0x000fe20003f04070 */
[----:B------:R-:W-:Y:S02]  /*3c70*/  VIADD R40, R39, 0xffffffff ;  /* 0xffffffff27287836 */ /* 0x000fe40000000000 */
[----:B------:R-:W-:-:S03]  /*3c80*/  DFMA R32, R30, -R20, R26 ;  /* 0x800000141e20722b */ /* 0x000fc6000000001a */
[----:B------:R-:W-:-:S05]  /*3c90*/  ISETP.GT.U32.OR P0, PT, R40, 0x7feffffe, P0 ;  /* 0x7feffffe2800780c */ /* 0x000fca0000704470 */
[----:B------:R-:W-:-:S08]  /*3ca0*/  DFMA R32, R28, R32, R30 ;  /* 0x000000201c20722b */ /* 0x000fd0000000001e */
[----:B------:R-:W-:Y:S05]  /*3cb0*/  @P0 BRA `(.L_x_59) ;  /* 0x00000000006c0947 */ /* 0x000fea0003800000 */
[----:B------:R-:W-:-:S04]  /*3cc0*/  LOP3.LUT R25, R23, 0x7ff00000, RZ, 0xc0, !PT ;  /* 0x7ff0000017197812 */ /* 0x000fc800078ec0ff */
[CC--:B------:R-:W-:Y:S02]  /*3cd0*/  VIADDMNMX R24, R36.reuse, -R25.reuse, 0xb9600000, !PT ;  /* 0xb960000024187446 */ /* 0x0c0fe40007800919 */
[----:B------:R-:W-:Y:S02]  /*3ce0*/  ISETP.GE.U32.AND P0, PT, R36, R25, PT ;  /* 0x000000192400720c */ /* 0x000fe40003f06070 */
[----:B------:R-:W-:Y:S02]  /*3cf0*/  VIMNMX R24, PT, PT, R24, 0x46a00000, PT ;  /* 0x46a0000018187848 */ /* 0x000fe40003fe0100 */
[----:B------:R-:W-:-:S05]  /*3d00*/  SEL R37, R37, 0x63400000, !P0 ;  /* 0x6340000025257807 */ /* 0x000fca0004000000 */
[----:B------:R-:W-:Y:S02]  /*3d10*/  IMAD.IADD R30, R24, 0x1, -R37 ;  /* 0x00000001181e7824 */ /* 0x000fe400078e0a25 */
[----:B------:R-:W-:Y:S02]  /*3d20*/  IMAD.MOV.U32 R24, RZ, RZ, RZ ;  /* 0x000000ffff187224 */ /* 0x000fe400078e00ff */
[----:B------:R-:W-:-:S06]  /*3d30*/  VIADD R25, R30, 0x7fe00000 ;  /* 0x7fe000001e197836 */ /* 0x000fcc0000000000 */
[----:B------:R-:W-:-:S10]  /*3d40*/  DMUL R28, R32, R24 ;  /* 0x00000018201c7228 */ /* 0x000fd40000000000 */
[----:B------:R-:W-:-:S13]  /*3d50*/  FSETP.GTU.AND P0, PT, |R29|, 1.469367938527859385e-39, PT ;  /* 0x001000001d00780b */ /* 0x000fda0003f0c200 */
[----:B------:R-:W-:Y:S05]  /*3d60*/  @P0 BRA `(.L_x_60) ;  /* 0x0000000000940947 */ /* 0x000fea0003800000 */
[----:B------:R-:W-:Y:S01]  /*3d70*/  DFMA R20, R32, -R20, R26 ;  /* 0x800000142014722b */ /* 0x000fe2000000001a */
[----:B------:R-:W-:-:S09]  /*3d80*/  IMAD.MOV.U32 R24, RZ, RZ, RZ ;  /* 0x000000ffff187224 */ /* 0x000fd200078e00ff */
[C---:B------:R-:W-:Y:S02]  /*3d90*/  FSETP.NEU.AND P0, PT, R21.reuse, RZ, PT ;  /* 0x000000ff1500720b */ /* 0x040fe40003f0d000 */
[----:B------:R-:W-:-:S04]  /*3da0*/  LOP3.LUT R23, R21, 0x80000000, R23, 0x48, !PT ;  /* 0x8000000015177812 */ /* 0x000fc800078e4817 */
[----:B------:R-:W-:-:S07]  /*3db0*/  LOP3.LUT R25, R23, R25, RZ, 0xfc, !PT ;  /* 0x0000001917197212 */ /* 0x000fce00078efcff */
[----:B------:R-:W-:Y:S05]  /*3dc0*/  @!P0 BRA `(.L_x_60) ;  /* 0x00000000007c8947 */ /* 0x000fea0003800000 */
[----:B------:R-:W-:Y:S01]  /*3dd0*/  IMAD.MOV R21, RZ, RZ, -R30 ;  /* 0x000000ffff157224 */ /* 0x000fe200078e0a1e */
[----:B------:R-:W-:Y:S01]  /*3de0*/  MOV R20, RZ ;  /* 0x000000ff00147202 */ /* 0x000fe20000000f00 */
[----:B------:R-:W-:-:S05]  /*3df0*/  DMUL.RP R24, R32, R24 ;  /* 0x0000001820187228 */ /* 0x000fca0000008000 */
[----:B------:R-:W-:-:S05]  /*3e00*/  DFMA R20, R28, -R20, R32 ;  /* 0x800000141c14722b */ /* 0x000fca0000000020 */
[----:B------:R-:W-:Y:S02]  /*3e10*/  LOP3.LUT R23, R25, R23, RZ, 0x3c, !PT ;  /* 0x0000001719177212 */ /* 0x000fe400078e3cff */
[----:B------:R-:W-:-:S04]  /*3e20*/  IADD3 R20, PT, PT, -R30, -0x43300000, RZ ;  /* 0xbcd000001e147810 */ /* 0x000fc80007ffe1ff */
[----:B------:R-:W-:-:S04]  /*3e30*/  FSETP.NEU.AND P0, PT, |R21|, R20, PT ;  /* 0x000000141500720b */ /* 0x000fc80003f0d200 */
[----:B------:R-:W-:Y:S02]  /*3e40*/  FSEL R28, R24, R28, !P0 ;  /* 0x0000001c181c7208 */ /* 0x000fe40004000000 */
[----:B------:R-:W-:Y:S01]  /*3e50*/  FSEL R29, R23, R29, !P0 ;  /* 0x0000001d171d7208 */ /* 0x000fe20004000000 */
[----:B------:R-:W-:Y:S06]  /*3e60*/  BRA `(.L_x_60) ;  /* 0x0000000000547947 */ /* 0x000fec0003800000 */
.L_x_59:
[----:B------:R-:W-:-:S14]  /*3e70*/  DSETP.NAN.AND P0, PT, R24, R24, PT ;  /* 0x000000181800722a */ /* 0x000fdc0003f08000 */
[----:B------:R-:W-:Y:S05]  /*3e80*/  @P0 BRA `(.L_x_61) ;  /* 0x0000000000440947 */ /* 0x000fea0003800000 */
[----:B------:R-:W-:-:S14]  /*3e90*/  DSETP.NAN.AND P0, PT, R22, R22, PT ;  /* 0x000000161600722a */ /* 0x000fdc0003f08000 */
[----:B------:R-:W-:Y:S05]  /*3ea0*/  @P0 BRA `(.L_x_62) ;  /* 0x0000000000300947 */ /* 0x000fea0003800000 */
[----:B------:R-:W-:Y:S01]  /*3eb0*/  ISETP.NE.AND P0, PT, R38, R39, PT ;  /* 0x000000272600720c */ /* 0x000fe20003f05270 */
[----:B------:R-:W-:Y:S02]  /*3ec0*/  IMAD.MOV.U32 R28, RZ, RZ, 0x0 ;  /* 0x00000000ff1c7424 */ /* 0x000fe400078e00ff */
[----:B------:R-:W-:-:S10]  /*3ed0*/  IMAD.MOV.U32 R29, RZ, RZ, -0x80000 ;  /* 0xfff80000ff1d7424 */ /* 0x000fd400078e00ff */
[----:B------:R-:W-:Y:S05]  /*3ee0*/  @!P0 BRA `(.L_x_60) ;  /* 0x0000000000348947 */ /* 0x000fea0003800000 */
[----:B------:R-:W-:Y:S02]  /*3ef0*/  ISETP.NE.AND P0, PT, R38, 0x7ff00000, PT ;  /* 0x7ff000002600780c */ /* 0x000fe40003f05270 */
[----:B------:R-:W-:Y:S02]  /*3f00*/  LOP3.LUT R29, R25, 0x80000000, R23, 0x48, !PT ;  /* 0x80000000191d7812 */ /* 0x000fe400078e4817 */
[----:B------:R-:W-:-:S13]  /*3f10*/  ISETP.EQ.OR P0, PT, R39, RZ, !P0 ;  /* 0x000000ff2700720c */ /* 0x000fda0004702670 */
[----:B------:R-:W-:Y:S01]  /*3f20*/  @P0 LOP3.LUT R20, R29, 0x7ff00000, RZ, 0xfc, !PT ;  /* 0x7ff000001d140812 */ /* 0x000fe200078efcff */
[----:B------:R-:W-:Y:S02]  /*3f30*/  @!P0 IMAD.MOV.U32 R28, RZ, RZ, RZ ;  /* 0x000000ffff1c8224 */ /* 0x000fe400078e00ff */
[----:B------:R-:W-:Y:S02]  /*3f40*/  @P0 IMAD.MOV.U32 R28, RZ, RZ, RZ ;  /* 0x000000ffff1c0224 */ /* 0x000fe400078e00ff */
[----:B------:R-:W-:Y:S01]  /*3f50*/  @P0 IMAD.MOV.U32 R29, RZ, RZ, R20 ;  /* 0x000000ffff1d0224 */ /* 0x000fe200078e0014 */
[----:B------:R-:W-:Y:S06]  /*3f60*/  BRA `(.L_x_60) ;  /* 0x0000000000147947 */ /* 0x000fec0003800000 */
.L_x_62:
[----:B------:R-:W-:Y:S01]  /*3f70*/  LOP3.LUT R29, R23, 0x80000, RZ, 0xfc, !PT ;  /* 0x00080000171d7812 */ /* 0x000fe200078efcff */
[----:B------:R-:W-:Y:S01]  /*3f80*/  IMAD.MOV.U32 R28, RZ, RZ, R22 ;  /* 0x000000ffff1c7224 */ /* 0x000fe200078e0016 */
[----:B------:R-:W-:Y:S06]  /*3f90*/  BRA `(.L_x_60) ;  /* 0x0000000000087947 */ /* 0x000fec0003800000 */
.L_x_61:
[----:B------:R-:W-:Y:S02]  /*3fa0*/  LOP3.LUT R29, R25, 0x80000, RZ, 0xfc, !PT ;  /* 0x00080000191d7812 */ /* 0x000fe400078efcff */
[----:B------:R-:W-:-:S07]  /*3fb0*/  MOV R28, R24 ;  /* 0x00000018001c7202 */ /* 0x000fce0000000f00 */
.L_x_60:
[----:B------:R-:W-:Y:S05]  /*3fc0*/  BSYNC.RECONVERGENT B2 ;  /* 0x0000000000027941 */ /* 0x000fea0003800200 */
.L_x_58:
[----:B------:R-:W-:Y:S02]  /*3fd0*/  IMAD.MOV.U32 R20, RZ, RZ, R2 ;  /* 0x000000ffff147224 */ /* 0x000fe400078e0002 */
[----:B------:R-:W-:-:S04]  /*3fe0*/  IMAD.MOV.U32 R21, RZ, RZ, 0x0 ;  /* 0x00000000ff157424 */ /* 0x000fc800078e00ff */
[----:B------:R-:W-:Y:S05]  /*3ff0*/  RET.REL.NODEC R20 `(_Z7fixed_dPKdS0_Pdjjjjjdd) ;  /* 0xffffffc014007950 */ /* 0x000fea0003c3ffff */
        .weak           $__internal_1_$__cuda_sm20_rem_s64
        .type           $__internal_1_$__cuda_sm20_rem_s64,@function
        .size           $__internal_1_$__cuda_sm20_rem_s64,(.L_x_552 - $__internal_1_$__cuda_sm20_rem_s64)
$__internal_1_$__cuda_sm20_rem_s64:
[----:B------:R-:W-:Y:S02]  /*4000*/  IADD3 R20, P1, PT, RZ, -R27, RZ ;  /* 0x8000001bff147210 */ /* 0x000fe40007f3e0ff */
[----:B------:R-:W-:-:S03]  /*4010*/  ISETP.GE.AND P0, PT, R26, RZ, PT ;  /* 0x000000ff1a00720c */ /* 0x000fc60003f06270 */
[----:B------:R-:W-:Y:S01]  /*4020*/  IMAD.X R21, RZ, RZ, ~R26, P1 ;  /* 0x000000ffff157224 */ /* 0x000fe200008e0e1a */
[----:B------:R-:W-:-:S04]  /*4030*/  SEL R20, R20, R27, !P0 ;  /* 0x0000001b14147207 */ /* 0x000fc80004000000 */
[----:B------:R-:W-:-:S04]  /*4040*/  SEL R21, R21, R26, !P0 ;  /* 0x0000001a15157207 */ /* 0x000fc80004000000 */
[----:B------:R-:W0:Y:S08]  /*4050*/  I2F.U64.RP R30, R20 ;  /* 0x00000014001e7312 */ /* 0x000e300000309000 */
[----:B0-----:R-:W0:Y:S02]  /*4060*/  MUFU.RCP R30, R30 ;  /* 0x0000001e001e7308 */ /* 0x001e240000001000 */
[----:B0-----:R-:W-:-:S06]  /*4070*/  VIADD R25, R30, 0x1ffffffe ;  /* 0x1ffffffe1e197836 */ /* 0x001fcc0000000000 */
[----:B------:R-:W0:Y:S02]  /*4080*/  F2I.U64.TRUNC R24, R25 ;  /* 0x0000001900187311 */ /* 0x000e24000020d800 */
[----:B0-----:R-:W-:-:S04]  /*4090*/  IMAD.WIDE.U32 R22, R24, R20, RZ ;  /* 0x0000001418167225 */ /* 0x001fc800078e00ff */
[----:B------:R-:W-:Y:S01]  /*40a0*/  IMAD R23, R24, R21, R23 ;  /* 0x0000001518177224 */ /* 0x000fe200078e0217 */
[----:B------:R-:W-:-:S03]  /*40b0*/  IADD3 R31, P0, PT, RZ, -R22, RZ ;  /* 0x80000016ff1f7210 */ /* 0x000fc60007f1e0ff */
[----:B------:R-:W-:Y:S02]  /*40c0*/  IMAD R23, R25, R20, R23 ;  /* 0x0000001419177224 */ /* 0x000fe400078e0217 */
[----:B------:R-:W-:-:S04]  /*40d0*/  IMAD.HI.U32 R22, R24, R31, RZ ;  /* 0x0000001f18167227 */ /* 0x000fc800078e00ff */
[----:B------:R-:W-:Y:S02]  /*40e0*/  IMAD.X R33, RZ, RZ, ~R23, P0 ;  /* 0x000000ffff217224 */ /* 0x000fe400000e0e17 */
[----:B------:R-:W-:Y:S02]  /*40f0*/  IMAD.MOV.U32 R23, RZ, RZ, R24 ;  /* 0x000000ffff177224 */ /* 0x000fe400078e0018 */
[----:B------:R-:W-:-:S04]  /*4100*/  IMAD.WIDE.U32 R22, P0, R24, R33, R22 ;  /* 0x0000002118167225 */ /* 0x000fc80007800016 */
[C---:B------:R-:W-:Y:S02]  /*4110*/  IMAD R24, R25.reuse, R33, RZ ;  /* 0x0000002119187224 */ /* 0x040fe400078e02ff */
[----:B------:R-:W-:-:S04]  /*4120*/  IMAD.HI.U32 R23, P1, R25, R31, R22 ;  /* 0x0000001f19177227 */ /* 0x000fc80007820016 */
[----:B------:R-:W-:Y:S01]  /*4130*/  IMAD.HI.U32 R31, R25, R33, RZ ;  /* 0x00000021191f7227 */ /* 0x000fe200078e00ff */
[----:B------:R-:W-:Y:S02]  /*4140*/  IADD3 R23, P2, PT, R24, R23, RZ ;  /* 0x0000001718177210 */ /* 0x000fe40007f5e0ff */
[----:B------:R-:W-:Y:S02]  /*4150*/  IADD3 R33, P4, PT, RZ, -R28, RZ ;  /* 0x8000001cff217210 */ /* 0x000fe40007f9e0ff */
[----:B------:R-:W-:Y:S01]  /*4160*/  IADD3.X R31, PT, PT, R31, R25, RZ, P0, !PT ;  /* 0x000000191f1f7210 */ /* 0x000fe200007fe4ff */
[----:B------:R-:W-:-:S03]  /*4170*/  IMAD.WIDE.U32 R24, R23, R20, RZ ;  /* 0x0000001417187225 */ /* 0x000fc600078e00ff */
[----:B------:R-:W-:Y:S01]  /*4180*/  IADD3.X R31, PT, PT, RZ, RZ, R31, P2, P1 ;  /* 0x000000ffff1f7210 */ /* 0x000fe200017e241f */
[----:B------:R-:W-:Y:S01]  /*4190*/  IMAD R22, R23, R21, R25 ;  /* 0x0000001517167224 */ /* 0x000fe200078e0219 */
[----:B------:R-:W-:Y:S01]  /*41a0*/  IADD3 R25, P0, PT, RZ, -R24, RZ ;  /* 0x80000018ff197210 */ /* 0x000fe20007f1e0ff */
[----:B------:R-:W-:Y:S01]  /*41b0*/  IMAD.X R30, RZ, RZ, ~R29, P4 ;  /* 0x000000ffff1e7224 */ /* 0x000fe200020e0e1d */
[----:B------:R-:W-:Y:S01]  /*41c0*/  ISETP.GE.AND P1, PT, R29, RZ, PT ;  /* 0x000000ff1d00720c */ /* 0x000fe20003f26270 */
[----:B------:R-:W-:Y:S02]  /*41d0*/  IMAD R24, R31, R20, R22 ;  /* 0x000000141f187224 */ /* 0x000fe400078e0216 */
[----:B------:R-:W-:Y:S01]  /*41e0*/  IMAD.HI.U32 R22, R23, R25, RZ ;  /* 0x0000001917167227 */ /* 0x000fe200078e00ff */
[----:B------:R-:W-:-:S03]  /*41f0*/  SEL R29, R30, R29, !P1 ;  /* 0x0000001d1e1d7207 */ /* 0x000fc60004800000 */
[----:B------:R-:W-:-:S04]  /*4200*/  IMAD.X R24, RZ, RZ, ~R24, P0 ;  /* 0x000000ffff187224 */ /* 0x000fc800000e0e18 */
[----:B------:R-:W-:-:S04]  /*4210*/  IMAD.WIDE.U32 R22, P0, R23, R24, R22 ;  /* 0x0000001817167225 */ /* 0x000fc80007800016 */
[----:B------:R-:W-:Y:S01]  /*4220*/  IMAD.HI.U32 R22, P2, R31, R25, R22 ;  /* 0x000000191f167227 */ /* 0x000fe20007840016 */
[----:B------:R-:W-:-:S03]  /*4230*/  SEL R25, R33, R28, !P1 ;  /* 0x0000001c21197207 */ /* 0x000fc60004800000 */
[CC--:B------:R-:W-:Y:S02]  /*4240*/  IMAD R23, R31.reuse, R24.reuse, RZ ;  /* 0x000000181f177224 */ /* 0x0c0fe400078e02ff */
[----:B------:R-:W-:-:S03]  /*4250*/  IMAD.HI.U32 R28, R31, R24, RZ ;  /* 0x000000181f1c7227 */ /* 0x000fc600078e00ff */
[----:B------:R-:W-:Y:S01]  /*4260*/  IADD3 R24, P3, PT, R23, R22, RZ ;  /* 0x0000001617187210 */ /* 0x000fe20007f7e0ff */
[----:B------:R-:W-:Y:S02]  /*4270*/  IMAD.X R28, R28, 0x1, R31, P0 ;  /* 0x000000011c1c7824 */ /* 0x000fe400000e061f */
[----:B------:R-:W-:Y:S02]  /*4280*/  IMAD.MOV.U32 R23, RZ, RZ, RZ ;  /* 0x000000ffff177224 */ /* 0x000fe400078e00ff */
[----:B------:R-:W-:Y:S01]  /*4290*/  IMAD.HI.U32 R22, R24, R25, RZ ;  /* 0x0000001918167227 */ /* 0x000fe200078e00ff */
[----:B------:R-:W-:-:S03]  /*42a0*/  IADD3.X R28, PT, PT, RZ, RZ, R28, P3, P2 ;  /* 0x000000ffff1c7210 */ /* 0x000fc60001fe441c */
[----:B------:R-:W-:-:S04]  /*42b0*/  IMAD.WIDE.U32 R22, R24, R29, R22 ;  /* 0x0000001d18167225 */ /* 0x000fc800078e0016 */
[C---:B------:R-:W-:Y:S02]  /*42c0*/  IMAD R31, R28.reuse, R29, RZ ;  /* 0x0000001d1c1f7224 */ /* 0x040fe400078e02ff */
[----:B------:R-:W-:-:S04]  /*42d0*/  IMAD.HI.U32 R22, P0, R28, R25, R22 ;  /* 0x000000191c167227 */ /* 0x000fc80007800016 */
[----:B------:R-:W-:Y:S01]  /*42e0*/  IMAD.HI.U32 R24, R28, R29, RZ ;  /* 0x0000001d1c187227 */ /* 0x000fe200078e00ff */
[----:B------:R-:W-:-:S03]  /*42f0*/  IADD3 R31, P2, PT, R31, R22, RZ ;  /* 0x000000161f1f7210 */ /* 0x000fc60007f5e0ff */
[----:B------:R-:W-:Y:S02]  /*4300*/  IMAD.X R24, RZ, RZ, R24, P0 ;  /* 0x000000ffff187224 */ /* 0x000fe400000e0618 */
[----:B------:R-:W-:-:S04]  /*4310*/  IMAD.WIDE.U32 R22, R31, R20, RZ ;  /* 0x000000141f167225 */ /* 0x000fc800078e00ff */
[----:B------:R-:W-:Y:S01]  /*4320*/  IMAD.X R33, RZ, RZ, R24, P2 ;  /* 0x000000ffff217224 */ /* 0x000fe200010e0618 */
[----:B------:R-:W-:Y:S01]  /*4330*/  IADD3 R25, P2, PT, -R22, R25, RZ ;  /* 0x0000001916197210 */ /* 0x000fe20007f5e1ff */
[----:B------:R-:W-:-:S03]  /*4340*/  IMAD R31, R31, R21, R23 ;  /* 0x000000151f1f7224 */ /* 0x000fc600078e0217 */
[-C--:B------:R-:W-:Y:S01]  /*4350*/  ISETP.GE.U32.AND P0, PT, R25, R20.reuse, PT ;  /* 0x000000141900720c */ /* 0x080fe20003f06070 */
[----:B------:R-:W-:-:S05]  /*4360*/  IMAD R22, R33, R20, R31 ;  /* 0x0000001421167224 */ /* 0x000fca00078e021f */
[----:B------:R-:W-:Y:S02]  /*4370*/  IADD3.X R31, PT, PT, ~R22, R29, RZ, P2, !PT ;  /* 0x0000001d161f7210 */ /* 0x000fe400017fe5ff */
[----:B------:R-:W-:Y:S02]  /*4380*/  IADD3 R23, P2, PT, R25, -R20, RZ ;  /* 0x8000001419177210 */ /* 0x000fe40007f5e0ff */
[----:B------:R-:W-:-:S03]  /*4390*/  ISETP.GE.U32.AND.EX P0, PT, R31, R21, PT, P0 ;  /* 0x000000151f00720c */ /* 0x000fc60003f06100 */
[----:B------:R-:W-:Y:S01]  /*43a0*/  IMAD.X R29, R31, 0x1, ~R21, P2 ;  /* 0x000000011f1d7824 */ /* 0x000fe200010e0e15 */
[----:B------:R-:W-:-:S04]  /*43b0*/  SEL R23, R23, R25, P0 ;  /* 0x0000001917177207 */ /* 0x000fc80000000000 */
[----:B------:R-:W-:Y:S02]  /*43c0*/  SEL R29, R29, R31, P0 ;  /* 0x0000001f1d1d7207 */ /* 0x000fe40000000000 */
[CC--:B------:R-:W-:Y:S02]  /*43d0*/  ISETP.GE.U32.AND P0, PT, R23.reuse, R20.reuse, PT ;  /* 0x000000141700720c */ /* 0x0c0fe40003f06070 */
[----:B------:R-:W-:Y:S02]  /*43e0*/  IADD3 R24, P2, PT, R23, -R20, RZ ;  /* 0x8000001417187210 */ /* 0x000fe40007f5e0ff */
[----:B------:R-:W-:-:S03]  /*43f0*/  ISETP.GE.U32.AND.EX P0, PT, R29, R21, PT, P0 ;  /* 0x000000151d00720c */ /* 0x000fc60003f06100 */
[----:B------:R-:W-:Y:S01]  /*4400*/  IMAD.X R25, R29, 0x1, ~R21, P2 ;  /* 0x000000011d197824 */ /* 0x000fe200010e0e15 */
[----:B------:R-:W-:-:S04]  /*4410*/  SEL R24, R24, R23, P0 ;  /* 0x0000001718187207 */ /* 0x000fc80000000000 */
[----:B------:R-:W-:Y:S02]  /*4420*/  SEL R25, R25, R29, P0 ;  /* 0x0000001d19197207 */ /* 0x000fe40000000000 */
[-C--:B------:R-:W-:Y:S02]  /*4430*/  IADD3 R21, P2, PT, RZ, -R24.reuse, RZ ;  /* 0x80000018ff157210 */ /* 0x080fe40007f5e0ff */
[----:B------:R-:W-:Y:S02]  /*4440*/  ISETP.NE.U32.AND P0, PT, R27, RZ, PT ;  /* 0x000000ff1b00720c */ /* 0x000fe40003f05070 */
[----:B------:R-:W-:Y:S01]  /*4450*/  SEL R24, R21, R24, !P1 ;  /* 0x0000001815187207 */ /* 0x000fe20004800000 */
[----:B------:R-:W-:Y:S01]  /*4460*/  IMAD.X R20, RZ, RZ, ~R25, P2 ;  /* 0x000000ffff147224 */ /* 0x000fe200010e0e19 */
[----:B------:R-:W-:Y:S01]  /*4470*/  ISETP.NE.AND.EX P0, PT, R26, RZ, PT, P0 ;  /* 0x000000ff1a00720c */ /* 0x000fe20003f05300 */
[----:B------:R-:W-:-:S03]  /*4480*/  IMAD.MOV.U32 R21, RZ, RZ, 0x0 ;  /* 0x00000000ff157424 */ /* 0x000fc600078e00ff */
[----:B------:R-:W-:Y:S01]  /*4490*/  SEL R25, R20, R25, !P1 ;  /* 0x0000001914197207 */ /* 0x000fe20004800000 */
[----:B------:R-:W-:Y:S01]  /*44a0*/  IMAD.MOV.U32 R20, RZ, RZ, R2 ;  /* 0x000000ffff147224 */ /* 0x000fe200078e0002 */
[----:B------:R-:W-:Y:S02]  /*44b0*/  SEL R24, R24, 0xffffffff, P0 ;  /* 0xffffffff18187807 */ /* 0x000fe40000000000 */
[----:B------:R-:W-:Y:S01]  /*44c0*/  SEL R25, R25, 0xffffffff, P0 ;  /* 0xffffffff19197807 */ /* 0x000fe20000000000 */
[----:B------:R-:W-:Y:S06]  /*44d0*/  RET.REL.NODEC R20 `(_Z7fixed_dPKdS0_Pdjjjjjdd) ;  /* 0xffffffb814c87950 */ /* 0x000fec0003c3ffff */
.L_x_63:
[----:B------:R-:W-:-:S00]  /*44e0*/  BRA `(.L_x_63) ;  /* 0xfffffffc00fc7947 */ /* 0x000fc0000383ffff */
[----:B------:R-:W-:-:S00]  /*44f0*/  NOP ;  /* 0x0000000000007918 */ /* 0x000fc00000000000 */
        /* <DEDUP_REMOVED lines=8> */
.L_x_552:


//--------------------- .text._Z7fixed_fPKfS0_Pfjjjjjff --------------------------
	.section	.text._Z7fixed_fPKfS0_Pfjjjjjff,"ax",@progbits
	.align	128
        .global         _Z7fixed_fPKfS0_Pfjjjjjff
        .type           _Z7fixed_fPKfS0_Pfjjjjjff,@function
        .size           _Z7fixed_fPKfS0_Pfjjjjjff,(.L_x_554 - _Z7fixed_fPKfS0_Pfjjjjjff)
        .other          _Z7fixed_fPKfS0_Pfjjjjjff,@"STO_CUDA_ENTRY STV_DEFAULT"
_Z7fixed_fPKfS0_Pfjjjjjff:
.text._Z7fixed_fPKfS0_Pfjjjjjff:
        /* <DEDUP_REMOVED lines=18> */
[----:B------:R-:W-:Y:S02]  /*0120*/  UMOV UR4, URZ ;  /* 0x000000ff00047c82 */ /* 0x000fe40008000000 */
[----:B------:R-:W-:Y:S01]  /*0130*/  UISETP.NE.AND UP0, UPT, UR10, URZ, UPT ;  /* 0x000000ff0a00728c */ /* 0x000fe2000bf05270 */
[----:B------:R-:W-:Y:S02]  /*0140*/  UMOV UR6, URZ ;  /* 0x000000ff00067c82 */ /* 0x000fe40008000000 */
[----:B------:R-:W-:Y:S08]  /*0150*/  BRA.U !UP1, `(.L_x_65) ;  /* 0x0000000109587547 */ /* 0x000ff0000b800000 */
[----:B------:R-:W-:Y:S01]  /*0160*/  ULOP3.LUT UR6, UR8, 0xfffffffc, URZ, 0xc0, !UPT ;  /* 0xfffffffc08067892 */ /* 0x000fe2000f8ec0ff */
[----:B------:R-:W-:Y:S01]  /*0170*/  UMOV UR5, URZ ;  /* 0x000000ff00057c82 */ /* 0x000fe20008000000 */
[----:B------:R-:W-:Y:S02]  /*0180*/  UMOV UR4, URZ ;  /* 0x000000ff00047c82 */ /* 0x000fe40008000000 */
[----:B------:R-:W-:Y:S01]  /*0190*/  UIADD3 UR14, UPT, UPT, -UR6, URZ, URZ ;  /* 0x000000ff060e7290 */ /* 0x000fe2000fffe1ff */
[----:B------:R-:W-:Y:S01]  /*01a0*/  UMOV UR7, URZ ;  /* 0x000000ff00077c82 */ /* 0x000fe20008000000 */
[----:B------:R-:W-:Y:S01]  /*01b0*/  UMOV UR15, 0x1 ;  /* 0x00000001000f7882 */ /* 0x000fe20000000000 */
[----:B------:R-:W-:Y:S01]  /*01c0*/  UMOV UR16, 0x2 ;  /* 0x0000000200107882 */ /* 0x000fe20000000000 */
[----:B------:R-:W-:Y:S01]  /*01d0*/  UMOV UR17, 0x4 ;  /* 0x0000000400117882 */ /* 0x000fe20000000000 */
[----:B------:R-:W-:-:S07]  /*01e0*/  UMOV UR18, 0x8 ;  /* 0x0000000800127882 */ /* 0x000fce0000000000 */
.L_x_66:
        /* <DEDUP_REMOVED lines=13> */
.L_x_65:
[----:B------:R-:W-:Y:S05]  /*02c0*/  BRA.U !UP0, `(.L_x_64) ;  /* 0x0000000108247547 */ /* 0x000fea000b800000 */
[----:B------:R-:W-:Y:S01]  /*02d0*/  UIADD3 UR10, UPT, UPT, -UR10, URZ, URZ ;  /* 0x000000ff0a0a7290 */ /* 0x000fe2000fffe1ff */
[----:B------:R-:W-:-:S11]  /*02e0*/  UMOV UR11, 0x1 ;  /* 0x00000001000b7882 */ /* 0x000fd60000000000 */
.L_x_67:
[----:B------:R-:W-:Y:S02]  /*02f0*/  USHF.L.U32 UR7, UR11, UR6, URZ ;  /* 0x000000060b077299 */ /* 0x000fe400080006ff */
[----:B------:R-:W-:Y:S02]  /*0300*/  UIADD3 UR10, UPT, UPT, UR10, 0x1, URZ ;  /* 0x000000010a0a7890 */ /* 0x000fe4000fffe0ff */
[----:B------:R-:W-:Y:S02]  /*0310*/  UIADD3 UR5, UP0, UPT, UR7, UR5, URZ ;  /* 0x0000000507057290 */ /* 0x000fe4000ff1e0ff */
[----:B------:R-:W-:Y:S02]  /*0320*/  UIADD3 UR6, UPT, UPT, UR6, 0x1, URZ ;  /* 0x0000000106067890 */ /* 0x000fe4000fffe0ff */
[----:B------:R-:W-:Y:S02]  /*0330*/  ULEA.HI.X.SX32 UR4, UR7, UR4, 0x1, UP0 ;  /* 0x0000000407047291 */ /* 0x000fe400080f0eff */
[----:B------:R-:W-:-:S09]  /*0340*/  UISETP.NE.AND UP0, UPT, UR10, URZ, UPT ;  /* 0x000000ff0a00728c */ /* 0x000fd2000bf05270 */
[----:B------:R-:W-:Y:S05]  /*0350*/  BRA.U UP0, `(.L_x_67) ;  /* 0xfffffffd00e47547 */ /* 0x000fea000b83ffff */
.L_x_64:
        /* <DEDUP_REMOVED lines=26> */
.L_x_72:
        /* <DEDUP_REMOVED lines=68> */
.L_x_71:
        /* <DEDUP_REMOVED lines=38> */
.L_x_73:
[----:B------:R-:W-:-:S09]  /*0ba0*/  UISETP.NE.OR UP0, UPT, UR11, URZ, UP0 ;  /* 0x000000ff0b00728c */ /* 0x000fd20008705670 */
[----:B------:R-:W-:Y:S05]  /*0bb0*/  BRA.U !UP0, `(.L_x_74) ;  /* 0x0000000108507547 */ /* 0x000fea000b800000 */
.L_x_70:
[----:B------:R-:W-:-:S05]  /*0bc0*/  UMOV UR20, 0x1 ;  /* 0x0000000100147882 */ /* 0x000fca0000000000 */
.L_x_75:
        /* <DEDUP_REMOVED lines=19> */
.L_x_74:
[----:B------:R-:W-:-:S12]  /*0d00*/  UIADD3 UR12, UPT, UPT, UR12, -0x1, URZ ;  /* 0xffffffff0c0c7890 */ /* 0x000fd8000fffe0ff */
.L_x_69:
[----:B------:R-:W-:-:S09]  /*0d10*/  UISETP.NE.AND UP0, UPT, UR10, URZ, UPT ;  /* 0x000000ff0a00728c */ /* 0x000fd2000bf05270 */
[----:B------:R-:W-:Y:S05]  /*0d20*/  BRA.U !UP0, `(.L_x_68) ;  /* 0x0000000108287547 */ /* 0x000fea000b800000 */
[----:B------:R-:W-:Y:S01]  /*0d30*/  UIADD3 UR10, UPT, UPT, -UR10, URZ, URZ ;  /* 0x000000ff0a0a7290 */ /* 0x000fe2000fffe1ff */
[----:B------:R-:W-:-:S11]  /*0d40*/  UMOV UR14, 0x1 ;  /* 0x00000001000e7882 */ /* 0x000fd60000000000 */
.L_x_76:
        /* <DEDUP_REMOVED lines=8> */
.L_x_68:
[----:B------:R-:W-:Y:S01]  /*0dd0*/  UIADD3 UR8, UPT, UPT, UR8, UR28, URZ ;  /* 0x0000001c08087290 */ /* 0x000fe2000fffe0ff */
[----:B------:R-:W-:Y:S01]  /*0de0*/  BSSY.RECONVERGENT B0, `(.L_x_77) ;  /* 0x000024a000007945 */ /* 0x000fe20003800200 */
[----:B0-----:R-:W0:Y:S04]  /*0df0*/  LDCU.64 UR12, c[0x0][0x398] ;  /* 0x00007300ff0c77ac */ /* 0x001e280008000a00 */
[----:B------:R-:W-:Y:S01]  /*0e00*/  I2FP.F32.U32 R2, UR8 ;  /* 0x0000000800027c45 */ /* 0x000fe20008201000 */
[----:B------:R-:W1:Y:S03]  /*0e10*/  LDCU UR11, c[0x0][0x3a0] ;  /* 0x00007400ff0b77ac */ /* 0x000e660008000800 */
[----:B------:R-:W-:Y:S01]  /*0e20*/  FSETP.GEU.AND P1, PT, R2, -126, PT ;  /* 0xc2fc00000200780b */ /* 0x000fe20003f2e000 */
[----:B------:R-:W2:Y:S01]  /*0e30*/  LDCU UR14, c[0x0][0x398] ;  /* 0x00007300ff0e77ac */ /* 0x000ea20008000800 */
[----:B0-----:R-:W-:Y:S01]  /*0e40*/  IMAD.U32 R14, RZ, RZ, UR12 ;  /* 0x0000000cff0e7e24 */ /* 0x001fe2000f8e00ff */
[----:B------:R-:W-:-:S10]  /*0e50*/  ISETP.GE.U32.AND P0, PT, R0, UR13, PT ;  /* 0x0000000d00007c0c */ /* 0x000fd4000bf06070 */
[----:B------:R-:W-:Y:S01]  /*0e60*/  @!P1 FMUL R2, R2, 0.5 ;  /* 0x3f00000002029820 */ /* 0x000fe20000400000 */
[----:B------:R-:W-:-:S03]  /*0e70*/  ISETP.GE.U32.OR P0, PT, R3, R14, P0 ;  /* 0x0000000e0300720c */ /* 0x000fc60000706470 */
[----:B------:R-:W0:Y:S02]  /*0e80*/  MUFU.EX2 R16, R2 ;  /* 0x0000000200107308 */ /* 0x000e240000000800 */
[----:B0-----:R-:W-:-:S08]  /*0e90*/  @!P1 FMUL R16, R16, R16 ;  /* 0x0000001010109220 */ /* 0x001fd00000400000 */
[----:B-12---:R-:W-:Y:S05]  /*0ea0*/  @P0 BRA `(.L_x_78) ;  /* 0x0000002000f40947 */ /* 0x006fea0003800000 */
[----:B------:R-:W0:Y:S01]  /*0eb0*/  LDC R9, c[0x0][0x3a0] ;  /* 0x0000e800ff097b82 */ /* 0x000e220000000800 */
[----:B------:R-:W-:-:S07]  /*0ec0*/  IMAD.MOV.U32 R22, RZ, RZ, RZ ;  /* 0x000000ffff167224 */ /* 0x000fce00078e00ff */
[----:B------:R-:W1:Y:S01]  /*0ed0*/  LDC.64 R18, c[0x0][0x358] ;  /* 0x0000d600ff127b82 */ /* 0x000e620000000a00 */
[----:B0-----:R-:W-:-:S13]  /*0ee0*/  ISETP.NE.AND P0, PT, R9, RZ, PT ;  /* 0x000000ff0900720c */ /* 0x001fda0003f05270 */
[----:B-1----:R-:W-:Y:S05]  /*0ef0*/  @!P0 BRA `(.L_x_79) ;  /* 0x0000002000b08947 */ /* 0x002fea0003800000 */
[----:B------:R-:W-:Y:S02]  /*0f00*/  USHF.L.U32 UR8, UR28, 0x1, URZ ;  /* 0x000000011c087899 */ /* 0x000fe400080006ff */
[----:B------:R-:W-:Y:S01]  /*0f10*/  I2FP.F32.U32 R5, UR28 ;  /* 0x0000001c00057c45 */ /* 0x000fe20008201000 */
[----:B------:R-:W0:Y:S01]  /*0f20*/  F2I.S64.TRUNC R16, R16 ;  /* 0x0000001000107311 */ /* 0x000e22000020d900 */
[----:B------:R-:W-:Y:S01]  /*0f30*/  ISETP.GE.U32.AND P2, PT, R9, 0x4, PT ;  /* 0x000000040900780c */ /* 0x000fe20003f46070 */
[----:B------:R-:W-:Y:S01]  /*0f40*/  HFMA2 R29, -RZ, RZ, 0, 0 ;  /* 0x00000000ff1d7431 */ /* 0x000fe200000001ff */
[----:B------:R-:W-:Y:S02]  /*0f50*/  FSETP.GEU.AND P0, PT, R5, -126, PT ;  /* 0xc2fc00000500780b */ /* 0x000fe40003f0e000 */
[----:B------:R-:W-:Y:S02]  /*0f60*/  CS2R R22, SRZ ;  /* 0x0000000000167805 */ /* 0x000fe4000001ff00 */
[----:B------:R-:W-:-:S04]  /*0f70*/  I2FP.F32.U32 R6, UR8 ;  /* 0x0000000800067c45 */ /* 0x000fc80008201000 */
[----:B------:R-:W-:-:S05]  /*0f80*/  FSETP.GEU.AND P1, PT, R6, -126, PT ;  /* 0xc2fc00000600780b */ /* 0x000fca0003f2e000 */
[----:B------:R-:W-:-:S04]  /*0f90*/  @!P0 FMUL R5, R5, 0.5 ;  /* 0x3f00000005058820 */ /* 0x000fc80000400000 */
[----:B------:R-:W1:Y:S04]  /*0fa0*/  MUFU.EX2 R2, R5 ;  /* 0x0000000500027308 */ /* 0x000e680000000800 */
[----:B------:R-:W-:-:S04]  /*0fb0*/  @!P1 FMUL R6, R6, 0.5 ;  /* 0x3f00000006069820 */ /* 0x000fc80000400000 */
[----:B------:R-:W2:Y:S01]  /*0fc0*/  MUFU.EX2 R4, R6 ;  /* 0x0000000600047308 */ /* 0x000ea20000000800 */
[----:B-1----:R-:W-:Y:S01]  /*0fd0*/  @!P0 FMUL R2, R2, R2 ;  /* 0x0000000202028220 */ /* 0x002fe20000400000 */
[----:B--2---:R-:W-:Y:S01]  /*0fe0*/  @!P1 FMUL R4, R4, R4 ;  /* 0x0000000404049220 */ /* 0x004fe20000400000 */
[----:B0-----:R-:W-:Y:S06]  /*0ff0*/  @!P2 BRA `(.L_x_80) ;  /* 0x0000001000d8a947 */ /* 0x001fec0003800000 */
[----:B------:R-:W-:Y:S01]  /*1000*/  LOP3.LUT R10, R9, 0xfffffffc, RZ, 0xc0, !PT ;  /* 0xfffffffc090a7812 */ /* 0x000fe200078ec0ff */
[----:B------:R-:W-:Y:S01]  /*1010*/  IMAD R6, R0, R9, 0x3 ;  /* 0x0000000300067424 */ /* 0x000fe200078e0209 */
[C---:B------:R-:W-:Y:S01]  /*1020*/  IADD3 R5, PT, PT, R14.reuse, UR9, R7 ;  /* 0x000000090e057c10 */ /* 0x040fe2000fffe007 */
[C-C-:B------:R-:W-:Y:S01]  /*1030*/  IMAD R7, R14.reuse, 0x2, R3.reuse ;  /* 0x000000020e077824 */ /* 0x140fe200078e0203 */
[----:B------:R-:W-:Y:S01]  /*1040*/  CS2R R22, SRZ ;  /* 0x0000000000167805 */ /* 0x000fe2000001ff00 */
[--C-:B------:R-:W-:Y:S02]  /*1050*/  IMAD R8, R14, 0x3, R3.reuse ;  /* 0x000000030e087824 */ /* 0x100fe400078e0203 */
[----:B------:R-:W-:Y:S02]  /*1060*/  IMAD.MOV.U32 R9, RZ, RZ, R3 ;  /* 0x000000ffff097224 */ /* 0x000fe400078e0003 */
[----:B------:R-:W-:-:S07]  /*1070*/  IMAD.MOV R10, RZ, RZ, -R10 ;  /* 0x000000ffff0a7224 */ /* 0x000fce00078e0a0a */
.L_x_101:
[----:B------:R-:W0:Y:S01]  /*1080*/  LDC.64 R20, c[0x0][0x388] ;  /* 0x0000e200ff147b82 */ /* 0x000e220000000a00 */
[C---:B------:R-:W-:Y:S02]  /*1090*/  R2UR UR16, R18.reuse ;  /* 0x00000000121072ca */ /* 0x040fe400000e0000 */
[C---:B------:R-:W-:Y:S02]  /*10a0*/  R2UR UR17, R19.reuse ;  /* 0x00000000131172ca */ /* 0x040fe400000e0000 */
[----:B------:R-:W-:Y:S02]  /*10b0*/  R2UR UR12, R18 ;  /* 0x00000000120c72ca */ /* 0x000fe400000e0000 */
[----:B------:R-:W-:Y:S01]  /*10c0*/  R2UR UR13, R19 ;  /* 0x00000000130d72ca */ /* 0x000fe200000e0000 */
[----:B------:R-:W1:Y:S01]  /*10d0*/  LDC.64 R14, c[0x0][0x380] ;  /* 0x0000e000ff0e7b82 */ /* 0x000e620000000a00 */
[----:B------:R-:W-:-:S05]  /*10e0*/  IADD3 R11, PT, PT, R6, -0x3, RZ ;  /* 0xfffffffd060b7810 */ /* 0x000fca0007ffe0ff */
[----:B0-----:R-:W-:-:S06]  /*10f0*/  IMAD.WIDE.U32 R20, R11, 0x4, R20 ;  /* 0x000000040b147825 */ /* 0x001fcc00078e0014 */
[----:B------:R-:W2:Y:S01]  /*1100*/  LDG.E R21, desc[UR16][R20.64] ;  /* 0x0000001014157981 */ /* 0x000ea2000c1e1900 */
[----:B-1----:R-:W-:-:S06]  /*1110*/  IMAD.WIDE.U32 R14, R9, 0x4, R14 ;  /* 0x00000004090e7825 */ /* 0x002fcc00078e000e */
[----:B------:R-:W3:Y:S01]  /*1120*/  LDG.E R15, desc[UR12][R14.64] ;  /* 0x0000000c0e0f7981 */ /* 0x000ee2000c1e1900 */
[----:B------:R-:W-:Y:S01]  /*1130*/  BSSY.RECONVERGENT B1, `(.L_x_81) ;  /* 0x000002e000017945 */ /* 0x000fe20003800200 */
[----:B------:R-:W-:Y:S02]  /*1140*/  VIADD R29, R6, 0xfffffffe ;  /* 0xfffffffe061d7836 */ /* 0x000fe40000000000 */
[C---:B--2---:R-:W-:Y:S01]  /*1150*/  FMUL R24, R2.reuse, R21 ;  /* 0x0000001502187220 */ /* 0x044fe20000400000 */
[----:B---3--:R-:W-:-:S05]  /*1160*/  FMUL R11, R2, R15 ;  /* 0x0000000f020b7220 */ /* 0x008fca0000400000 */
[----:B------:R-:W-:Y:S08]  /*1170*/  F2I.S64.FLOOR R24, R24 ;  /* 0x0000001800187311 */ /* 0x000ff00000205900 */
[----:B------:R-:W0:Y:S02]  /*1180*/  F2I.S64.FLOOR R12, R11 ;  /* 0x0000000b000c7311 */ /* 0x000e240000205900 */
[----:B0-----:R-:W-:-:S02]  /*1190*/  LOP3.LUT R26, R12, UR5, RZ, 0xc0, !PT ;  /* 0x000000050c1a7c12 */ /* 0x001fc4000f8ec0ff */
[----:B------:R-:W-:Y:S02]  /*11a0*/  LOP3.LUT R12, R25, UR4, RZ, 0xc0, !PT ;  /* 0x00000004190c7c12 */ /* 0x000fe4000f8ec0ff */
[----:B------:R-:W-:Y:S02]  /*11b0*/  LOP3.LUT R25, R24, UR5, RZ, 0xc0, !PT ;  /* 0x0000000518197c12 */ /* 0x000fe4000f8ec0ff */
[----:B------:R-:W-:Y:S01]  /*11c0*/  LOP3.LUT R28, R13, UR4, RZ, 0xc0, !PT ;  /* 0x000000040d1c7c12 */ /* 0x000fe2000f8ec0ff */
[-C--:B------:R-:W-:Y:S02]  /*11d0*/  IMAD R27, R12, R26.reuse, RZ ;  /* 0x0000001a0c1b7224 */ /* 0x080fe400078e02ff */
[----:B------:R-:W-:-:S04]  /*11e0*/  IMAD.WIDE.U32 R12, R25, R26, RZ ;  /* 0x0000001a190c7225 */ /* 0x000fc800078e00ff */
[----:B------:R-:W-:-:S04]  /*11f0*/  IMAD R27, R25, R28, R27 ;  /* 0x0000001c191b7224 */ /* 0x000fc800078e021b */
[----:B------:R-:W-:-:S05]  /*1200*/  IMAD.IADD R13, R13, 0x1, R27 ;  /* 0x000000010d0d7824 */ /* 0x000fca00078e021b */
[----:B------:R-:W-:-:S04]  /*1210*/  LOP3.LUT R15, R13, UR6, RZ, 0xc0, !PT ;  /* 0x000000060d0f7c12 */ /* 0x000fc8000f8ec0ff */
[----:B------:R-:W-:-:S04]  /*1220*/  LOP3.LUT R11, R15, R17, RZ, 0xfc, !PT ;  /* 0x000000110f0b7212 */ /* 0x000fc800078efcff */
[----:B------:R-:W-:Y:S02]  /*1230*/  ISETP.NE.U32.AND P0, PT, R11, RZ, PT ;  /* 0x000000ff0b00720c */ /* 0x000fe40003f05070 */
[----:B------:R-:W-:-:S11]  /*1240*/  LOP3.LUT R14, R12, UR7, RZ, 0xc0, !PT ;  /* 0x000000070c0e7c12 */ /* 0x000fd6000f8ec0ff */
[----:B------:R-:W-:Y:S05]  /*1250*/  @P0 BRA `(.L_x_82) ;  /* 0x0000000000500947 */ /* 0x000fea0003800000 */
[----:B------:R-:W0:Y:S01]  /*1260*/  I2F.U32.RP R11, R16 ;  /* 0x00000010000b7306 */ /* 0x000e220000209000 */
[----:B------:R-:W-:Y:S02]  /*1270*/  IADD3 R15, PT, PT, RZ, -R16, RZ ;  /* 0x80000010ff0f7210 */ /* 0x000fe40007ffe0ff */
[----:B------:R-:W-:-:S05]  /*1280*/  ISETP.NE.U32.AND P1, PT, R16, RZ, PT ;  /* 0x000000ff1000720c */ /* 0x000fca0003f25070 */
        /* <DEDUP_REMOVED lines=8> */
[----:B------:R-:W-:Y:S01]  /*1310*/  IMAD R15, R16, R13, R14 ;  /* 0x0000000d100f7224 */ /* 0x000fe200078e020e */
[----:B------:R-:W-:-:S04]  /*1320*/  MOV R13, RZ ;  /* 0x000000ff000d7202 */ /* 0x000fc80000000f00 */
[----:B------:R-:W-:-:S13]  /*1330*/  ISETP.GE.U32.AND P0, PT, R15, R16, PT ;  /* 0x000000100f00720c */ /* 0x000fda0003f06070 */
[----:B------:R-:W-:-:S04]  /*1340*/  @P0 IADD3 R15, PT, PT, -R16, R15, RZ ;  /* 0x0000000f100f0210 */ /* 0x000fc80007ffe1ff */
[----:B------:R-:W-:-:S13]  /*1350*/  ISETP.GE.U32.AND P0, PT, R15, R16, PT ;  /* 0x000000100f00720c */ /* 0x000fda0003f06070 */
[----:B------:R-:W-:Y:S01]  /*1360*/  @P0 IMAD.IADD R15, R15, 0x1, -R16 ;  /* 0x000000010f0f0824 */ /* 0x000fe200078e0a10 */
[----:B------:R-:W-:-:S05]  /*1370*/  @!P1 LOP3.LUT R15, RZ, R16, RZ, 0x33, !PT ;  /* 0x00000010ff0f9212 */ /* 0x000fca00078e33ff */
[----:B------:R-:W-:Y:S01]  /*1380*/  IMAD.MOV.U32 R12, RZ, RZ, R15 ;  /* 0x000000ffff0c7224 */ /* 0x000fe200078e000f */
[----:B------:R-:W-:Y:S06]  /*1390*/  BRA `(.L_x_83) ;  /* 0x00000000001c7947 */ /* 0x000fec0003800000 */
.L_x_82:
[----:B------:R-:W-:Y:S01]  /*13a0*/  IMAD.MOV.U32 R13, RZ, RZ, R14 ;  /* 0x000000ffff0d7224 */ /* 0x000fe200078e000e */
[----:B------:R-:W-:Y:S01]  /*13b0*/  MOV R11, R17 ;  /* 0x00000011000b7202 */ /* 0x000fe20000000f00 */
[----:B------:R-:W-:Y:S01]  /*13c0*/  IMAD.MOV.U32 R14, RZ, RZ, R16 ;  /* 0x000000ffff0e7224 */ /* 0x000fe200078e0010 */
[----:B------:R-:W-:-:S07]  /*13d0*/  MOV R12, 0x13f0 ;  /* 0x000013f0000c7802 */ /* 0x000fce0000000f00 */
[----:B------:R-:W-:Y:S05]  /*13e0*/  CALL.REL.NOINC `($__internal_2_$__cuda_sm20_rem_s64) ;  /* 0x0000001c00b07944 */ /* 0x000fea0003c00000 */
[----:B------:R-:W-:Y:S02]  /*13f0*/  IMAD.MOV.U32 R12, RZ, RZ, R11 ;  /* 0x000000ffff0c7224 */ /* 0x000fe400078e000b */
[----:B------:R-:W-:-:S07]  /*1400*/  IMAD.MOV.U32 R13, RZ, RZ, R14 ;  /* 0x000000ffff0d7224 */ /* 0x000fce00078e000e */
.L_x_83:
[----:B------:R-:W-:Y:S05]  /*1410*/  BSYNC.RECONVERGENT B1 ;  /* 0x0000000000017941 */ /* 0x000fea0003800200 */
.L_x_81:
[----:B------:R-:W0:Y:S01]  /*1420*/  MUFU.RCP R15, R4 ;  /* 0x00000004000f7308 */ /* 0x000e220000001000 */
[----:B------:R-:W-:Y:S07]  /*1430*/  BSSY.RECONVERGENT B1, `(.L_x_84) ;  /* 0x000000c000017945 */ /* 0x000fee0003800200 */
[----:B------:R-:W1:Y:S01]  /*1440*/  I2F.S64.RM R11, R12 ;  /* 0x0000000c000b7312 */ /* 0x000e620000305400 */
[----:B0-----:R-:W-:-:S04]  /*1450*/  FFMA R14, -R4, R15, 1 ;  /* 0x3f800000040e7423 */ /* 0x001fc8000000010f */
[----:B------:R-:W-:-:S03]  /*1460*/  FFMA R14, R15, R14, R15 ;  /* 0x0000000e0f0e7223 */ /* 0x000fc6000000000f */
[----:B-1----:R-:W0:Y:S01]  /*1470*/  FCHK P0, R11, R4 ;  /* 0x000000040b007302 */ /* 0x002e220000000000 */
[----:B------:R-:W-:-:S04]  /*1480*/  FFMA R15, R11, R14, RZ ;  /* 0x0000000e0b0f7223 */ /* 0x000fc800000000ff */
[----:B------:R-:W-:-:S04]  /*1490*/  FFMA R20, -R4, R15, R11 ;  /* 0x0000000f04147223 */ /* 0x000fc8000000010b */
[----:B------:R-:W-:Y:S01]  /*14a0*/  FFMA R14, R14, R20, R15 ;  /* 0x000000140e0e7223 */ /* 0x000fe2000000000f */
[----:B0-----:R-:W-:Y:S06]  /*14b0*/  @!P0 BRA `(.L_x_85) ;  /* 0x00000000000c8947 */ /* 0x001fec0003800000 */
[----:B------:R-:W-:-:S07]  /*14c0*/  MOV R12, 0x14e0 ;  /* 0x000014e0000c7802 */ /* 0x000fce0000000f00 */
[----:B------:R-:W-:Y:S05]  /*14d0*/  CALL.REL.NOINC `($__internal_3_$__cuda_sm3x_div_rn_noftz_f32_slowpath) ;  /* 0x0000002000a87944 */ /* 0x000fea0003c00000 */
[----:B------:R-:W-:-:S07]  /*14e0*/  MOV R14, R11 ;  /* 0x0000000b000e7202 */ /* 0x000fce0000000f00 */
.L_x_85:
[----:B------:R-:W-:Y:S05]  /*14f0*/  BSYNC.RECONVERGENT B1 ;  /* 0x0000000000017941 */ /* 0x000fea0003800200 */
.L_x_84:
[----:B------:R-:W0:Y:S01]  /*1500*/  LDC.64 R24, c[0x0][0x380] ;  /* 0x0000e000ff187b82 */ /* 0x000e220000000a00 */
[C---:B------:R-:W-:Y:S02]  /*1510*/  R2UR UR12, R18.reuse ;  /* 0x00000000120c72ca */ /* 0x040fe400000e0000 */
[C---:B------:R-:W-:Y:S02]  /*1520*/  R2UR UR13, R19.reuse ;  /* 0x00000000130d72ca */ /* 0x040fe400000e0000 */
[----:B------:R-:W-:Y:S02]  /*1530*/  R2UR UR16, R18 ;  /* 0x00000000121072ca */ /* 0x000fe400000e0000 */
[----:B------:R-:W-:Y:S01]  /*1540*/  R2UR UR17, R19 ;  /* 0x00000000131172ca */ /* 0x000fe200000e0000 */
[----:B------:R-:W1:Y:S01]  /*1550*/  LDC.64 R26, c[0x0][0x388] ;  /* 0x0000e200ff1a7b82 */ /* 0x000e620000000a00 */
[----:B0-----:R-:W-:-:S07]  /*1560*/  IMAD.WIDE.U32 R24, R5, 0x4, R24 ;  /* 0x0000000405187825 */ /* 0x001fce00078e0018 */
[----:B------:R-:W2:Y:S01]  /*1570*/  LDG.E R25, desc[UR12][R24.64] ;  /* 0x0000000c18197981 */ /* 0x000ea2000c1e1900 */
[----:B-1----:R-:W-:-:S06]  /*1580*/  IMAD.WIDE.U32 R26, R29, 0x4, R26 ;  /* 0x000000041d1a7825 */ /* 0x002fcc00078e001a */
[----:B------:R-:W3:Y:S01]  /*1590*/  LDG.E R27, desc[UR16][R26.64] ;  /* 0x000000101a1b7981 */ /* 0x000ee2000c1e1900 */
[----:B------:R-:W-:Y:S01]  /*15a0*/  BSSY.RECONVERGENT B1, `(.L_x_86) ;  /* 0x000002f000017945 */ /* 0x000fe20003800200 */
[C---:B--2---:R-:W-:Y:S01]  /*15b0*/  FMUL R20, R2.reuse, R25 ;  /* 0x0000001902147220 */ /* 0x044fe20000400000 */
[----:B---3--:R-:W-:-:S05]  /*15c0*/  FMUL R11, R2, R27 ;  /* 0x0000001b020b7220 */ /* 0x008fca0000400000 */
[----:B------:R-:W0:Y:S08]  /*15d0*/  F2I.S64.FLOOR R20, R20 ;  /* 0x0000001400147311 */ /* 0x000e300000205900 */
[----:B------:R-:W1:Y:S01]  /*15e0*/  F2I.S64.FLOOR R12, R11 ;  /* 0x0000000b000c7311 */ /* 0x000e620000205900 */
[----:B0-----:R-:W-:Y:S02]  /*15f0*/  LOP3.LUT R28, R20, UR5, RZ, 0xc0, !PT ;  /* 0x00000005141c7c12 */ /* 0x001fe4000f8ec0ff */
[----:B------:R-:W-:-:S02]  /*1600*/  LOP3.LUT R30, R21, UR4, RZ, 0xc0, !PT ;  /* 0x00000004151e7c12 */ /* 0x000fc4000f8ec0ff */
[----:B-1----:R-:W-:Y:S02]  /*1610*/  LOP3.LUT R13, R13, UR4, RZ, 0xc0, !PT ;  /* 0x000000040d0d7c12 */ /* 0x002fe4000f8ec0ff */
[----:B------:R-:W-:-:S03]  /*1620*/  LOP3.LUT R15, R12, UR5, RZ, 0xc0, !PT ;  /* 0x000000050c0f7c12 */ /* 0x000fc6000f8ec0ff */
[-C--:B------:R-:W-:Y:S02]  /*1630*/  IMAD R21, R13, R28.reuse, RZ ;  /* 0x0000001c0d157224 */ /* 0x080fe400078e02ff */
[----:B------:R-:W-:-:S04]  /*1640*/  IMAD.WIDE.U32 R12, R15, R28, RZ ;  /* 0x0000001c0f0c7225 */ /* 0x000fc800078e00ff */
[----:B------:R-:W-:-:S04]  /*1650*/  IMAD R21, R15, R30, R21 ;  /* 0x0000001e0f157224 */ /* 0x000fc800078e0215 */
[----:B------:R-:W-:-:S05]  /*1660*/  IMAD.IADD R11, R13, 0x1, R21 ;  /* 0x000000010d0b7824 */ /* 0x000fca00078e0215 */
[----:B------:R-:W-:Y:S01]  /*1670*/  LOP3.LUT R21, R11, UR6, RZ, 0xc0, !PT ;  /* 0x000000060b157c12 */ /* 0x000fe2000f8ec0ff */
[----:B------:R-:W0:Y:S03]  /*1680*/  F2F.F64.F32 R14, R14 ;  /* 0x0000000e000e7310 */ /* 0x000e260000201800 */
[----:B------:R-:W-:-:S04]  /*1690*/  LOP3.LUT R11, R21, R17, RZ, 0xfc, !PT ;  /* 0x00000011150b7212 */ /* 0x000fc800078efcff */
[----:B------:R-:W-:Y:S01]  /*16a0*/  ISETP.NE.U32.AND P0, PT, R11, RZ, PT ;  /* 0x000000ff0b00720c */ /* 0x000fe20003f05070 */
[----:B0-----:R-:W-:Y:S01]  /*16b0*/  DADD R22, R14, R22 ;  /* 0x000000000e167229 */ /* 0x001fe20000000016 */
[----:B------:R-:W-:-:S11]  /*16c0*/  LOP3.LUT R15, R12, UR7, RZ, 0xc0, !PT ;  /* 0x000000070c0f7c12 */ /* 0x000fd6000f8ec0ff */
[----:B------:R-:W-:Y:S05]  /*16d0*/  @P0 BRA `(.L_x_87) ;  /* 0x00000000004c0947 */ /* 0x000fea0003800000 */
[----:B------:R-:W0:Y:S01]  /*16e0*/  I2F.U32.RP R14, R16 ;  /* 0x00000010000e7306 */ /* 0x000e220000209000 */
[----:B------:R-:W-:Y:S01]  /*16f0*/  IADD3 R11, PT, PT, RZ, -R16, RZ ;  /* 0x80000010ff0b7210 */ /* 0x000fe20007ffe0ff */
[----:B------:R-:W-:Y:S01]  /*1700*/  IMAD.MOV.U32 R12, RZ, RZ, RZ ;  /* 0x000000ffff0c7224 */ /* 0x000fe200078e00ff */
[----:B------:R-:W-:-:S05]  /*1710*/  ISETP.NE.U32.AND P1, PT, R16, RZ, PT ;  /* 0x000000ff1000720c */ /* 0x000fca0003f25070 */
[----:B0-----:R-:W0:Y:S02]  /*1720*/  MUFU.RCP R14, R14 ;  /* 0x0000000e000e7308 */ /* 0x001e240000001000 */
[----:B0-----:R-:W-:-:S06]  /*1730*/  VIADD R13, R14, 0xffffffe ;  /* 0x0ffffffe0e0d7836 */ /* 0x001fcc0000000000 */
[----:B------:R-:W0:Y:S02]  /*1740*/  F2I.FTZ.U32.TRUNC.NTZ R13, R13 ;  /* 0x0000000d000d7305 */ /* 0x000e24000021f000 */
[----:B0-----:R-:W-:-:S04]  /*1750*/  IMAD R11, R11, R13, RZ ;  /* 0x0000000d0b0b7224 */ /* 0x001fc800078e02ff */
[----:B------:R-:W-:-:S04]  /*1760*/  IMAD.HI.U32 R12, R13, R11, R12 ;  /* 0x0000000b0d0c7227 */ /* 0x000fc800078e000c */
[----:B------:R-:W-:Y:S02]  /*1770*/  IMAD.MOV.U32 R13, RZ, RZ, RZ ;  /* 0x000000ffff0d7224 */ /* 0x000fe400078e00ff */
[----:B------:R-:W-:-:S04]  /*1780*/  IMAD.HI.U32 R11, R12, R15, RZ ;  /* 0x0000000f0c0b7227 */ /* 0x000fc800078e00ff */
[----:B------:R-:W-:-:S04]  /*1790*/  IMAD.MOV R11, RZ, RZ, -R11 ;  /* 0x000000ffff0b7224 */ /* 0x000fc800078e0a0b */
[----:B------:R-:W-:-:S05]  /*17a0*/  IMAD R12, R16, R11, R15 ;  /* 0x0000000b100c7224 */ /* 0x000fca00078e020f */
[----:B------:R-:W-:-:S13]  /*17b0*/  ISETP.GE.U32.AND P0, PT, R12, R16, PT ;  /* 0x000000100c00720c */ /* 0x000fda0003f06070 */
[----:B------:R-:W-:-:S04]  /*17c0*/  @P0 IADD3 R12, PT, PT, -R16, R12, RZ ;  /* 0x0000000c100c0210 */ /* 0x000fc80007ffe1ff */
[----:B------:R-:W-:-:S13]  /*17d0*/  ISETP.GE.U32.AND P0, PT, R12, R16, PT ;  /* 0x000000100c00720c */ /* 0x000fda0003f06070 */
[----:B------:R-:W-:Y:S01]  /*17e0*/  @P0 IMAD.IADD R12, R12, 0x1, -R16 ;  /* 0x000000010c0c0824 */ /* 0x000fe200078e0a10 */
[----:B------:R-:W-:Y:S01]  /*17f0*/  @!P1 LOP3.LUT R12, RZ, R16, RZ, 0x33, !PT ;  /* 0x00000010ff0c9212 */ /* 0x000fe200078e33ff */
[----:B------:R-:W-:Y:S06]  /*1800*/  BRA `(.L_x_88) ;  /* 0x0000000000207947 */ /* 0x000fec0003800000 */
.L_x_87:
[----:B------:R-:W-:Y:S01]  /*1810*/  MOV R13, R15 ;  /* 0x0000000f000d7202 */ /* 0x000fe20000000f00 */
[----:B------:R-:W-:Y:S01]  /*1820*/  IMAD.MOV.U32 R15, RZ, RZ, R21 ;  /* 0x000000ffff0f7224 */ /* 0x000fe200078e0015 */
[----:B------:R-:W-:Y:S01]  /*1830*/  MOV R11, R17 ;  /* 0x00000011000b7202 */ /* 0x000fe20000000f00 */
[----:B------:R-:W-:Y:S01]  /*1840*/  IMAD.MOV.U32 R14, RZ, RZ, R16 ;  /* 0x000000ffff0e7224 */ /* 0x000fe200078e0010 */
[----:B------:R-:W-:-:S07]  /*1850*/  MOV R12, 0x1870 ;  /* 0x00001870000c7802 */ /* 0x000fce0000000f00 */
[----:B------:R-:W-:Y:S05]  /*1860*/  CALL.REL.NOINC `($__internal_2_$__cuda_sm20_rem_s64) ;  /* 0x0000001800907944 */ /* 0x000fea0003c00000 */
[----:B------:R-:W-:Y:S02]  /*1870*/  IMAD.MOV.U32 R12, RZ, RZ, R11 ;  /* 0x000000ffff0c7224 */ /* 0x000fe400078e000b */
[----:B------:R-:W-:-:S07]  /*1880*/  IMAD.MOV.U32 R13, RZ, RZ, R14 ;  /* 0x000000ffff0d7224 */ /* 0x000fce00078e000e */
.L_x_88:
[----:B------:R-:W-:Y:S05]  /*1890*/  BSYNC.RECONVERGENT B1 ;  /* 0x0000000000017941 */ /* 0x000fea0003800200 */
.L_x_86:
        /* <DEDUP_REMOVED lines=10> */
[----:B------:R-:W-:Y:S02]  /*1940*/  MOV R11, R13 ;  /* 0x0000000d000b7202 */ /* 0x000fe40000000f00 */
[----:B------:R-:W-:-:S07]  /*1950*/  MOV R12, 0x1970 ;  /* 0x00001970000c7802 */ /* 0x000fce0000000f00 */
[----:B------:R-:W-:Y:S05]  /*1960*/  CALL.REL.NOINC `($__internal_3_$__cuda_sm3x_div_rn_noftz_f32_slowpath) ;  /* 0x0000001c00847944 */ /* 0x000fea0003c00000 */
.L_x_90:
[----:B------:R-:W-:Y:S05]  /*1970*/  BSYNC.RECONVERGENT B1 ;  /* 0x0000000000017941 */ /* 0x000fea0003800200 */
.L_x_89:
[----:B------:R-:W0:Y:S01]  /*1980*/  LDC.64 R20, c[0x0][0x388] ;  /* 0x0000e200ff147b82 */ /* 0x000e220000000a00 */
[----:B------:R-:W-:Y:S01]  /*1990*/  R2UR UR16, R18 ;  /* 0x00000000121072ca */ /* 0x000fe200000e0000 */
[----:B------:R-:W-:Y:S01]  /*19a0*/  VIADD R13, R6, 0xffffffff ;  /* 0xffffffff060d7836 */ /* 0x000fe20000000000 */
        /* <DEDUP_REMOVED lines=29> */
[----:B------:R-:W-:Y:S01]  /*1b80*/  IMAD.MOV R11, RZ, RZ, -R16 ;  /* 0x000000ffff0b7224 */ /* 0x000fe200078e0a10 */
[----:B------:R-:W-:Y:S01]  /*1b90*/  ISETP.NE.U32.AND P1, PT, R16, RZ, PT ;  /* 0x000000ff1000720c */ /* 0x000fe20003f25070 */
[----:B------:R-:W-:-:S05]  /*1ba0*/  IMAD.MOV.U32 R12, RZ, RZ, RZ ;  /* 0x000000ffff0c7224 */ /* 0x000fca00078e00ff */
[----:B0-----:R-:W0:Y:S02]  /*1bb0*/  MUFU.RCP R15, R15 ;  /* 0x0000000f000f7308 */ /* 0x001e240000001000 */
[----:B0-----:R-:W-:-:S06]  /*1bc0*/  IADD3 R13, PT, PT, R15, 0xffffffe, RZ ;  /* 0x0ffffffe0f0d7810 */ /* 0x001fcc0007ffe0ff */
[----:B------:R-:W0:Y:S02]  /*1bd0*/  F2I.FTZ.U32.TRUNC.NTZ R13, R13 ;  /* 0x0000000d000d7305 */ /* 0x000e24000021f000 */
[----:B0-----:R-:W-:-:S04]  /*1be0*/  IMAD R11, R11, R13, RZ ;  /* 0x0000000d0b0b7224 */ /* 0x001fc800078e02ff */
[----:B------:R-:W-:Y:S01]  /*1bf0*/  IMAD.HI.U32 R11, R13, R11, R12 ;  /* 0x0000000b0d0b7227 */ /* 0x000fe200078e000c */
[----:B------:R-:W-:-:S05]  /*1c00*/  MOV R13, RZ ;  /* 0x000000ff000d7202 */ /* 0x000fca0000000f00 */
[----:B------:R-:W-:-:S05]  /*1c10*/  IMAD.HI.U32 R11, R11, R14, RZ ;  /* 0x0000000e0b0b7227 */ /* 0x000fca00078e00ff */
[----:B------:R-:W-:-:S05]  /*1c20*/  IADD3 R11, PT, PT, -R11, RZ, RZ ;  /* 0x000000ff0b0b7210 */ /* 0x000fca0007ffe1ff */
[----:B------:R-:W-:-:S05]  /*1c30*/  IMAD R12, R16, R11, R14 ;  /* 0x0000000b100c7224 */ /* 0x000fca00078e020e */
[----:B------:R-:W-:-:S13]  /*1c40*/  ISETP.GE.U32.AND P0, PT, R12, R16, PT ;  /* 0x000000100c00720c */ /* 0x000fda0003f06070 */
[----:B------:R-:W-:-:S05]  /*1c50*/  @P0 IMAD.IADD R12, R12, 0x1, -R16 ;  /* 0x000000010c0c0824 */ /* 0x000fca00078e0a10 */
[----:B------:R-:W-:-:S13]  /*1c60*/  ISETP.GE.U32.AND P0, PT, R12, R16, PT ;  /* 0x000000100c00720c */ /* 0x000fda0003f06070 */
[----:B------:R-:W-:Y:S01]  /*1c70*/  @P0 IMAD.IADD R12, R12, 0x1, -R16 ;  /* 0x000000010c0c0824 */ /* 0x000fe200078e0a10 */
[----:B------:R-:W-:Y:S01]  /*1c80*/  @!P1 LOP3.LUT R12, RZ, R16, RZ, 0x33, !PT ;  /* 0x00000010ff0c9212 */ /* 0x000fe200078e33ff */
[----:B------:R-:W-:Y:S06]  /*1c90*/  BRA `(.L_x_93) ;  /* 0x0000000000207947 */ /* 0x000fec0003800000 */
.L_x_92:
[----:B------:R-:W-:Y:S01]  /*1ca0*/  IMAD.MOV.U32 R13, RZ, RZ, R14 ;  /* 0x000000ffff0d7224 */ /* 0x000fe200078e000e */
[----:B------:R-:W-:Y:S01]  /*1cb0*/  MOV R14, R16 ;  /* 0x00000010000e7202 */ /* 0x000fe20000000f00 */
[----:B------:R-:W-:Y:S01]  /*1cc0*/  IMAD.MOV.U32 R15, RZ, RZ, R21 ;  /* 0x000000ffff0f7224 */ /* 0x000fe200078e0015 */
[----:B------:R-:W-:Y:S01]  /*1cd0*/  MOV R12, 0x1d00 ;  /* 0x00001d00000c7802 */ /* 0x000fe20000000f00 */
[----:B------:R-:W-:-:S07]  /*1ce0*/  IMAD.MOV.U32 R11, RZ, RZ, R17 ;  /* 0x000000ffff0b7224 */ /* 0x000fce00078e0011 */
[----:B------:R-:W-:Y:S05]  /*1cf0*/  CALL.REL.NOINC `($__internal_2_$__cuda_sm20_rem_s64) ;  /* 0x00000014006c7944 */ /* 0x000fea0003c00000 */
[----:B------:R-:W-:Y:S01]  /*1d00*/  IMAD.MOV.U32 R12, RZ, RZ, R11 ;  /* 0x000000ffff0c7224 */ /* 0x000fe200078e000b */
[----:B------:R-:W-:-:S07]  /*1d10*/  MOV R13, R14 ;  /* 0x0000000e000d7202 */ /* 0x000fce0000000f00 */
.L_x_93:
[----:B------:R-:W-:Y:S05]  /*1d20*/  BSYNC.RECONVERGENT B1 ;  /* 0x0000000000017941 */ /* 0x000fea0003800200 */
.L_x_91:
        /* <DEDUP_REMOVED lines=10> */
[----:B------:R-:W-:Y:S01]  /*1dd0*/  IMAD.MOV.U32 R11, RZ, RZ, R13 ;  /* 0x000000ffff0b7224 */ /* 0x000fe200078e000d */
[----:B------:R-:W-:-:S07]  /*1de0*/  MOV R12, 0x1e00 ;  /* 0x00001e00000c7802 */ /* 0x000fce0000000f00 */
[----:B------:R-:W-:Y:S05]  /*1df0*/  CALL.REL.NOINC `($__internal_3_$__cuda_sm3x_div_rn_noftz_f32_slowpath) ;  /* 0x0000001800607944 */ /* 0x000fea0003c00000 */
.L_x_95:
[----:B------:R-:W-:Y:S05]  /*1e00*/  BSYNC.RECONVERGENT B1 ;  /* 0x0000000000017941 */ /* 0x000fea0003800200 */
.L_x_94:
        /* <DEDUP_REMOVED lines=49> */
.L_x_97:
        /* <DEDUP_REMOVED lines=8> */
.L_x_98:
[----:B------:R-:W-:Y:S05]  /*21a0*/  BSYNC.RECONVERGENT B1 ;  /* 0x0000000000017941 */ /* 0x000fea0003800200 */
.L_x_96:
[----:B------:R-:W0:Y:S01]  /*21b0*/  MUFU.RCP R11, R4 ;  /* 0x00000004000b7308 */ /* 0x000e220000001000 */
[----:B------:R-:W-:Y:S01]  /*21c0*/  ULOP3.LUT UR8, UR11, 0xfffffffc, URZ, 0xc0, !UPT ;  /* 0xfffffffc0b087892 */ /* 0x000fe2000f8ec0ff */
[----:B------:R-:W-:Y:S05]  /*21d0*/  BSSY.RECONVERGENT B1, `(.L_x_99) ;  /* 0x000000d000017945 */ /* 0x000fea0003800200 */
[----:B------:R-:W-:Y:S01]  /*21e0*/  IMAD.U32 R29, RZ, RZ, UR8 ;  /* 0x00000008ff1d7e24 */ /* 0x000fe2000f8e00ff */
        /* <DEDUP_REMOVED lines=11> */
.L_x_100:
[----:B------:R-:W-:Y:S05]  /*22a0*/  BSYNC.RECONVERGENT B1 ;  /* 0x0000000000017941 */ /* 0x000fea0003800200 */
.L_x_99:
[----:B------:R-:W-:Y:S01]  /*22b0*/  IADD3 R10, PT, PT, R10, 0x4, RZ ;  /* 0x000000040a0a7810 */ /* 0x000fe20007ffe0ff */
[----:B------:R-:W0:Y:S01]  /*22c0*/  F2F.F64.F32 R12, R11 ;  /* 0x0000000b000c7310 */ /* 0x000e220000201800 */
[----:B------:R-:W-:Y:S02]  /*22d0*/  IMAD.U32 R14, RZ, RZ, UR14 ;  /* 0x0000000eff0e7e24 */ /* 0x000fe4000f8e00ff */
[----:B------:R-:W-:Y:S01]  /*22e0*/  ISETP.NE.AND P0, PT, R10, RZ, PT ;  /* 0x000000ff0a00720c */ /* 0x000fe20003f05270 */
[----:B------:R-:W-:Y:S02]  /*22f0*/  VIADD R6, R6, 0x4 ;  /* 0x0000000406067836 */ /* 0x000fe40000000000 */
[C---:B------:R-:W-:Y:S01]  /*2300*/  LEA R5, R14.reuse, R5, 0x2 ;  /* 0x000000050e057211 */ /* 0x040fe200078e10ff */
[C---:B------:R-:W-:Y:S01]  /*2310*/  IMAD R7, R14.reuse, 0x4, R7 ;  /* 0x000000040e077824 */ /* 0x040fe200078e0207 */
[C---:B------:R-:W-:Y:S01]  /*2320*/  LEA R9, R14.reuse, R9, 0x2 ;  /* 0x000000090e097211 */ /* 0x040fe200078e10ff */
[----:B------:R-:W-:Y:S01]  /*2330*/  IMAD R8, R14, 0x4, R8 ;  /* 0x000000040e087824 */ /* 0x000fe200078e0208 */
[----:B0-----:R-:W-:-:S06]  /*2340*/  DADD R22, R22, R12 ;  /* 0x0000000016167229 */ /* 0x001fcc000000000c */
[----:B------:R-:W-:Y:S05]  /*2350*/  @P0 BRA `(.L_x_101) ;  /* 0xffffffec00480947 */ /* 0x000fea000383ffff */
.L_x_80:
[----:B------:R-:W0:Y:S02]  /*2360*/  LDCU UR10, c[0x0][0x3a0] ;  /* 0x00007400ff0a77ac */ /* 0x000e240008000800 */
[----:B0-----:R-:W-:-:S09]  /*2370*/  ULOP3.LUT UP0, UR8, UR10, 0x3, URZ, 0xc0, !UPT ;  /* 0x000000030a087892 */ /* 0x001fd2000f80c0ff */
[----:B------:R-:W-:Y:S05]  /*2380*/  BRA.U !UP0, `(.L_x_102) ;  /* 0x0000000d08887547 */ /* 0x000fea000b800000 */
[----:B------:R-:W-:-:S09]  /*2390*/  UISETP.NE.AND UP0, UPT, UR8, 0x1, UPT ;  /* 0x000000010800788c */ /* 0x000fd2000bf05270 */
[----:B------:R-:W-:Y:S05]  /*23a0*/  BRA.U !UP0, `(.L_x_103) ;  /* 0x00000009084c7547 */ /* 0x000fea000b800000 */
[----:B------:R-:W0:Y:S01]  /*23b0*/  LDC.64 R8, c[0x0][0x380] ;  /* 0x0000e000ff087b82 */ /* 0x000e220000000a00 */
[----:B------:R-:W-:Y:S01]  /*23c0*/  R2UR UR12, R18 ;  /* 0x00000000120c72ca */ /* 0x000fe200000e0000 */
[----:B------:R-:W-:Y:S01]  /*23d0*/  IMAD R5, R29, R14, R3 ;  /* 0x0000000e1d057224 */ /* 0x000fe200078e0203 */
[C---:B------:R-:W-:Y:S01]  /*23e0*/  R2UR UR13, R19.reuse ;  /* 0x00000000130d72ca */ /* 0x040fe200000e0000 */
[----:B------:R-:W-:Y:S01]  /*23f0*/  IMAD R6, R0, UR10, R29 ;  /* 0x0000000a00067c24 */ /* 0x000fe2000f8e021d */
        /* <DEDUP_REMOVED lines=44> */
.L_x_105:
[----:B------:R-:W-:Y:S01]  /*26c0*/  MOV R14, R16 ;  /* 0x00000010000e7202 */ /* 0x000fe20000000f00 */
[----:B------:R-:W-:Y:S01]  /*26d0*/  IMAD.MOV.U32 R11, RZ, RZ, R17 ;  /* 0x000000ffff0b7224 */ /* 0x000fe200078e0011 */
[----:B------:R-:W-:-:S07]  /*26e0*/  MOV R12, 0x2700 ;  /* 0x00002700000c7802 */ /* 0x000fce0000000f00 */
[----:B------:R-:W-:Y:S05]  /*26f0*/  CALL.REL.NOINC `($__internal_2_$__cuda_sm20_rem_s64) ;  /* 0x0000000800ec7944 */ /* 0x000fea0003c00000 */
[----:B------:R-:W-:Y:S01]  /*2700*/  IMAD.MOV.U32 R8, RZ, RZ, R11 ;  /* 0x000000ffff087224 */ /* 0x000fe200078e000b */
[----:B------:R-:W-:-:S07]  /*2710*/  MOV R9, R14 ;  /* 0x0000000e00097202 */ /* 0x000fce0000000f00 */
.L_x_106:
[----:B------:R-:W-:Y:S05]  /*2720*/  BSYNC.RECONVERGENT B1 ;  /* 0x0000000000017941 */ /* 0x000fea0003800200 */
.L_x_104:
        /* <DEDUP_REMOVED lines=13> */
[----:B------:R-:W-:-:S07]  /*2800*/  IMAD.MOV.U32 R7, RZ, RZ, R11 ;  /* 0x000000ffff077224 */ /* 0x000fce00078e000b */
.L_x_108:
[----:B------:R-:W-:Y:S05]  /*2810*/  BSYNC.RECONVERGENT B1 ;  /* 0x0000000000017941 */ /* 0x000fea0003800200 */
.L_x_107:
[----:B------:R-:W0:Y:S01]  /*2820*/  LDC.64 R12, c[0x0][0x388] ;  /* 0x0000e200ff0c7b82 */ /* 0x000e220000000a00 */
[----:B------:R-:W1:Y:S01]  /*2830*/  LDCU UR8, c[0x0][0x398] ;  /* 0x00007300ff0877ac */ /* 0x000e620008000800 */
[----:B------:R-:W-:Y:S02]  /*2840*/  R2UR UR16, R18 ;  /* 0x00000000121072ca */ /* 0x000fe400000e0000 */
[C---:B------:R-:W-:Y:S02]  /*2850*/  R2UR UR17, R19.reuse ;  /* 0x00000000131172ca */ /* 0x040fe400000e0000 */
[----:B------:R-:W-:Y:S02]  /*2860*/  IADD3 R9, PT, PT, R6, 0x1, RZ ;  /* 0x0000000106097810 */ /* 0x000fe40007ffe0ff */
[----:B------:R-:W2:Y:S01]  /*2870*/  LDC.64 R10, c[0x0][0x380] ;  /* 0x0000e000ff0a7b82 */ /* 0x000ea20000000a00 */
[----:B------:R-:W-:Y:S02]  /*2880*/  R2UR UR12, R18 ;  /* 0x00000000120c72ca */ /* 0x000fe400000e0000 */
[----:B------:R-:W-:Y:S01]  /*2890*/  R2UR UR13, R19 ;  /* 0x00000000130d72ca */ /* 0x000fe200000e0000 */
[----:B-1----:R-:W-:-:S02]  /*28a0*/  VIADD R5, R5, UR8 ;  /* 0x0000000805057c36 */ /* 0x002fc40008000000 */
[----:B0-----:R-:W-:-:S06]  /*28b0*/  IMAD.WIDE.U32 R12, R9, 0x4, R12 ;  /* 0x00000004090c7825 */ /* 0x001fcc00078e000c */
[----:B------:R-:W3:Y:S01]  /*28c0*/  LDG.E R13, desc[UR16][R12.64] ;  /* 0x000000100c0d7981 */ /* 0x000ee2000c1e1900 */
[----:B--2---:R-:W-:-:S06]  /*28d0*/  IMAD.WIDE.U32 R10, R5, 0x4, R10 ;  /* 0x00000004050a7825 */ /* 0x004fcc00078e000a */
[----:B------:R-:W2:Y:S01]  /*28e0*/  LDG.E R11, desc[UR12][R10.64] ;  /* 0x0000000c0a0b7981 */ /* 0x000ea2000c1e1900 */
[----:B------:R-:W-:Y:S01]  /*28f0*/  BSSY.RECONVERGENT B1, `(.L_x_109) ;  /* 0x000002d000017945 */ /* 0x000fe20003800200 */
[C---:B---3--:R-:W-:Y:S01]  /*2900*/  FMUL R14, R2.reuse, R13 ;  /* 0x0000000d020e7220 */ /* 0x048fe20000400000 */
[----:B--2---:R-:W-:-:S05]  /*2910*/  FMUL R5, R2, R11 ;  /* 0x0000000b02057220 */ /* 0x004fca0000400000 */
        /* <DEDUP_REMOVED lines=13> */
[----:B------:R-:W-:Y:S02]  /*29f0*/  ISETP.NE.U32.AND P0, PT, R5, RZ, PT ;  /* 0x000000ff0500720c */ /* 0x000fe40003f05070 */
[----:B------:R-:W-:Y:S01]  /*2a00*/  LOP3.LUT R13, R8, UR7, RZ, 0xc0, !PT ;  /* 0x00000007080d7c12 */ /* 0x000fe2000f8ec0ff */
[----:B0-----:R-:W-:-:S10]  /*2a10*/  DADD R22, R22, R6 ;  /* 0x0000000016167229 */ /* 0x001fd40000000006 */
        /* <DEDUP_REMOVED lines=20> */
.L_x_110:
[----:B------:R-:W-:Y:S01]  /*2b60*/  IMAD.MOV.U32 R14, RZ, RZ, R16 ;  /* 0x000000ffff0e7224 */ /* 0x000fe200078e0010 */
[----:B------:R-:W-:Y:S01]  /*2b70*/  MOV R12, 0x2ba0 ;  /* 0x00002ba0000c7802 */ /* 0x000fe20000000f00 */
[----:B------:R-:W-:-:S07]  /*2b80*/  IMAD.MOV.U32 R11, RZ, RZ, R17 ;  /* 0x000000ffff0b7224 */ /* 0x000fce00078e0011 */
[----:B------:R-:W-:Y:S05]  /*2b90*/  CALL.REL.NOINC `($__internal_2_$__cuda_sm20_rem_s64) ;  /* 0x0000000400c47944 */ /* 0x000fea0003c00000 */
[----:B------:R-:W-:Y:S01]  /*2ba0*/  MOV R6, R11 ;  /* 0x0000000b00067202 */ /* 0x000fe20000000f00 */
[----:B------:R-:W-:-:S07]  /*2bb0*/  IMAD.MOV.U32 R7, RZ, RZ, R14 ;  /* 0x000000ffff077224 */ /* 0x000fce00078e000e */
.L_x_111:
[----:B------:R-:W-:Y:S05]  /*2bc0*/  BSYNC.RECONVERGENT B1 ;  /* 0x0000000000017941 */ /* 0x000fea0003800200 */
.L_x_109:
        /* <DEDUP_REMOVED lines=12> */
[----:B------:R-:W-:-:S07]  /*2c90*/  IMAD.MOV.U32 R5, RZ, RZ, R11 ;  /* 0x000000ffff057224 */ /* 0x000fce00078e000b */
.L_x_113:
[----:B------:R-:W-:Y:S05]  /*2ca0*/  BSYNC.RECONVERGENT B1 ;  /* 0x0000000000017941 */ /* 0x000fea0003800200 */
.L_x_112:
[----:B------:R-:W0:Y:S01]  /*2cb0*/  F2F.F64.F32 R6, R5 ;  /* 0x0000000500067310 */ /* 0x000e220000201800 */
[----:B------:R-:W-:Y:S01]  /*2cc0*/  IADD3 R29, PT, PT, R29, 0x2, RZ ;  /* 0x000000021d1d7810 */ /* 0x000fe20007ffe0ff */
[----:B0-----:R-:W-:-:S11]  /*2cd0*/  DADD R22, R22, R6 ;  /* 0x0000000016167229 */ /* 0x001fd60000000006 */
.L_x_103:
[----:B------:R-:W0:Y:S02]  /*2ce0*/  LDCU UR10, c[0x0][0x3a0] ;  /* 0x00007400ff0a77ac */ /* 0x000e240008000800 */
[----:B0-----:R-:W-:-:S04]  /*2cf0*/  ULOP3.LUT UR8, UR10, 0x1, URZ, 0xc0, !UPT ;  /* 0x000000010a087892 */ /* 0x001fc8000f8ec0ff */
[----:B------:R-:W-:-:S09]  /*2d00*/  UISETP.NE.U32.AND UP0, UPT, UR8, 0x1, UPT ;  /* 0x000000010800788c */ /* 0x000fd2000bf05070 */
[----:B------:R-:W-:Y:S05]  /*2d10*/  BRA.U UP0, `(.L_x_102) ;  /* 0x0000000500247547 */ /* 0x000fea000b800000 */
[----:B------:R-:W0:Y:S01]  /*2d20*/  LDC.64 R10, c[0x0][0x388] ;  /* 0x0000e200ff0a7b82 */ /* 0x000e220000000a00 */
[----:B------:R-:W1:Y:S01]  /*2d30*/  LDCU UR8, c[0x0][0x398] ;  /* 0x00007300ff0877ac */ /* 0x000e620008000800 */
[----:B------:R-:W-:Y:S01]  /*2d40*/  R2UR UR16, R18 ;  /* 0x00000000121072ca */ /* 0x000fe200000e0000 */
[----:B------:R-:W-:Y:S01]  /*2d50*/  IMAD R5, R0, UR10, R29 ;  /* 0x0000000a00057c24 */ /* 0x000fe2000f8e021d */
[C---:B------:R-:W-:Y:S02]  /*2d60*/  R2UR UR17, R19.reuse ;  /* 0x00000000131172ca */ /* 0x040fe400000e0000 */
[----:B------:R-:W-:Y:S02]  /*2d70*/  R2UR UR12, R18 ;  /* 0x00000000120c72ca */ /* 0x000fe400000e0000 */
[----:B------:R-:W2:Y:S01]  /*2d80*/  LDC.64 R6, c[0x0][0x380] ;  /* 0x0000e000ff067b82 */ /* 0x000ea20000000a00 */
[----:B------:R-:W-:Y:S01]  /*2d90*/  R2UR UR13, R19 ;  /* 0x00000000130d72ca */ /* 0x000fe200000e0000 */
[----:B-1----:R-:W-:-:S02]  /*2da0*/  IMAD R29, R29, UR8, R3 ;  /* 0x000000081d1d7c24 */ /* 0x002fc4000f8e0203 */
        /* <DEDUP_REMOVED lines=41> */
.L_x_115:
[----:B------:R-:W-:Y:S01]  /*3040*/  MOV R11, R17 ;  /* 0x00000011000b7202 */ /* 0x000fe20000000f00 */
[----:B------:R-:W-:Y:S01]  /*3050*/  IMAD.MOV.U32 R14, RZ, RZ, R16 ;  /* 0x000000ffff0e7224 */ /* 0x000fe200078e0010 */
[----:B------:R-:W-:-:S07]  /*3060*/  MOV R12, 0x3080 ;  /* 0x00003080000c7802 */ /* 0x000fce0000000f00 */
[----:B------:R-:W-:Y:S05]  /*3070*/  CALL.REL.NOINC `($__internal_2_$__cuda_sm20_rem_s64) ;  /* 0x00000000008c7944 */ /* 0x000fea0003c00000 */
[----:B------:R-:W-:Y:S01]  /*3080*/  IMAD.MOV.U32 R6, RZ, RZ, R11 ;  /* 0x000000ffff067224 */ /* 0x000fe200078e000b */
[----:B------:R-:W-:-:S07]  /*3090*/  MOV R7, R14 ;  /* 0x0000000e00077202 */ /* 0x000fce0000000f00 */
.L_x_116:
[----:B------:R-:W-:Y:S05]  /*30a0*/  BSYNC.RECONVERGENT B1 ;  /* 0x0000000000017941 */ /* 0x000fea0003800200 */
.L_x_114:
        /* <DEDUP_REMOVED lines=13> */
.L_x_118:
[----:B------:R-:W-:Y:S05]  /*3180*/  BSYNC.RECONVERGENT B1 ;  /* 0x0000000000017941 */ /* 0x000fea0003800200 */
.L_x_117:
[----:B------:R-:W0:Y:S02]  /*3190*/  F2F.F64.F32 R4, R5 ;  /* 0x0000000500047310 */ /* 0x000e240000201800 */
[----:B0-----:R-:W-:-:S11]  /*31a0*/  DADD R22, R22, R4 ;  /* 0x0000000016167229 */ /* 0x001fd60000000004 */
.L_x_102:
[----:B------:R0:W1:Y:S02]  /*31b0*/  F2F.F32.F64 R22, R22 ;  /* 0x0000001600167310 */ /* 0x0000640000301000 */
.L_x_79:
[----:B------:R-:W2:Y:S01]  /*31c0*/  LDC.64 R4, c[0x0][0x390] ;  /* 0x0000e400ff047b82 */ /* 0x000ea20000000a00 */
[----:B------:R-:W3:Y:S01]  /*31d0*/  LDCU UR8, c[0x0][0x398] ;  /* 0x00007300ff0877ac */ /* 0x000ee20008000800 */
[----:B------:R-:W-:Y:S02]  /*31e0*/  R2UR UR12, R18 ;  /* 0x00000000120c72ca */ /* 0x000fe400000e0000 */
[----:B------:R-:W-:Y:S01]  /*31f0*/  R2UR UR13, R19 ;  /* 0x00000000130d72ca */ /* 0x000fe200000e0000 */
[----:B------:R-:W1:Y:S01]  /*3200*/  LDCU UR10, c[0x0][0x3ac] ;  /* 0x00007580ff0a77ac */ /* 0x000e620008000800 */
[----:B---3--:R-:W-:Y:S01]  /*3210*/  IMAD R3, R0, UR8, R3 ;  /* 0x0000000800037c24 */ /* 0x008fe2000f8e0203 */
[----:B------:R-:W3:Y:S03]  /*3220*/  LDCU UR8, c[0x0][0x3b0] ;  /* 0x00007600ff0877ac */ /* 0x000ee60008000800 */
[----:B--2---:R-:W-:-:S07]  /*3230*/  IMAD.WIDE.U32 R2, R3, 0x4, R4 ;  /* 0x0000000403027825 */ /* 0x004fce00078e0004 */
[----:B------:R-:W3:Y:S02]  /*3240*/  LDG.E R0, desc[UR12][R2.64] ;  /* 0x0000000c02007981 */ /* 0x000ee4000c1e1900 */
[----:B---3--:R-:W-:-:S04]  /*3250*/  FMUL R5, R0, UR8 ;  /* 0x0000000800057c20 */ /* 0x008fc80008400000 */
[----:B-1----:R-:W-:-:S05]  /*3260*/  FFMA R5, R22, UR10, R5 ;  /* 0x0000000a16057c23 */ /* 0x002fca0008000005 */
[----:B------:R1:W-:Y:S02]  /*3270*/  STG.E desc[UR12][R2.64], R5 ;  /* 0x0000000502007986 */ /* 0x0003e4000c10190c */
.L_x_78:
[----:B------:R-:W-:Y:S05]  /*3280*/  BSYNC.RECONVERGENT B0 ;  /* 0x0000000000007941 */ /* 0x000fea0003800200 */
.L_x_77:
[----:B------:R-:W-:Y:S06]  /*3290*/  BAR.SYNC.DEFER_BLOCKING 0x0 ;  /* 0x0000000000007b1d */ /* 0x000fec0000010000 */
[----:B------:R-:W-:Y:S05]  /*32a0*/  EXIT ;  /* 0x000000000000794d */ /* 0x000fea0003800000 */
        .weak           $__internal_2_$__cuda_sm20_rem_s64
        .type           $__internal_2_$__cuda_sm20_rem_s64,@function
        .size           $__internal_2_$__cuda_sm20_rem_s64,($__internal_3_$__cuda_sm3x_div_rn_noftz_f32_slowpath - $__internal_2_$__cuda_sm20_rem_s64)
$__internal_2_$__cuda_sm20_rem_s64:
[----:B------:R-:W-:Y:S02]  /*32b0*/  IADD3 R21, P1, PT, RZ, -R14, RZ ;  /* 0x8000000eff157210 */ /* 0x000fe40007f3e0ff */
[----:B------:R-:W-:-:S03]  /*32c0*/  ISETP.GE.AND P0, PT, R11, RZ, PT ;  /* 0x000000ff0b00720c */ /* 0x000fc60003f06270 */
[----:B------:R-:W-:Y:S01]  /*32d0*/  IMAD.X R24, RZ, RZ, ~R11, P1 ;  /* 0x000000ffff187224 */ /* 0x000fe200008e0e0b */
[----:B------:R-:W-:-:S04]  /*32e0*/  SEL R20, R21, R14, !P0 ;  /* 0x0000000e15147207 */ /* 0x000fc80004000000 */
[----:B------:R-:W-:-:S04]  /*32f0*/  SEL R21, R24, R11, !P0 ;  /* 0x0000000b18157207 */ /* 0x000fc80004000000 */
[----:B------:R-:W0:Y:S08]  /*3300*/  I2F.U64.RP R28, R20 ;  /* 0x00000014001c7312 */ /* 0x000e300000309000 */
[----:B0-----:R-:W0:Y:S02]  /*3310*/  MUFU.RCP R28, R28 ;  /* 0x0000001c001c7308 */ /* 0x001e240000001000 */
[----:B0-----:R-:W-:-:S06]  /*3320*/  IADD3 R27, PT, PT, R28, 0x1ffffffe, RZ ;  /* 0x1ffffffe1c1b7810 */ /* 0x001fcc0007ffe0ff */
[----:B------:R-:W0:Y:S02]  /*3330*/  F2I.U64.TRUNC R26, R27 ;  /* 0x0000001b001a7311 */ /* 0x000e24000020d800 */
[----:B0-----:R-:W-:-:S04]  /*3340*/  IMAD.WIDE.U32 R24, R26, R20, RZ ;  /* 0x000000141a187225 */ /* 0x001fc800078e00ff */
[C---:B------:R-:W-:Y:S01]  /*3350*/  IMAD R25, R26.reuse, R21, R25 ;  /* 0x000000151a197224 */ /* 0x040fe200078e0219 */
[----:B------:R-:W-:Y:S01]  /*3360*/  IADD3 R24, P0, PT, RZ, -R24, RZ ;  /* 0x80000018ff187210 */ /* 0x000fe20007f1e0ff */
[----:B------:R-:W-:Y:S02]  /*3370*/  IMAD.MOV.U32 R31, RZ, RZ, R26 ;  /* 0x000000ffff1f7224 */ /* 0x000fe400078e001a */
[----:B------:R-:W-:Y:S02]  /*3380*/  IMAD R25, R27, R20, R25 ;  /* 0x000000141b197224 */ /* 0x000fe400078e0219 */
[----:B------:R-:W-:-:S04]  /*3390*/  IMAD.HI.U32 R30, R26, R24, RZ ;  /* 0x000000181a1e7227 */ /* 0x000fc800078e00ff */
[----:B------:R-:W-:-:S04]  /*33a0*/  IMAD.X R25, RZ, RZ, ~R25, P0 ;  /* 0x000000ffff197224 */ /* 0x000fc800000e0e19 */
[----:B------:R-:W-:-:S04]  /*33b0*/  IMAD.WIDE.U32 R30, P0, R26, R25, R30 ;  /* 0x000000191a1e7225 */ /* 0x000fc8000780001e */
[----:B------:R-:W-:-:S04]  /*33c0*/  IMAD.HI.U32 R26, R27, R25, RZ ;  /* 0x000000191b1a7227 */ /* 0x000fc800078e00ff */
[----:B------:R-:W-:Y:S01]  /*33d0*/  IMAD.HI.U32 R24, P1, R27, R24, R30 ;  /* 0x000000181b187227 */ /* 0x000fe2000782001e */
[----:B------:R-:W-:-:S03]  /*33e0*/  IADD3.X R26, PT, PT, R26, R27, RZ, P0, !PT ;  /* 0x0000001b1a1a7210 */ /* 0x000fc600007fe4ff */
[----:B------:R-:W-:-:S05]  /*33f0*/  IMAD R25, R27, R25, RZ ;  /* 0x000000191b197224 */ /* 0x000fca00078e02ff */
[----:B------:R-:W-:-:S04]  /*3400*/  IADD3 R31, P0, PT, R25, R24, RZ ;  /* 0x00000018191f7210 */ /* 0x000fc80007f1e0ff */
[----:B------:R-:W-:Y:S01]  /*3410*/  IADD3.X R25, PT, PT, RZ, RZ, R26, P0, P1 ;  /* 0x000000ffff197210 */ /* 0x000fe200007e241a */
[----:B------:R-:W-:-:S04]  /*3420*/  IMAD.WIDE.U32 R26, R31, R20, RZ ;  /* 0x000000141f1a7225 */ /* 0x000fc800078e00ff */
[----:B------:R-:W-:Y:S01]  /*3430*/  IMAD R24, R31, R21, R27 ;  /* 0x000000151f187224 */ /* 0x000fe200078e021b */
[----:B------:R-:W-:-:S03]  /*3440*/  IADD3 R26, P0, PT, RZ, -R26, RZ ;  /* 0x8000001aff1a7210 */ /* 0x000fc60007f1e0ff */
[----:B------:R-:W-:Y:S02]  /*3450*/  IMAD R24, R25, R20, R24 ;  /* 0x0000001419187224 */ /* 0x000fe400078e0218 */
[----:B------:R-:W-:-:S04]  /*3460*/  IMAD.HI.U32 R30, R31, R26, RZ ;  /* 0x0000001a1f1e7227 */ /* 0x000fc800078e00ff */
[----:B------:R-:W-:-:S04]  /*3470*/  IMAD.X R24, RZ, RZ, ~R24, P0 ;  /* 0x000000ffff187224 */ /* 0x000fc800000e0e18 */
[----:B------:R-:W-:-:S04]  /*3480*/  IMAD.WIDE.U32 R30, P1, R31, R24, R30 ;  /* 0x000000181f1e7225 */ /* 0x000fc8000782001e */
[----:B------:R-:W-:-:S04]  /*3490*/  IMAD.HI.U32 R28, R25, R24, RZ ;  /* 0x00000018191c7227 */ /* 0x000fc800078e00ff */
[----:B------:R-:W-:-:S04]  /*34a0*/  IMAD.HI.U32 R26, P0, R25, R26, R30 ;  /* 0x0000001a191a7227 */ /* 0x000fc8000780001e */
[----:B------:R-:W-:Y:S01]  /*34b0*/  IMAD.X R27, R28, 0x1, R25, P1 ;  /* 0x000000011c1b7824 */ /* 0x000fe200008e0619 */
[----:B------:R-:W-:Y:S01]  /*34c0*/  ISETP.GE.AND P1, PT, R15, RZ, PT ;  /* 0x000000ff0f00720c */ /* 0x000fe20003f26270 */
[----:B------:R-:W-:Y:S01]  /*34d0*/  IMAD R25, R25, R24, RZ ;  /* 0x0000001819197224 */ /* 0x000fe200078e02ff */
[----:B------:R-:W-:Y:S01]  /*34e0*/  IADD3 R24, P3, PT, RZ, -R13, RZ ;  /* 0x8000000dff187210 */ /* 0x000fe20007f7e0ff */
[----:B------:R-:W-:-:S03]  /*34f0*/  IMAD.MOV.U32 R31, RZ, RZ, RZ ;  /* 0x000000ffff1f7224 */ /* 0x000fc600078e00ff */
[----:B------:R-:W-:Y:S02]  /*3500*/  IADD3 R25, P2, PT, R25, R26, RZ ;  /* 0x0000001a19197210 */ /* 0x000fe40007f5e0ff */
[----:B------:R-:W-:Y:S02]  /*3510*/  SEL R24, R24, R13, !P1 ;  /* 0x0000000d18187207 */ /* 0x000fe40004800000 */
[-C--:B------:R-:W-:Y:S02]  /*3520*/  IADD3.X R26, PT, PT, RZ, ~R15.reuse, RZ, P3, !PT ;  /* 0x8000000fff1a7210 */ /* 0x080fe40001ffe4ff */
[----:B------:R-:W-:Y:S01]  /*3530*/  IADD3.X R27, PT, PT, RZ, RZ, R27, P2, P0 ;  /* 0x000000ffff1b7210 */ /* 0x000fe200017e041b */
[----:B------:R-:W-:Y:S01]  /*3540*/  IMAD.HI.U32 R30, R25, R24, RZ ;  /* 0x00000018191e7227 */ /* 0x000fe200078e00ff */
[----:B------:R-:W-:-:S05]  /*3550*/  SEL R26, R26, R15, !P1 ;  /* 0x0000000f1a1a7207 */ /* 0x000fca0004800000 */
[----:B------:R-:W-:-:S04]  /*3560*/  IMAD.WIDE.U32 R30, R25, R26, R30 ;  /* 0x0000001a191e7225 */ /* 0x000fc800078e001e */
[C---:B------:R-:W-:Y:S02]  /*3570*/  IMAD R28, R27.reuse, R26, RZ ;  /* 0x0000001a1b1c7224 */ /* 0x040fe400078e02ff */
[----:B------:R-:W-:-:S04]  /*3580*/  IMAD.HI.U32 R13, P0, R27, R24, R30 ;  /* 0x000000181b0d7227 */ /* 0x000fc8000780001e */
[----:B------:R-:W-:Y:S01]  /*3590*/  IMAD.HI.U32 R15, R27, R26, RZ ;  /* 0x0000001a1b0f7227 */ /* 0x000fe200078e00ff */
[----:B------:R-:W-:-:S03]  /*35a0*/  IADD3 R13, P3, PT, R28, R13, RZ ;  /* 0x0000000d1c0d7210 */ /* 0x000fc60007f7e0ff */
[----:B------:R-:W-:Y:S02]  /*35b0*/  IMAD.X R15, RZ, RZ, R15, P0 ;  /* 0x000000ffff0f7224 */ /* 0x000fe400000e060f */
[----:B------:R-:W-:-:S03]  /*35c0*/  IMAD.WIDE.U32 R30, R13, R20, RZ ;  /* 0x000000140d1e7225 */ /* 0x000fc600078e00ff */
[----:B------:R-:W-:Y:S01]  /*35d0*/  IADD3.X R15, PT, PT, RZ, R15, RZ, P3, !PT ;  /* 0x0000000fff0f7210 */ /* 0x000fe20001ffe4ff */
[----:B------:R-:W-:Y:S01]  /*35e0*/  IMAD R13, R13, R21, R31 ;  /* 0x000000150d0d7224 */ /* 0x000fe200078e021f */
[----:B------:R-:W-:-:S03]  /*35f0*/  IADD3 R31, P2, PT, -R30, R24, RZ ;  /* 0x000000181e1f7210 */ /* 0x000fc60007f5e1ff */
[-C--:B------:R-:W-:Y:S01]  /*3600*/  IMAD R13, R15, R20.reuse, R13 ;  /* 0x000000140f0d7224 */ /* 0x080fe200078e020d */
[----:B------:R-:W-:-:S03]  /*3610*/  ISETP.GE.U32.AND P0, PT, R31, R20, PT ;  /* 0x000000141f00720c */ /* 0x000fc60003f06070 */
[----:B------:R-:W-:Y:S01]  /*3620*/  IMAD.X R13, R26, 0x1, ~R13, P2 ;  /* 0x000000011a0d7824 */ /* 0x000fe200010e0e0d */
[----:B------:R-:W-:-:S04]  /*3630*/  IADD3 R24, P2, PT, R31, -R20, RZ ;  /* 0x800000141f187210 */ /* 0x000fc80007f5e0ff */
[----:B------:R-:W-:-:S04]  /*3640*/  ISETP.GE.U32.AND.EX P0, PT, R13, R21, PT, P0 ;  /* 0x000000150d00720c */ /* 0x000fc80003f06100 */
[----:B------:R-:W-:Y:S01]  /*3650*/  SEL R31, R24, R31, P0 ;  /* 0x0000001f181f7207 */ /* 0x000fe20000000000 */
[----:B------:R-:W-:-:S05]  /*3660*/  IMAD.X R24, R13, 0x1, ~R21, P2 ;  /* 0x000000010d187824 */ /* 0x000fca00010e0e15 */
[----:B------:R-:W-:Y:S02]  /*3670*/  SEL R13, R24, R13, P0 ;  /* 0x0000000d180d7207 */ /* 0x000fe40000000000 */
[CC--:B------:R-:W-:Y:S02]  /*3680*/  ISETP.GE.U32.AND P0, PT, R31.reuse, R20.reuse, PT ;  /* 0x000000141f00720c */ /* 0x0c0fe40003f06070 */
[----:B------:R-:W-:Y:S02]  /*3690*/  IADD3 R20, P2, PT, R31, -R20, RZ ;  /* 0x800000141f147210 */ /* 0x000fe40007f5e0ff */
[CC--:B------:R-:W-:Y:S02]  /*36a0*/  ISETP.GE.U32.AND.EX P0, PT, R13.reuse, R21.reuse, PT, P0 ;  /* 0x000000150d00720c */ /* 0x0c0fe40003f06100 */
[----:B------:R-:W-:Y:S02]  /*36b0*/  IADD3.X R24, PT, PT, R13, ~R21, RZ, P2, !PT ;  /* 0x800000150d187210 */ /* 0x000fe400017fe4ff */
[----:B------:R-:W-:-:S02]  /*36c0*/  SEL R31, R20, R31, P0 ;  /* 0x0000001f141f7207 */ /* 0x000fc40000000000 */
[----:B------:R-:W-:Y:S02]  /*36d0*/  SEL R13, R24, R13, P0 ;  /* 0x0000000d180d7207 */ /* 0x000fe40000000000 */
[----:B------:R-:W-:Y:S02]  /*36e0*/  IADD3 R20, P2, PT, RZ, -R31, RZ ;  /* 0x8000001fff147210 */ /* 0x000fe40007f5e0ff */
[----:B------:R-:W-:-:S03]  /*36f0*/  ISETP.NE.U32.AND P0, PT, R14, RZ, PT ;  /* 0x000000ff0e00720c */ /* 0x000fc60003f05070 */
[----:B------:R-:W-:Y:S01]  /*3700*/  IMAD.X R14, RZ, RZ, ~R13, P2 ;  /* 0x000000ffff0e7224 */ /* 0x000fe200010e0e0d */
[----:B------:R-:W-:Y:S02]  /*3710*/  ISETP.NE.AND.EX P0, PT, R11, RZ, PT, P0 ;  /* 0x000000ff0b00720c */ /* 0x000fe40003f05300 */
[----:B------:R-:W-:Y:S02]  /*3720*/  SEL R11, R20, R31, !P1 ;  /* 0x0000001f140b7207 */ /* 0x000fe40004800000 */
[----:B------:R-:W-:Y:S01]  /*3730*/  SEL R14, R14, R13, !P1 ;  /* 0x0000000d0e0e7207 */ /* 0x000fe20004800000 */
[----:B------:R-:W-:Y:S01]  /*3740*/  IMAD.MOV.U32 R13, RZ, RZ, 0x0 ;  /* 0x00000000ff0d7424 */ /* 0x000fe200078e00ff */
[----:B------:R-:W-:Y:S02]  /*3750*/  SEL R11, R11, 0xffffffff, P0 ;  /* 0xffffffff0b0b7807 */ /* 0x000fe40000000000 */
[----:B------:R-:W-:Y:S01]  /*3760*/  SEL R14, R14, 0xffffffff, P0 ;  /* 0xffffffff0e0e7807 */ /* 0x000fe20000000000 */
[----:B------:R-:W-:Y:S06]  /*3770*/  RET.REL.NODEC R12 `(_Z7fixed_fPKfS0_Pfjjjjjff) ;  /* 0xffffffc80c207950 */ /* 0x000fec0003c3ffff */
        .weak           $__internal_3_$__cuda_sm3x_div_rn_noftz_f32_slowpath
        .type           $__internal_3_$__cuda_sm3x_div_rn_noftz_f32_slowpath,@function
        .size           $__internal_3_$__cuda_sm3x_div_rn_noftz_f32_slowpath,(.L_x_554 - $__internal_3_$__cuda_sm3x_div_rn_noftz_f32_slowpath)
$__internal_3_$__cuda_sm3x_div_rn_noftz_f32_slowpath:
[--C-:B------:R-:W-:Y:S01]  /*3780*/  SHF.R.U32.HI R13, RZ, 0x17, R4.reuse ;  /* 0x00000017ff0d7819 */ /* 0x100fe20000011604 */
[----:B------:R-:W-:Y:S01]  /*3790*/  BSSY.RECONVERGENT B2, `(.L_x_119) ;  /* 0x0000063000027945 */ /* 0x000fe20003800200 */
[----:B------:R-:W-:Y:S01]  /*37a0*/  SHF.R.U32.HI R24, RZ, 0x17, R11 ;  /* 0x00000017ff187819 */ /* 0x000fe2000001160b */
[----:B------:R-:W-:Y:S01]  /*37b0*/  IMAD.MOV.U32 R26, RZ, RZ, R4 ;  /* 0x000000ffff1a7224 */ /* 0x000fe200078e0004 */
[----:B------:R-:W-:Y:S02]  /*37c0*/  LOP3.LUT R13, R13, 0xff, RZ, 0xc0, !PT ;  /* 0x000000ff0d0d7812 */ /* 0x000fe400078ec0ff */
[----:B------:R-:W-:Y:S02]  /*37d0*/  LOP3.LUT R24, R24, 0xff, RZ, 0xc0, !PT ;  /* 0x000000ff18187812 */ /* 0x000fe400078ec0ff */
[----:B------:R-:W-:-:S03]  /*37e0*/  IADD3 R20, PT, PT, R13, -0x1, RZ ;  /* 0xffffffff0d147810 */ /* 0x000fc60007ffe0ff */
[----:B------:R-:W-:Y:S01]  /*37f0*/  VIADD R15, R24, 0xffffffff ;  /* 0xffffffff180f7836 */ /* 0x000fe20000000000 */
[----:B------:R-:W-:-:S04]  /*3800*/  ISETP.GT.U32.AND P0, PT, R20, 0xfd, PT ;  /* 0x000000fd1400780c */ /* 0x000fc80003f04070 */
[----:B------:R-:W-:-:S13]  /*3810*/  ISETP.GT.U32.OR P0, PT, R15, 0xfd, P0 ;  /* 0x000000fd0f00780c */ /* 0x000fda0000704470 */
[----:B------:R-:W-:Y:S01]  /*3820*/  @!P0 MOV R14, RZ ;  /* 0x000000ff000e8202 */ /* 0x000fe20000000f00 */
[----:B------:R-:W-:Y:S06]  /*3830*/  @!P0 BRA `(.L_x_120) ;  /* 0x00000000005c8947 */ /* 0x000fec0003800000 */
[----:B------:R-:W-:Y:S02]  /*3840*/  FSETP.GTU.FTZ.AND P0, PT, |R11|, +INF , PT ;  /* 0x7f8000000b00780b */ /* 0x000fe40003f1c200 */
[----:B------:R-:W-:-:S04]  /*3850*/  FSETP.GTU.FTZ.AND P1, PT, |R4|, +INF , PT ;  /* 0x7f8000000400780b */ /* 0x000fc80003f3c200 */
[----:B------:R-:W-:-:S13]  /*3860*/  PLOP3.LUT P0, PT, P0, P1, PT, 0xf8, 0x8f ;  /* 0x00000000008f781c */ /* 0x000fda0000703f70 */
[----:B------:R-:W-:Y:S05]  /*3870*/  @P0 BRA `(.L_x_121) ;  /* 0x00000004004c0947 */ /* 0x000fea0003800000 */
[----:B------:R-:W-:-:S13]  /*3880*/  LOP3.LUT P0, RZ, R26, 0x7fffffff, R11, 0xc8, !PT ;  /* 0x7fffffff1aff7812 */ /* 0x000fda000780c80b */
[----:B------:R-:W-:Y:S05]  /*3890*/  @!P0 BRA `(.L_x_122) ;  /* 0x00000004003c8947 */ /* 0x000fea0003800000 */
[C---:B------:R-:W-:Y:S02]  /*38a0*/  FSETP.NEU.FTZ.AND P1, PT, |R11|.reuse, +INF , PT ;  /* 0x7f8000000b00780b */ /* 0x040fe40003f3d200 */
[----:B------:R-:W-:Y:S02]  /*38b0*/  FSETP.NEU.FTZ.AND P2, PT, |R4|, +INF , PT ;  /* 0x7f8000000400780b */ /* 0x000fe40003f5d200 */
[----:B------:R-:W-:-:S11]  /*38c0*/  FSETP.NEU.FTZ.AND P0, PT, |R11|, +INF , PT ;  /* 0x7f8000000b00780b */ /* 0x000fd60003f1d200 */
[----:B------:R-:W-:Y:S05]  /*38d0*/  @!P2 BRA !P1, `(.L_x_122) ;  /* 0x00000004002ca947 */ /* 0x000fea0004800000 */
[----:B------:R-:W-:-:S04]  /*38e0*/  LOP3.LUT P1, RZ, R11, 0x7fffffff, RZ, 0xc0, !PT ;  /* 0x7fffffff0bff7812 */ /* 0x000fc8000782c0ff */
[----:B------:R-:W-:-:S13]  /*38f0*/  PLOP3.LUT P1, PT, P2, P1, PT, 0x2f, 0xf2 ;  /* 0x0000000000f2781c */ /* 0x000fda0001722577 */
[----:B------:R-:W-:Y:S05]  /*3900*/  @P1 BRA `(.L_x_123) ;  /* 0x0000000400181947 */ /* 0x000fea0003800000 */
[----:B------:R-:W-:-:S04]  /*3910*/  LOP3.LUT P1, RZ, R26, 0x7fffffff, RZ, 0xc0, !PT ;  /* 0x7fffffff1aff7812 */ /* 0x000fc8000782c0ff */
[----:B------:R-:W-:-:S13]  /*3920*/  PLOP3.LUT P0, PT, P0, P1, PT, 0x2f, 0xf2 ;  /* 0x0000000000f2781c */ /* 0x000fda0000702577 */
[----:B------:R-:W-:Y:S05]  /*3930*/  @P0 BRA `(.L_x_124) ;  /* 0x0000000400000947 */ /* 0x000fea0003800000 */
[----:B------:R-:W-:Y:S02]  /*3940*/  ISETP.GE.AND P0, PT, R15, RZ, PT ;  /* 0x000000ff0f00720c */ /* 0x000fe40003f06270 */
[----:B------:R-:W-:-:S11]  /*3950*/  ISETP.GE.AND P1, PT, R20, RZ, PT ;  /* 0x000000ff1400720c */ /* 0x000fd60003f26270 */
[----:B------:R-:W-:Y:S02]  /*3960*/  @P0 IMAD.MOV.U32 R14, RZ, RZ, RZ ;  /* 0x000000ffff0e0224 */ /* 0x000fe400078e00ff */
[----:B------:R-:W-:Y:S01]  /*3970*/  @!P0 FFMA R11, R11, 1.84467440737095516160e+19, RZ ;  /* 0x5f8000000b0b8823 */ /* 0x000fe200000000ff */
[----:B------:R-:W-:Y:S02]  /*3980*/  @!P0 IMAD.MOV.U32 R14, RZ, RZ, -0x40 ;  /* 0xffffffc0ff0e8424 */ /* 0x000fe400078e00ff */
[----:B------:R-:W-:-:S03]  /*3990*/  @!P1 FFMA R26, R4, 1.84467440737095516160e+19, RZ ;  /* 0x5f800000041a9823 */ /* 0x000fc600000000ff */
[----:B------:R-:W-:-:S07]  /*39a0*/  @!P1 IADD3 R14, PT, PT, R14, 0x40, RZ ;  /* 0x000000400e0e9810 */ /* 0x000fce0007ffe0ff */
.L_x_120:
[----:B------:R-:W-:Y:S01]  /*39b0*/  LEA R15, R13, 0xc0800000, 0x17 ;  /* 0xc08000000d0f7811 */ /* 0x000fe200078eb8ff */
[----:B------:R-:W-:Y:S01]  /*39c0*/  VIADD R24, R24, 0xffffff81 ;  /* 0xffffff8118187836 */ /* 0x000fe20000000000 */
[----:B------:R-:W-:Y:S03]  /*39d0*/  BSSY.RECONVERGENT B3, `(.L_x_125) ;  /* 0x0000035000037945 */ /* 0x000fe60003800200 */
[----:B------:R-:W-:Y:S02]  /*39e0*/  IMAD.IADD R25, R26, 0x1, -R15 ;  /* 0x000000011a197824 */ /* 0x000fe400078e0a0f */
[C---:B------:R-:W-:Y:S02]  /*39f0*/  IMAD R11, R24.reuse, -0x800000, R11 ;  /* 0xff800000180b7824 */ /* 0x040fe400078e020b */
[----:B------:R0:W1:Y:S01]  /*3a00*/  MUFU.RCP R15, R25 ;  /* 0x00000019000f7308 */ /* 0x0000620000001000 */
[----:B------:R-:W-:Y:S01]  /*3a10*/  FADD.FTZ R26, -R25, -RZ ;  /* 0x800000ff191a7221 */ /* 0x000fe20000010100 */
[----:B0-----:R-:W-:-:S04]  /*3a20*/  IADD3 R25, PT, PT, R24, 0x7f, -R13 ;  /* 0x0000007f18197810 */ /* 0x001fc80007ffe80d */
[----:B------:R-:W-:Y:S01]  /*3a30*/  IADD3 R14, PT, PT, R25, R14, RZ ;  /* 0x0000000e190e7210 */ /* 0x000fe20007ffe0ff */
[----:B-1----:R-:W-:-:S04]  /*3a40*/  FFMA R20, R15, R26, 1 ;  /* 0x3f8000000f147423 */ /* 0x002fc8000000001a */
[----:B------:R-:W-:-:S04]  /*3a50*/  FFMA R15, R15, R20, R15 ;  /* 0x000000140f0f7223 */ /* 0x000fc8000000000f */
[----:B------:R-:W-:-:S04]  /*3a60*/  FFMA R20, R11, R15, RZ ;  /* 0x0000000f0b147223 */ /* 0x000fc800000000ff */
[----:B------:R-:W-:-:S04]  /*3a70*/  FFMA R21, R26, R20, R11 ;  /* 0x000000141a157223 */ /* 0x000fc8000000000b */
[----:B------:R-:W-:-:S04]  /*3a80*/  FFMA R20, R15, R21, R20 ;  /* 0x000000150f147223 */ /* 0x000fc80000000014 */
[----:B------:R-:W-:-:S04]  /*3a90*/  FFMA R21, R26, R20, R11 ;  /* 0x000000141a157223 */ /* 0x000fc8000000000b */
[----:B------:R-:W-:-:S05]  /*3aa0*/  FFMA R11, R15, R21, R20 ;  /* 0x000000150f0b7223 */ /* 0x000fca0000000014 */
[----:B------:R-:W-:-:S04]  /*3ab0*/  SHF.R.U32.HI R13, RZ, 0x17, R11 ;  /* 0x00000017ff0d7819 */ /* 0x000fc8000001160b */
[----:B------:R-:W-:-:S05]  /*3ac0*/  LOP3.LUT R13, R13, 0xff, RZ, 0xc0, !PT ;  /* 0x000000ff0d0d7812 */ /* 0x000fca00078ec0ff */
[----:B------:R-:W-:-:S04]  /*3ad0*/  IMAD.IADD R13, R13, 0x1, R14 ;  /* 0x000000010d0d7824 */ /* 0x000fc800078e020e */
[----:B------:R-:W-:-:S05]  /*3ae0*/  VIADD R24, R13, 0xffffffff ;  /* 0xffffffff0d187836 */ /* 0x000fca0000000000 */
[----:B------:R-:W-:-:S13]  /*3af0*/  ISETP.GE.U32.AND P0, PT, R24, 0xfe, PT ;  /* 0x000000fe1800780c */ /* 0x000fda0003f06070 */
[----:B------:R-:W-:Y:S05]  /*3b00*/  @!P0 BRA `(.L_x_126) ;  /* 0x0000000000808947 */ /* 0x000fea0003800000 */
[----:B------:R-:W-:-:S13]  /*3b10*/  ISETP.GT.AND P0, PT, R13, 0xfe, PT ;  /* 0x000000fe0d00780c */ /* 0x000fda0003f04270 */
[----:B------:R-:W-:Y:S05]  /*3b20*/  @P0 BRA `(.L_x_127) ;  /* 0x00000000006c0947 */ /* 0x000fea0003800000 */
[----:B------:R-:W-:-:S13]  /*3b30*/  ISETP.GE.AND P0, PT, R13, 0x1, PT ;  /* 0x000000010d00780c */ /* 0x000fda0003f06270 */
[----:B------:R-:W-:Y:S05]  /*3b40*/  @P0 BRA `(.L_x_128) ;  /* 0x0000000000740947 */ /* 0x000fea0003800000 */
[----:B------:R-:W-:Y:S02]  /*3b50*/  ISETP.GE.AND P0, PT, R13, -0x18, PT ;  /* 0xffffffe80d00780c */ /* 0x000fe40003f06270 */
[----:B------:R-:W-:-:S11]  /*3b60*/  LOP3.LUT R11, R11, 0x80000000, RZ, 0xc0, !PT ;  /* 0x800000000b0b7812 */ /* 0x000fd600078ec0ff */
[----:B------:R-:W-:Y:S05]  /*3b70*/  @!P0 BRA `(.L_x_128) ;  /* 0x0000000000688947 */ /* 0x000fea0003800000 */
[CCC-:B------:R-:W-:Y:S01]  /*3b80*/  FFMA.RZ R24, R15.reuse, R21.reuse, R20.reuse ;  /* 0x000000150f187223 */ /* 0x1c0fe2000000c014 */
[CCC-:B------:R-:W-:Y:S01]  /*3b90*/  FFMA.RP R14, R15.reuse, R21.reuse, R20.reuse ;  /* 0x000000150f0e7223 */ /* 0x1c0fe20000008014 */
[----:B------:R-:W-:Y:S01]  /*3ba0*/  FFMA.RM R15, R15, R21, R20 ;  /* 0x000000150f0f7223 */ /* 0x000fe20000004014 */
[C---:B------:R-:W-:Y:S02]  /*3bb0*/  IADD3 R21, PT, PT, R13.reuse, 0x20, RZ ;  /* 0x000000200d157810 */ /* 0x040fe40007ffe0ff */
[----:B------:R-:W-:Y:S02]  /*3bc0*/  LOP3.LUT R24, R24, 0x7fffff, RZ, 0xc0, !PT ;  /* 0x007fffff18187812 */ /* 0x000fe400078ec0ff */
[C---:B------:R-:W-:Y:S02]  /*3bd0*/  ISETP.NE.AND P2, PT, R13.reuse, RZ, PT ;  /* 0x000000ff0d00720c */ /* 0x040fe40003f45270 */
[----:B------:R-:W-:Y:S02]  /*3be0*/  LOP3.LUT R24, R24, 0x800000, RZ, 0xfc, !PT ;  /* 0x0080000018187812 */ /* 0x000fe400078efcff */
[----:B------:R-:W-:Y:S01]  /*3bf0*/  ISETP.NE.AND P1, PT, R13, RZ, PT ;  /* 0x000000ff0d00720c */ /* 0x000fe20003f25270 */
[----:B------:R-:W-:Y:S01]  /*3c00*/  IMAD.MOV R13, RZ, RZ, -R13 ;  /* 0x000000ffff0d7224 */ /* 0x000fe200078e0a0d */
[----:B------:R-:W-:-:S02]  /*3c10*/  SHF.L.U32 R21, R24, R21, RZ ;  /* 0x0000001518157219 */ /* 0x000fc400000006ff */
[----:B------:R-:W-:Y:S02]  /*3c20*/  FSETP.NEU.FTZ.AND P0, PT, R14, R15, PT ;  /* 0x0000000f0e00720b */ /* 0x000fe40003f1d000 */
[----:B------:R-:W-:Y:S02]  /*3c30*/  SEL R13, R13, RZ, P2 ;  /* 0x000000ff0d0d7207 */ /* 0x000fe40001000000 */
[----:B------:R-:W-:Y:S02]  /*3c40*/  ISETP.NE.AND P1, PT, R21, RZ, P1 ;  /* 0x000000ff1500720c */ /* 0x000fe40000f25270 */
[----:B------:R-:W-:Y:S02]  /*3c50*/  SHF.R.U32.HI R13, RZ, R13, R24 ;  /* 0x0000000dff0d7219 */ /* 0x000fe40000011618 */
[----:B------:R-:W-:Y:S02]  /*3c60*/  PLOP3.LUT P0, PT, P0, P1, PT, 0xf8, 0x8f ;  /* 0x00000000008f781c */ /* 0x000fe40000703f70 */
[----:B------:R-:W-:-:S02]  /*3c70*/  SHF.R.U32.HI R15, RZ, 0x1, R13 ;  /* 0x00000001ff0f7819 */ /* 0x000fc4000001160d */
[----:B------:R-:W-:-:S04]  /*3c80*/  SEL R14, RZ, 0x1, !P0 ;  /* 0x00000001ff0e7807 */ /* 0x000fc80004000000 */
[----:B------:R-:W-:-:S04]  /*3c90*/  LOP3.LUT R14, R14, 0x1, R15, 0xf8, !PT ;  /* 0x000000010e0e7812 */ /* 0x000fc800078ef80f */
[----:B------:R-:W-:-:S05]  /*3ca0*/  LOP3.LUT R14, R14, R13, RZ, 0xc0, !PT ;  /* 0x0000000d0e0e7212 */ /* 0x000fca00078ec0ff */
[----:B------:R-:W-:-:S05]  /*3cb0*/  IMAD.IADD R14, R15, 0x1, R14 ;  /* 0x000000010f0e7824 */ /* 0x000fca00078e020e */
[----:B------:R-:W-:Y:S01]  /*3cc0*/  LOP3.LUT R11, R14, R11, RZ, 0xfc, !PT ;  /* 0x0000000b0e0b7212 */ /* 0x000fe200078efcff */
[----:B------:R-:W-:Y:S06]  /*3cd0*/  BRA `(.L_x_128) ;  /* 0x0000000000107947 */ /* 0x000fec0003800000 */
.L_x_127:
[----:B------:R-:W-:-:S04]  /*3ce0*/  LOP3.LUT R11, R11, 0x80000000, RZ, 0xc0, !PT ;  /* 0x800000000b0b7812 */ /* 0x000fc800078ec0ff */
[----:B------:R-:W-:Y:S01]  /*3cf0*/  LOP3.LUT R11, R11, 0x7f800000, RZ, 0xfc, !PT ;  /* 0x7f8000000b0b7812 */ /* 0x000fe200078efcff */
[----:B------:R-:W-:Y:S06]  /*3d00*/  BRA `(.L_x_128) ;  /* 0x0000000000047947 */ /* 0x000fec0003800000 */
.L_x_126:
[----:B------:R-:W-:-:S07]  /*3d10*/  LEA R11, R14, R11, 0x17 ;  /* 0x0000000b0e0b7211 */ /* 0x000fce00078eb8ff */
.L_x_128:
[----:B------:R-:W-:Y:S05]  /*3d20*/  BSYNC.RECONVERGENT B3 ;  /* 0x0000000000037941 */ /* 0x000fea0003800200 */
.L_x_125:
[----:B------:R-:W-:Y:S05]  /*3d30*/  BRA `(.L_x_129) ;  /* 0x0000000000207947 */ /* 0x000fea0003800000 */
.L_x_124:
[----:B------:R-:W-:-:S04]  /*3d40*/  LOP3.LUT R11, R26, 0x80000000, R11, 0x48, !PT ;  /* 0x800000001a0b7812 */ /* 0x000fc800078e480b */
[----:B------:R-:W-:Y:S01]  /*3d50*/  LOP3.LUT R11, R11, 0x7f800000, RZ, 0xfc, !PT ;  /* 0x7f8000000b0b7812 */ /* 0x000fe200078efcff */
[----:B------:R-:W-:Y:S06]  /*3d60*/  BRA `(.L_x_129) ;  /* 0x0000000000147947 */ /* 0x000fec0003800000 */
.L_x_123:
[----:B------:R-:W-:Y:S01]  /*3d70*/  LOP3.LUT R11, R26, 0x80000000, R11, 0x48, !PT ;  /* 0x800000001a0b7812 */ /* 0x000fe200078e480b */
[----:B------:R-:W-:Y:S06]  /*3d80*/  BRA `(.L_x_129) ;  /* 0x00000000000c7947 */ /* 0x000fec0003800000 */
.L_x_122:
[----:B------:R-:W0:Y:S01]  /*3d90*/  MUFU.RSQ R11, -QNAN ;  /* 0xffc00000000b7908 */ /* 0x000e220000001400 */
[----:B------:R-:W-:Y:S05]  /*3da0*/  BRA `(.L_x_129) ;  /* 0x0000000000047947 */ /* 0x000fea0003800000 */
.L_x_121:
[----:B------:R-:W-:-:S07]  /*3db0*/  FADD.FTZ R11, R11, R4 ;  /* 0x000000040b0b7221 */ /* 0x000fce0000010000 */
.L_x_129:
[----:B------:R-:W-:Y:S05]  /*3dc0*/  BSYNC.RECONVERGENT B2 ;  /* 0x0000000000027941 */ /* 0x000fea0003800200 */
.L_x_119:
[----:B------:R-:W-:-:S04]  /*3dd0*/  IMAD.MOV.U32 R13, RZ, RZ, 0x0 ;  /* 0x00000000ff0d7424 */ /* 0x000fc800078e00ff */
[----:B0-----:R-:W-:Y:S05]  /*3de0*/  RET.REL.NODEC R12 `(_Z7fixed_fPKfS0_Pfjjjjjff) ;  /* 0xffffffc00c847950 */ /* 0x001fea0003c3ffff */
.L_x_130:
        /* <DEDUP_REMOVED lines=9> */
.L_x_554:


//--------------------- .text._Z11mitchk_c1_dPKdS0_Pdjjjjjjdd --------------------------
	.section	.text._Z11mitchk_c1_dPKdS0_Pdjjjjjjdd,"ax",@progbits
	.align	128
        .global         _Z11mitchk_c1_dPKdS0_Pdjjjjjjdd
        .type           _Z11mitchk_c1_dPKdS0_Pdjjjjjjdd,@function
        .size           _Z11mitchk_c1_dPKdS0_Pdjjjjjjdd,(.L_x_566 - _Z11mitchk_c1_dPKdS0_Pdjjjjjjdd)
        .other          _Z11mitchk_c1_dPKdS0_Pdjjjjjjdd,@"STO_CUDA_ENTRY STV_DEFAULT"
_Z11mitchk_c1_dPKdS0_Pdjjjjjjdd:
.text._Z11mitchk_c1_dPKdS0_Pdjjjjjjdd:
[----:B------:R-:W0:Y:S01]  /*0000*/  LDC R1, c[0x0][0x37c] ;  /* 0x0000df00ff017b82 */ /* 0x000e220000000800 */
[----:B------:R-:W-:Y:S01]  /*0010*/  MOV R0, 0x48 ;  /* 0x0000004800007802 */ /* 0x000fe20000000f00 */
[----:B------:R-:W1:Y:S01]  /*0020*/  LDCU.64 UR4, c[0x4][0x40] ;  /* 0x01000800ff0477ac */ /* 0x000e620008000a00 */
[----:B------:R-:W-:-:S05]  /*0030*/  CS2R R6, SRZ ;  /* 0x0000000000067805 */ /* 0x000fca000001ff00 */
[----:B------:R2:W3:Y:S01]  /*0040*/  LDC.64 R2, c[0x4][R0] ;  /* 0x0100000000027b82 */ /* 0x0004e20000000a00 */
[----:B-1----:R-:W-:Y:S02]  /*0050*/  IMAD.U32 R4, RZ, RZ, UR4 ;  /* 0x00000004ff047e24 */ /* 0x002fe4000f8e00ff */
[----:B--2---:R-:W-:-:S07]  /*0060*/  IMAD.U32 R5, RZ, RZ, UR5 ;  /* 0x00000005ff057e24 */ /* 0x004fce000f8e00ff */
[----:B------:R-:W-:-:S07]  /*0070*/  LEPC R20, `(.L_x_131) ;  /* 0x000000001014794e */ /* 0x000fce0000000000 */
[----:B0--3--:R-:W-:Y:S05]  /*0080*/  CALL.ABS.NOINC R2 ;  /* 0x0000000002007343 */ /* 0x009fea0003c00000 */
.L_x_131:
[----:B------:R-:W-:Y:S05]  /*0090*/  EXIT ;  /* 0x000000000000794d */ /* 0x000fea0003800000 */
.L_x_132:
        /* <DEDUP_REMOVED lines=14> */
.L_x_566:


//--------------------- .text._Z18mitchk_unbias_c1_fPKfS0_Pfjjjjjjff --------------------------
	.section	.text._Z18mitchk_unbias_c1_fPKfS0_Pfjjjjjjff,"ax",@progbits
	.align	128
        .global         _Z18mitchk_unbias_c1_fPKfS0_Pfjjjjjjff
        .type           _Z18mitchk_unbias_c1_fPKfS0_Pfjjjjjjff,@function
        .size           _Z18mitchk_unbias_c1_fPKfS0_Pfjjjjjjff,(.L_x_555 - _Z18mitchk_unbias_c1_fPKfS0_Pfjjjjjjff)
        .other          _Z18mitchk_unbias_c1_fPKfS0_Pfjjjjjjff,@"STO_CUDA_ENTRY STV_DEFAULT"
_Z18mitchk_unbias_c1_fPKfS0_Pfjjjjjjff:
.text._Z18mitchk_unbias_c1_fPKfS0_Pfjjjjjjff:
[----:B------:R-:W-:Y:S01]  /*0000*/  LDC R1, c[0x0][0x37c] ;  /* 0x0000df00ff017b82 */ /* 0x000fe20000000800 */
[----:B------:R-:W0:Y:S01]  /*0010*/  S2R R3, SR_TID.Y ;  /* 0x0000000000037919 */ /* 0x000e220000002200 */
[----:B------:R-:W1:Y:S06]  /*0020*/  LDCU UR18, c[0x0][0x3a8] ;  /* 0x00007500ff1277ac */ /* 0x000e6c0008000800 */
[----:B------:R-:W0:Y:S01]  /*0030*/  LDC R24, c[0x0][0x364] ;  /* 0x0000d900ff187b82 */ /* 0x000e220000000800 */
[----:B------:R-:W2:Y:S07]  /*0040*/  S2R R0, SR_TID.X ;  /* 0x0000000000007919 */ /* 0x000eae0000002100 */
[----:B------:R-:W0:Y:S08]  /*0050*/  S2UR UR4, SR_CTAID.Y ;  /* 0x00000000000479c3 */ /* 0x000e300000002600 */
[----:B------:R-:W2:Y:S01]  /*0060*/  S2UR UR5, SR_CTAID.X ;  /* 0x00000000000579c3 */ /* 0x000ea20000002500 */
[----:B-1----:R-:W-:-:S07]  /*0070*/  UISETP.NE.AND UP0, UPT, UR18, URZ, UPT ;  /* 0x000000ff1200728c */ /* 0x002fce000bf05270 */
[----:B------:R-:W2:Y:S01]  /*0080*/  LDC R25, c[0x0][0x360] ;  /* 0x0000d800ff197b82 */ /* 0x000ea20000000800 */
[----:B0-----:R-:W-:Y:S01]  /*0090*/  IMAD R24, R24, UR4, R3 ;  /* 0x0000000418187c24 */ /* 0x001fe2000f8e0203 */
[----:B------:R-:W-:Y:S01]  /*00a0*/  UMOV UR4, URZ ;  /* 0x000000ff00047c82 */ /* 0x000fe20008000000 */
[----:B--2---:R-:W-:Y:S01]  /*00b0*/  IMAD R25, R25, UR5, R0 ;  /* 0x0000000519197c24 */ /* 0x004fe2000f8e0200 */
[----:B------:R-:W-:Y:S01]  /*00c0*/  UMOV UR5, URZ ;  /* 0x000000ff00057c82 */ /* 0x000fe20008000000 */
[----:B------:R-:W-:Y:S05]  /*00d0*/  BRA.U !UP0, `(.L_x_133) ;  /* 0x0000000108ac7547 */ /* 0x000fea000b800000 */
        /* <DEDUP_REMOVED lines=11> */
[----:B------:R-:W-:Y:S01]  /*0190*/  UMOV UR17, 0x3 ;  /* 0x0000000300117882 */ /* 0x000fe20000000000 */
[----:B------:R-:W-:-:S10]  /*01a0*/  UMOV UR19, 0x1 ;  /* 0x0000000100137882 */ /* 0x000fd40000000000 */
.L_x_135:
[----:B------:R-:W-:Y:S02]  /*01b0*/  UIADD3 UR8, UPT, UPT, UR17, -0x3, URZ ;  /* 0xfffffffd11087890 */ /* 0x000fe4000fffe0ff */
[----:B------:R-:W-:Y:S02]  /*01c0*/  UIADD3 UR9, UPT, UPT, UR17, -0x2, URZ ;  /* 0xfffffffe11097890 */ /* 0x000fe4000fffe0ff */
[----:B------:R-:W-:Y:S02]  /*01d0*/  USHF.L.U32 UR14, UR19, UR8, URZ ;  /* 0x00000008130e7299 */ /* 0x000fe400080006ff */
[----:B------:R-:W-:Y:S02]  /*01e0*/  USHF.L.U32 UR13, UR19, UR9, URZ ;  /* 0x00000009130d7299 */ /* 0x000fe400080006ff */
[----:B------:R-:W-:Y:S02]  /*01f0*/  UIADD3 UR10, UPT, UPT, UR17, -0x1, URZ ;  /* 0xffffffff110a7890 */ /* 0x000fe4000fffe0ff */
[----:B------:R-:W-:-:S02]  /*0200*/  USHF.L.U64.HI UR15, UR19, UR8, URZ ;  /* 0x00000008130f7299 */ /* 0x000fc400080102ff */
[----:B------:R-:W-:Y:S02]  /*0210*/  USHF.L.U64.HI UR9, UR19, UR9, URZ ;  /* 0x0000000913097299 */ /* 0x000fe400080102ff */
[----:B------:R-:W-:Y:S02]  /*0220*/  UIADD3 UR8, UP1, UP2, UR13, UR14, UR4 ;  /* 0x0000000e0d087290 */ /* 0x000fe4000fa3e004 */
[----:B------:R-:W-:Y:S02]  /*0230*/  USHF.L.U32 UR11, UR19, UR17, URZ ;  /* 0x00000011130b7299 */ /* 0x000fe400080006ff */
[----:B------:R-:W-:Y:S02]  /*0240*/  USHF.L.U32 UR4, UR19, UR10, URZ ;  /* 0x0000000a13047299 */ /* 0x000fe400080006ff */
[----:B------:R-:W-:Y:S02]  /*0250*/  UIADD3.X UR5, UPT, UPT, UR9, UR15, UR5, UP1, UP2 ;  /* 0x0000000f09057290 */ /* 0x000fe40008fe4405 */
[----:B------:R-:W-:-:S02]  /*0260*/  USHF.L.U64.HI UR12, UR19, UR17, URZ ;  /* 0x00000011130c7299 */ /* 0x000fc400080102ff */
[----:B------:R-:W-:Y:S02]  /*0270*/  USHF.L.U64.HI UR10, UR19, UR10, URZ ;  /* 0x0000000a130a7299 */ /* 0x000fe400080102ff */
[----:B------:R-:W-:Y:S02]  /*0280*/  UIADD3 UR4, UP1, UP2, UR11, UR4, UR8 ;  /* 0x000000040b047290 */ /* 0x000fe4000fa3e008 */
[----:B------:R-:W-:Y:S02]  /*0290*/  UIADD3 UR16, UPT, UPT, UR16, 0x4, URZ ;  /* 0x0000000410107890 */ /* 0x000fe4000fffe0ff */
[----:B------:R-:W-:Y:S02]  /*02a0*/  UIADD3.X UR5, UPT, UPT, UR12, UR10, UR5, UP1, UP2 ;  /* 0x0000000a0c057290 */ /* 0x000fe40008fe4405 */
[----:B------:R-:W-:Y:S02]  /*02b0*/  UISETP.NE.AND UP1, UPT, UR16, URZ, UPT ;  /* 0x000000ff1000728c */ /* 0x000fe4000bf25270 */
[----:B------:R-:W-:-:S07]  /*02c0*/  UIADD3 UR17, UPT, UPT, UR17, 0x4, URZ ;  /* 0x0000000411117890 */ /* 0x000fce000fffe0ff */
[----:B------:R-:W-:Y:S05]  /*02d0*/  BRA.U UP1, `(.L_x_135) ;  /* 0xfffffffd01b47547 */ /* 0x000fea000b83ffff */
.L_x_134:
[----:B------:R-:W-:Y:S05]  /*02e0*/  BRA.U !UP0, `(.L_x_133) ;  /* 0x0000000108287547 */ /* 0x000fea000b800000 */
[----:B------:R-:W-:Y:S01]  /*02f0*/  UIADD3 UR7, UPT, UPT, -UR7, URZ, URZ ;  /* 0x000000ff07077290 */ /* 0x000fe2000fffe1ff */
[----:B------:R-:W-:-:S11]  /*0300*/  UMOV UR10, 0x1 ;  /* 0x00000001000a7882 */ /* 0x000fd60000000000 */
.L_x_136:
[----:B------:R-:W-:Y:S02]  /*0310*/  USHF.L.U32 UR8, UR10, UR6, URZ ;  /* 0x000000060a087299 */ /* 0x000fe400080006ff */
[----:B------:R-:W-:Y:S02]  /*0320*/  USHF.L.U64.HI UR9, UR10, UR6, URZ ;  /* 0x000000060a097299 */ /* 0x000fe400080102ff */
[----:B------:R-:W-:Y:S02]  /*0330*/  UIADD3 UR4, UP0, UPT, UR4, UR8, URZ ;  /* 0x0000000804047290 */ /* 0x000fe4000ff1e0ff */
[----:B------:R-:W-:Y:S02]  /*0340*/  UIADD3 UR7, UPT, UPT, UR7, 0x1, URZ ;  /* 0x0000000107077890 */ /* 0x000fe4000fffe0ff */
[----:B------:R-:W-:Y:S02]  /*0350*/  UIADD3.X UR5, UPT, UPT, UR5, UR9, URZ, UP0, !UPT ;  /* 0x0000000905057290 */ /* 0x000fe400087fe4ff */
[----:B------:R-:W-:-:S02]  /*0360*/  UISETP.NE.AND UP0, UPT, UR7, URZ, UPT ;  /* 0x000000ff0700728c */ /* 0x000fc4000bf05270 */
[----:B------:R-:W-:-:S07]  /*0370*/  UIADD3 UR6, UPT, UPT, UR6, 0x1, URZ ;  /* 0x0000000106067890 */ /* 0x000fce000fffe0ff */
[----:B------:R-:W-:Y:S05]  /*0380*/  BRA.U UP0, `(.L_x_136) ;  /* 0xfffffffd00e07547 */ /* 0x000fea000b83ffff */
.L_x_133:
        /* <DEDUP_REMOVED lines=18> */
[----:B------:R-:W-:Y:S01]  /*04b0*/  UMOV UR7, URZ ;  /* 0x000000ff00077c82 */ /* 0x000fe20008000000 */
[----:B------:R-:W-:-:S09]  /*04c0*/  UMOV UR19, 0x1 ;  /* 0x0000000100137882 */ /* 0x000fd20000000000 */
.L_x_139:
[----:B------:R-:W-:Y:S02]  /*04d0*/  UIADD3 UR11, UPT, UPT, UR10, -0x1, URZ ;  /* 0xffffffff0a0b7890 */ /* 0x000fe4000fffe0ff */
[----:B------:R-:W-:Y:S02]  /*04e0*/  USHF.L.U32 UR14, UR19, UR10, URZ ;  /* 0x0000000a130e7299 */ /* 0x000fe400080006ff */
[----:B------:R-:W-:Y:S02]  /*04f0*/  UIADD3 UR13, UPT, UPT, UR10, 0x1, URZ ;  /* 0x000000010a0d7890 */ /* 0x000fe4000fffe0ff */
[----:B------:R-:W-:Y:S02]  /*0500*/  USHF.L.U32 UR16, UR19, UR11, URZ ;  /* 0x0000000b13107299 */ /* 0x000fe400080006ff */
[----:B------:R-:W-:Y:S02]  /*0510*/  UIADD3 UR12, UPT, UPT, UR10, 0x2, URZ ;  /* 0x000000020a0c7890 */ /* 0x000fe4000fffe0ff */
[----:B------:R-:W-:-:S02]  /*0520*/  USHF.L.U64.HI UR17, UR19, UR11, URZ ;  /* 0x0000000b13117299 */ /* 0x000fc400080102ff */
        /* <DEDUP_REMOVED lines=13> */
[----:B------:R-:W-:-:S12]  /*0600*/  UIADD3 UR10, UPT, UPT, UR10, -0x1, URZ ;  /* 0xffffffff0a0a7890 */ /* 0x000fd8000fffe0ff */
.L_x_138:
[----:B------:R-:W-:-:S09]  /*0610*/  UISETP.NE.AND UP0, UPT, UR8, URZ, UPT ;  /* 0x000000ff0800728c */ /* 0x000fd2000bf05270 */
[----:B------:R-:W-:Y:S05]  /*0620*/  BRA.U !UP0, `(.L_x_137) ;  /* 0x0000000108287547 */ /* 0x000fea000b800000 */
[----:B------:R-:W-:Y:S01]  /*0630*/  UIADD3 UR8, UPT, UPT, -UR8, URZ, URZ ;  /* 0x000000ff08087290 */ /* 0x000fe2000fffe1ff */
[----:B------:R-:W-:-:S11]  /*0640*/  UMOV UR12, 0x1 ;  /* 0x00000001000c7882 */ /* 0x000fd60000000000 */
.L_x_140:
        /* <DEDUP_REMOVED lines=8> */
.L_x_137:
[----:B------:R-:W-:Y:S01]  /*06d0*/  UIADD3 UR12, UPT, UPT, UR18, UR25, URZ ;  /* 0x00000019120c7290 */ /* 0x000fe2000fffe0ff */
[----:B0-----:R-:W-:Y:S01]  /*06e0*/  UMOV UR10, URZ ;  /* 0x000000ff000a7c82 */ /* 0x001fe20008000000 */
[----:B------:R-:W-:Y:S02]  /*06f0*/  UMOV UR9, URZ ;  /* 0x000000ff00097c82 */ /* 0x000fe40008000000 */
[----:B------:R-:W-:-:S09]  /*0700*/  UISETP.NE.AND UP0, UPT, UR12, URZ, UPT ;  /* 0x000000ff0c00728c */ /* 0x000fd2000bf05270 */
[----:B------:R-:W-:Y:S05]  /*0710*/  BRA.U !UP0, `(.L_x_141) ;  /* 0x0000000908787547 */ /* 0x000fea000b800000 */
        /* <DEDUP_REMOVED lines=10> */
[----:B------:R-:W-:-:S03]  /*07c0*/  UMOV UR28, 0x3 ;  /* 0x00000003001c7882 */ /* 0x000fc60000000000 */
[----:B------:R-:W-:-:S09]  /*07d0*/  UISETP.GE.AND UP0, UPT, UR27, URZ, UPT ;  /* 0x000000ff1b00728c */ /* 0x000fd2000bf06270 */
[----:B------:R-:W-:Y:S05]  /*07e0*/  BRA.U UP0, `(.L_x_143) ;  /* 0x0000000500c47547 */ /* 0x000fea000b800000 */
[----:B------:R-:W-:Y:S02]  /*07f0*/  UIADD3 UR12, UPT, UPT, -UR27, URZ, URZ ;  /* 0x000000ff1b0c7290 */ /* 0x000fe4000fffe1ff */
[----:B------:R-:W-:Y:S02]  /*0800*/  UPLOP3.LUT UP0, UPT, UPT, UPT, UPT, 0x80, 0x8 ;  /* 0x000000000008789c */ /* 0x000fe40003f0f070 */
[----:B------:R-:W-:-:S09]  /*0810*/  UISETP.GT.AND UP1, UPT, UR12, 0xc, UPT ;  /* 0x0000000c0c00788c */ /* 0x000fd2000bf24270 */
[----:B------:R-:W-:Y:S05]  /*0820*/  BRA.U !UP1, `(.L_x_144) ;  /* 0x0000000509147547 */ /* 0x000fea000b800000 */
[----:B------:R-:W-:-:S11]  /*0830*/  UPLOP3.LUT UP0, UPT, UPT, UPT, UPT, 0x40, 0x4 ;  /* 0x000000000004789c */ /* 0x000fd60003f0e870 */
.L_x_145:
[----:B------:R-:W-:Y:S02]  /*0840*/  UIADD3 UR13, UPT, UPT, UR28, -0x2, URZ ;  /* 0xfffffffe1c0d7890 */ /* 0x000fe4000fffe0ff */
[----:B------:R-:W-:Y:S01]  /*0850*/  UIADD3 UR12, UPT, UPT, UR28, -0x3, URZ ;  /* 0xfffffffd1c0c7890 */ /* 0x000fe2000fffe0ff */
[----:B------:R-:W-:Y:S01]  /*0860*/  UMOV UR42, 0x1 ;  /* 0x00000001002a7882 */ /* 0x000fe20000000000 */
[----:B------:R-:W-:Y:S02]  /*0870*/  UIADD3 UR14, UPT, UPT, UR28, -0x1, URZ ;  /* 0xffffffff1c0e7890 */ /* 0x000fe4000fffe0ff */
[----:B------:R-:W-:Y:S02]  /*0880*/  USHF.L.U32 UR31, UR42, UR13, URZ ;  /* 0x0000000d2a1f7299 */ /* 0x000fe400080006ff */
[----:B------:R-:W-:Y:S02]  /*0890*/  USHF.L.U32 UR40, UR42, UR12, URZ ;  /* 0x0000000c2a287299 */ /* 0x000fe400080006ff */
[----:B------:R-:W-:-:S02]  /*08a0*/  UIADD3 UR29, UPT, UPT, UR28, 0x4, URZ ;  /* 0x000000041c1d7890 */ /* 0x000fc4000fffe0ff */
[----:B------:R-:W-:Y:S02]  /*08b0*/  UIADD3 UR24, UPT, UPT, UR28, 0x8, URZ ;  /* 0x000000081c187890 */ /* 0x000fe4000fffe0ff */
[----:B------:R-:W-:Y:S02]  /*08c0*/  USHF.L.U64.HI UR39, UR42, UR13, URZ ;  /* 0x0000000d2a277299 */ /* 0x000fe400080102ff */
[----:B------:R-:W-:Y:S02]  /*08d0*/  USHF.L.U64.HI UR41, UR42, UR12, URZ ;  /* 0x0000000c2a297299 */ /* 0x000fe400080102ff */
[----:B------:R-:W-:Y:S02]  /*08e0*/  UIADD3 UR10, UP1, UP2, UR31, UR40, UR10 ;  /* 0x000000281f0a7290 */ /* 0x000fe4000fa3e00a */
[----:B------:R-:W-:Y:S02]  /*08f0*/  USHF.L.U64.HI UR38, UR42, UR14, URZ ;  /* 0x0000000e2a267299 */ /* 0x000fe400080102ff */
[----:B------:R-:W-:-:S02]  /*0900*/  USHF.L.U32 UR37, UR42, UR14, URZ ;  /* 0x0000000e2a257299 */ /* 0x000fc400080006ff */
[----:B------:R-:W-:Y:S02]  /*0910*/  USHF.L.U32 UR35, UR42, UR28, URZ ;  /* 0x0000001c2a237299 */ /* 0x000fe400080006ff */
[----:B------:R-:W-:Y:S02]  /*0920*/  UIADD3 UR13, UPT, UPT, UR29, -0x3, URZ ;  /* 0xfffffffd1d0d7890 */ /* 0x000fe4000fffe0ff */
[----:B------:R-:W-:Y:S02]  /*0930*/  UIADD3 UR14, UPT, UPT, UR29, -0x2, URZ ;  /* 0xfffffffe1d0e7890 */ /* 0x000fe4000fffe0ff */
[----:B------:R-:W-:Y:S02]  /*0940*/  UIADD3 UR23, UPT, UPT, UR28, 0xc, URZ ;  /* 0x0000000c1c177890 */ /* 0x000fe4000fffe0ff */
[----:B------:R-:W-:Y:S02]  /*0950*/  UIADD3 UR16, UPT, UPT, UR24, -0x3, URZ ;  /* 0xfffffffd18107890 */ /* 0x000fe4000fffe0ff */
[----:B------:R-:W-:-:S02]  /*0960*/  UIADD3.X UR39, UPT, UPT, UR39, UR41, UR9, UP1, UP2 ;  /* 0x0000002927277290 */ /* 0x000fc40008fe4409 */
[----:B------:R-:W-:Y:S02]  /*0970*/  USHF.L.U64.HI UR36, UR42, UR28, URZ ;  /* 0x0000001c2a247299 */ /* 0x000fe400080102ff */
[----:B------:R-:W-:Y:S02]  /*0980*/  USHF.L.U64.HI UR34, UR42, UR13, URZ ;  /* 0x0000000d2a227299 */ /* 0x000fe400080102ff */
[----:B------:R-:W-:Y:S02]  /*0990*/  USHF.L.U32 UR33, UR42, UR13, URZ ;  /* 0x0000000d2a217299 */ /* 0x000fe400080006ff */
[----:B------:R-:W-:Y:S02]  /*09a0*/  UIADD3 UR9, UP1, UP2, UR35, UR37, UR10 ;  /* 0x0000002523097290 */ /* 0x000fe4000fa3e00a */
[----:B------:R-:W-:Y:S02]  /*09b0*/  UIADD3 UR15, UPT, UPT, UR29, -0x1, URZ ;  /* 0xffffffff1d0f7890 */ /* 0x000fe4000fffe0ff */
[----:B------:R-:W-:-:S02]  /*09c0*/  USHF.L.U32 UR13, UR42, UR14, URZ ;  /* 0x0000000e2a0d7299 */ /* 0x000fc400080006ff */
[----:B------:R-:W-:Y:S02]  /*09d0*/  UIADD3 UR19, UPT, UPT, UR23, -0x3, URZ ;  /* 0xfffffffd17137890 */ /* 0x000fe4000fffe0ff */
[----:B------:R-:W-:Y:S02]  /*09e0*/  UIADD3 UR20, UPT, UPT, UR23, -0x2, URZ ;  /* 0xfffffffe17147890 */ /* 0x000fe4000fffe0ff */
[----:B------:R-:W-:Y:S02]  /*09f0*/  UIADD3 UR21, UPT, UPT, UR23, -0x1, URZ ;  /* 0xffffffff17157890 */ /* 0x000fe4000fffe0ff */
[----:B------:R-:W-:Y:S02]  /*0a00*/  USHF.L.U64.HI UR22, UR42, UR23, URZ ;  /* 0x000000172a167299 */ /* 0x000fe400080102ff */
[----:B------:R-:W-:Y:S02]  /*0a10*/  USHF.L.U32 UR12, UR42, UR23, URZ ;  /* 0x000000172a0c7299 */ /* 0x000fe400080006ff */
[----:B------:R-:W-:-:S02]  /*0a20*/  USHF.L.U64.HI UR32, UR42, UR14, URZ ;  /* 0x0000000e2a207299 */ /* 0x000fc400080102ff */
[----:B------:R-:W-:Y:S02]  /*0a30*/  USHF.L.U64.HI UR23, UR42, UR16, URZ ;  /* 0x000000102a177299 */ /* 0x000fe400080102ff */
[----:B------:R-:W-:Y:S02]  /*0a40*/  USHF.L.U32 UR14, UR42, UR16, URZ ;  /* 0x000000102a0e7299 */ /* 0x000fe400080006ff */
[----:B------:R-:W-:Y:S02]  /*0a50*/  UIADD3 UR17, UPT, UPT, UR24, -0x2, URZ ;  /* 0xfffffffe18117890 */ /* 0x000fe4000fffe0ff */
[----:B------:R-:W-:Y:S02]  /*0a60*/  UIADD3.X UR16, UPT, UPT, UR36, UR38, UR39, UP1, UP2 ;  /* 0x0000002624107290 */ /* 0x000fe40008fe4427 */
[----:B------:R-:W-:Y:S02]  /*0a70*/  USHF.L.U64.HI UR30, UR42, UR29, URZ ;  /* 0x0000001d2a1e7299 */ /* 0x000fe400080102ff */
[----:B------:R-:W-:-:S02]  /*0a80*/  USHF.L.U64.HI UR31, UR42, UR15, URZ ;  /* 0x0000000f2a1f7299 */ /* 0x000fc400080102ff */
[----:B------:R-:W-:Y:S02]  /*0a90*/  UIADD3 UR9, UP1, UP2, UR13, UR33, UR9 ;  /* 0x000000210d097290 */ /* 0x000fe4000fa3e009 */
[----:B------:R-:W-:Y:S02]  /*0aa0*/  USHF.L.U32 UR29, UR42, UR29, URZ ;  /* 0x0000001d2a1d7299 */ /* 0x000fe400080006ff */
[----:B------:R-:W-:Y:S02]  /*0ab0*/  USHF.L.U32 UR15, UR42, UR15, URZ ;  /* 0x0000000f2a0f7299 */ /* 0x000fe400080006ff */
[----:B------:R-:W-:Y:S02]  /*0ac0*/  USHF.L.U64.HI UR13, UR42, UR17, URZ ;  /* 0x000000112a0d7299 */ /* 0x000fe400080102ff */
[----:B------:R-:W-:Y:S02]  /*0ad0*/  USHF.L.U32 UR10, UR42, UR17, URZ ;  /* 0x000000112a0a7299 */ /* 0x000fe400080006ff */
[----:B------:R-:W-:-:S02]  /*0ae0*/  UIADD3.X UR17, UPT, UPT, UR32, UR34, UR16, UP1, UP2 ;  /* 0x0000002220117290 */ /* 0x000fc40008fe4410 */
[----:B------:R-:W-:Y:S02]  /*0af0*/  UIADD3 UR15, UP1, UP2, UR29, UR15, UR9 ;  /* 0x0000000f1d0f7290 */ /* 0x000fe4000fa3e009 */
[----:B------:R-:W-:Y:S02]  /*0b00*/  UIADD3 UR18, UPT, UPT, UR24, -0x1, URZ ;  /* 0xffffffff18127890 */ /* 0x000fe4000fffe0ff */
[----:B------:R-:W-:Y:S02]  /*0b10*/  UIADD3.X UR17, UPT, UPT, UR30, UR31, UR17, UP1, UP2 ;  /* 0x0000001f1e117290 */ /* 0x000fe40008fe4411 */
[----:B------:R-:W-:Y:S02]  /*0b20*/  USHF.L.U64.HI UR26, UR42, UR24, URZ ;  /* 0x000000182a1a7299 */ /* 0x000fe400080102ff */
[----:B------:R-:W-:Y:S02]  /*0b30*/  UIADD3 UR10, UP1, UP2, UR10, UR14, UR15 ;  /* 0x0000000e0a0a7290 */ /* 0x000fe4000fa3e00f */
[----:B------:R-:W-:-:S02]  /*0b40*/  USHF.L.U32 UR24, UR42, UR24, URZ ;  /* 0x000000182a187299 */ /* 0x000fc400080006ff */
[----:B------:R-:W-:Y:S02]  /*0b50*/  USHF.L.U32 UR9, UR42, UR18, URZ ;  /* 0x000000122a097299 */ /* 0x000fe400080006ff */
[----:B------:R-:W-:Y:S02]  /*0b60*/  UIADD3.X UR17, UPT, UPT, UR13, UR23, UR17, UP1, UP2 ;  /* 0x000000170d117290 */ /* 0x000fe40008fe4411 */
[----:B------:R-:W-:Y:S02]  /*0b70*/  USHF.L.U64.HI UR16, UR42, UR18, URZ ;  /* 0x000000122a107299 */ /* 0x000fe400080102ff */
[----:B------:R-:W-:Y:S02]  /*0b80*/  USHF.L.U64.HI UR15, UR42, UR19, URZ ;  /* 0x000000132a0f7299 */ /* 0x000fe400080102ff */
[----:B------:R-:W-:Y:S02]  /*0b90*/  UIADD3 UR9, UP1, UP2, UR24, UR9, UR10 ;  /* 0x0000000918097290 */ /* 0x000fe4000fa3e00a */
[----:B------:R-:W-:-:S02]  /*0ba0*/  USHF.L.U32 UR19, UR42, UR19, URZ ;  /* 0x000000132a137299 */ /* 0x000fc400080006ff */
[----:B------:R-:W-:Y:S02]  /*0bb0*/  USHF.L.U32 UR13, UR42, UR20, URZ ;  /* 0x000000142a0d7299 */ /* 0x000fe400080006ff */
[----:B------:R-:W-:Y:S02]  /*0bc0*/  UIADD3.X UR16, UPT, UPT, UR26, UR16, UR17, UP1, UP2 ;  /* 0x000000101a107290 */ /* 0x000fe40008fe4411 */
[----:B------:R-:W-:Y:S02]  /*0bd0*/  USHF.L.U64.HI UR14, UR42, UR20, URZ ;  /* 0x000000142a0e7299 */ /* 0x000fe400080102ff */
[----:B------:R-:W-:Y:S02]  /*0be0*/  UIADD3 UR13, UP1, UP2, UR13, UR19, UR9 ;  /* 0x000000130d0d7290 */ /* 0x000fe4000fa3e009 */
        /* <DEDUP_REMOVED lines=9> */
.L_x_144:
[----:B------:R-:W-:-:S04]  /*0c80*/  UIADD3 UR12, UPT, UPT, -UR27, URZ, URZ ;  /* 0x000000ff1b0c7290 */ /* 0x000fc8000fffe1ff */
[----:B------:R-:W-:-:S09]  /*0c90*/  UISETP.GT.AND UP1, UPT, UR12, 0x4, UPT ;  /* 0x000000040c00788c */ /* 0x000fd2000bf24270 */
[----:B------:R-:W-:Y:S05]  /*0ca0*/  BRA.U !UP1, `(.L_x_146) ;  /* 0x00000001098c7547 */ /* 0x000fea000b800000 */
[----:B------:R-:W-:Y:S02]  /*0cb0*/  UIADD3 UR12, UPT, UPT, UR28, -0x3, URZ ;  /* 0xfffffffd1c0c7890 */ /* 0x000fe4000fffe0ff */
[----:B------:R-:W-:Y:S01]  /*0cc0*/  UIADD3 UR13, UPT, UPT, UR28, -0x2, URZ ;  /* 0xfffffffe1c0d7890 */ /* 0x000fe2000fffe0ff */
[----:B------:R-:W-:Y:S01]  /*0cd0*/  UMOV UR26, 0x1 ;  /* 0x00000001001a7882 */ /* 0x000fe20000000000 */
[----:B------:R-:W-:Y:S02]  /*0ce0*/  UIADD3 UR14, UPT, UPT, UR28, -0x1, URZ ;  /* 0xffffffff1c0e7890 */ /* 0x000fe4000fffe0ff */
[----:B------:R-:W-:Y:S02]  /*0cf0*/  USHF.L.U32 UR17, UR26, UR12, URZ ;  /* 0x0000000c1a117299 */ /* 0x000fe400080006ff */
[----:B------:R-:W-:Y:S02]  /*0d00*/  USHF.L.U32 UR22, UR26, UR13, URZ ;  /* 0x0000000d1a167299 */ /* 0x000fe400080006ff */
[----:B------:R-:W-:-:S02]  /*0d10*/  UIADD3 UR15, UPT, UPT, UR28, 0x4, URZ ;  /* 0x000000041c0f7890 */ /* 0x000fc4000fffe0ff */
[----:B------:R-:W-:Y:S02]  /*0d20*/  USHF.L.U64.HI UR24, UR26, UR12, URZ ;  /* 0x0000000c1a187299 */ /* 0x000fe400080102ff */
[----:B------:R-:W-:Y:S02]  /*0d30*/  USHF.L.U64.HI UR23, UR26, UR13, URZ ;  /* 0x0000000d1a177299 */ /* 0x000fe400080102ff */
[----:B------:R-:W-:Y:S02]  /*0d40*/  UIADD3 UR22, UP0, UP1, UR22, UR17, UR10 ;  /* 0x0000001116167290 */ /* 0x000fe4000f91e00a */
[----:B------:R-:W-:Y:S02]  /*0d50*/  USHF.L.U32 UR20, UR26, UR14, URZ ;  /* 0x0000000e1a147299 */ /* 0x000fe400080006ff */
[----:B------:R-:W-:Y:S02]  /*0d60*/  USHF.L.U32 UR18, UR26, UR28, URZ ;  /* 0x0000001c1a127299 */ /* 0x000fe400080006ff */
[----:B------:R-:W-:-:S02]  /*0d70*/  UIADD3 UR12, UPT, UPT, UR15, -0x3, URZ ;  /* 0xfffffffd0f0c7890 */ /* 0x000fc4000fffe0ff */
[----:B------:R-:W-:Y:S02]  /*0d80*/  UIADD3 UR13, UPT, UPT, UR15, -0x2, URZ ;  /* 0xfffffffe0f0d7890 */ /* 0x000fe4000fffe0ff */
[----:B------:R-:W-:Y:S02]  /*0d90*/  UIADD3.X UR23, UPT, UPT, UR23, UR24, UR9, UP0, UP1 ;  /* 0x0000001817177290 */ /* 0x000fe400087e2409 */
[----:B------:R-:W-:Y:S02]  /*0da0*/  USHF.L.U64.HI UR21, UR26, UR14, URZ ;  /* 0x0000000e1a157299 */ /* 0x000fe400080102ff */
[----:B------:R-:W-:Y:S02]  /*0db0*/  USHF.L.U64.HI UR19, UR26, UR28, URZ ;  /* 0x0000001c1a137299 */ /* 0x000fe400080102ff */
[----:B------:R-:W-:Y:S02]  /*0dc0*/  USHF.L.U64.HI UR17, UR26, UR12, URZ ;  /* 0x0000000c1a117299 */ /* 0x000fe400080102ff */
[----:B------:R-:W-:-:S02]  /*0dd0*/  USHF.L.U32 UR10, UR26, UR12, URZ ;  /* 0x0000000c1a0a7299 */ /* 0x000fc400080006ff */
[----:B------:R-:W-:Y:S02]  /*0de0*/  UIADD3 UR9, UP0, UP1, UR18, UR20, UR22 ;  /* 0x0000001412097290 */ /* 0x000fe4000f91e016 */
        /* <DEDUP_REMOVED lines=15> */
.L_x_146:
[----:B------:R-:W-:-:S09]  /*0ee0*/  UISETP.NE.OR UP0, UPT, UR27, URZ, UP0 ;  /* 0x000000ff1b00728c */ /* 0x000fd20008705670 */
[----:B------:R-:W-:Y:S05]  /*0ef0*/  BRA.U !UP0, `(.L_x_142) ;  /* 0x0000000108507547 */ /* 0x000fea000b800000 */
.L_x_143:
[----:B------:R-:W-:-:S05]  /*0f00*/  UMOV UR19, 0x1 ;  /* 0x0000000100137882 */ /* 0x000fca0000000000 */
.L_x_147:
        /* <DEDUP_REMOVED lines=19> */
.L_x_142:
[----:B------:R-:W-:-:S09]  /*1040*/  UISETP.NE.AND UP0, UPT, UR11, URZ, UPT ;  /* 0x000000ff0b00728c */ /* 0x000fd2000bf05270 */
[----:B------:R-:W-:Y:S05]  /*1050*/  BRA.U !UP0, `(.L_x_141) ;  /* 0x0000000108287547 */ /* 0x000fea000b800000 */
[----:B------:R-:W-:Y:S01]  /*1060*/  UIADD3 UR11, UPT, UPT, -UR11, URZ, URZ ;  /* 0x000000ff0b0b7290 */ /* 0x000fe2000fffe1ff */
[----:B------:R-:W-:-:S11]  /*1070*/  UMOV UR14, 0x1 ;  /* 0x00000001000e7882 */ /* 0x000fd60000000000 */
.L_x_148:
        /* <DEDUP_REMOVED lines=8> */
.L_x_141:
[----:B------:R-:W0:Y:S01]  /*1100*/  LDCU UR12, c[0x0][0x3a4] ;  /* 0x00007480ff0c77ac */ /* 0x000e220008000800 */
[----:B------:R-:W-:Y:S01]  /*1110*/  CS2R R2, SRZ ;  /* 0x0000000000027805 */ /* 0x000fe2000001ff00 */
[----:B------:R-:W1:Y:S01]  /*1120*/  LDCU.64 UR14, c[0x0][0x398] ;  /* 0x00007300ff0e77ac */ /* 0x000e620008000a00 */
[----:B0-----:R-:W-:Y:S01]  /*1130*/  UISETP.GE.U32.AND UP0, UPT, UR12, 0x4, UPT ;  /* 0x000000040c00788c */ /* 0x001fe2000bf06070 */
[----:B-1----:R-:W-:-:S04]  /*1140*/  ISETP.GE.U32.AND P0, PT, R25, UR15, PT ;  /* 0x0000000f19007c0c */ /* 0x002fc8000bf06070 */
[----:B------:R-:W-:-:S04]  /*1150*/  ISETP.GE.U32.OR P0, PT, R24, UR14, P0 ;  /* 0x0000000e18007c0c */ /* 0x000fc80008706470 */
[----:B------:R-:W-:Y:S09]  /*1160*/  BRA.U !UP0, `(.L_x_149) ;  /* 0x00000001081c7547 */ /* 0x000ff2000b800000 */
[----:B------:R-:W-:-:S06]  /*1170*/  UIADD3 UR8, UPT, UPT, UR12, -0x4, URZ ;  /* 0xfffffffc0c087890 */ /* 0x000fcc000fffe0ff */
[----:B------:R-:W-:-:S04]  /*1180*/  I2FP.F32.U32 R0, UR8 ;  /* 0x0000000800007c45 */ /* 0x000fc80008201000 */
[----:B------:R-:W-:-:S13]  /*1190*/  FSETP.GEU.AND P1, PT, R0, -126, PT ;  /* 0xc2fc00000000780b */ /* 0x000fda0003f2e000 */
[----:B------:R-:W-:-:S04]  /*11a0*/  @!P1 FMUL R0, R0, 0.5 ;  /* 0x3f00000000009820 */ /* 0x000fc80000400000 */
[----:B------:R-:W0:Y:S02]  /*11b0*/  MUFU.EX2 R2, R0 ;  /* 0x0000000000027308 */ /* 0x000e240000000800 */
[----:B0-----:R-:W-:-:S06]  /*11c0*/  @!P1 FMUL R2, R2, R2 ;  /* 0x0000000202029220 */ /* 0x001fcc0000400000 */
[----:B------:R-:W0:Y:S02]  /*11d0*/  F2I.S64.FLOOR R2, R2 ;  /* 0x0000000200027311 */ /* 0x000e240000205900 */
.L_x_149:
[----:B------:R-:W-:Y:S04]  /*11e0*/  BSSY.RECONVERGENT B1, `(.L_x_150) ;  /* 0x00000e5000017945 */ /* 0x000fe80003800200 */
[----:B------:R-:W-:Y:S05]  /*11f0*/  @P0 BRA `(.L_x_151) ;  /* 0x0000000c008c0947 */ /* 0x000fea0003800000 */
[----:B------:R-:W1:Y:S01]  /*1200*/  LDCU UR8, c[0x0][0x3a0] ;  /* 0x00007400ff0877ac */ /* 0x000e620008000800 */
[----:B------:R-:W2:Y:S01]  /*1210*/  LDC.64 R18, c[0x0][0x358] ;  /* 0x0000d600ff127b82 */ /* 0x000ea20000000a00 */
[----:B------:R-:W-:Y:S01]  /*1220*/  IMAD.MOV.U32 R4, RZ, RZ, RZ ;  /* 0x000000ffff047224 */ /* 0x000fe200078e00ff */
[----:B-1----:R-:W-:-:S09]  /*1230*/  UISETP.NE.AND UP0, UPT, UR8, URZ, UPT ;  /* 0x000000ff0800728c */ /* 0x002fd2000bf05270 */
[----:B------:R-:W-:Y:S05]  /*1240*/  BRA.U !UP0, `(.L_x_152) ;  /* 0x0000000d08447547 */ /* 0x000fea000b800000 */
[----:B------:R-:W-:Y:S01]  /*1250*/  UIADD3 UR8, UPT, UPT, UR12, 0x1, URZ ;  /* 0x000000010c087890 */ /* 0x000fe2000fffe0ff */
[----:B------:R-:W-:Y:S01]  /*1260*/  I2FP.F32.U32 R23, UR25 ;  /* 0x0000001900177c45 */ /* 0x000fe20008201000 */
[----:B------:R-:W-:Y:S01]  /*1270*/  USHF.L.U32 UR11, UR25, 0x1, URZ ;  /* 0x00000001190b7899 */ /* 0x000fe200080006ff */
[----:B------:R-:W-:Y:S01]  /*1280*/  IMAD.MOV.U32 R20, RZ, RZ, 0x1 ;  /* 0x00000001ff147424 */ /* 0x000fe200078e00ff */
[----:B------:R-:W-:Y:S01]  /*1290*/  I2FP.F32.U32 R17, UR12 ;  /* 0x0000000c00117c45 */ /* 0x000fe20008201000 */
[----:B------:R-:W-:Y:S01]  /*12a0*/  IMAD.MOV.U32 R16, RZ, RZ, RZ ;  /* 0x000000ffff107224 */ /* 0x000fe200078e00ff */
[----:B------:R-:W-:Y:S02]  /*12b0*/  I2FP.F32.U32 R0, UR8 ;  /* 0x0000000800007c45 */ /* 0x000fe40008201000 */
[----:B------:R-:W-:Y:S02]  /*12c0*/  CS2R R4, SRZ ;  /* 0x0000000000047805 */ /* 0x000fe4000001ff00 */
[----:B------:R-:W-:-:S02]  /*12d0*/  I2FP.F32.U32 R6, UR11 ;  /* 0x0000000b00067c45 */ /* 0x000fc40008201000 */
[----:B------:R-:W-:Y:S02]  /*12e0*/  FSETP.GEU.AND P0, PT, R23, -126, PT ;  /* 0xc2fc00001700780b */ /* 0x000fe40003f0e000 */
[----:B------:R-:W-:Y:S02]  /*12f0*/  FSETP.GEU.AND P1, PT, R0, -126, PT ;  /* 0xc2fc00000000780b */ /* 0x000fe40003f2e000 */
[----:B------:R-:W-:Y:S02]  /*1300*/  FSETP.GEU.AND P2, PT, R6, -126, PT ;  /* 0xc2fc00000600780b */ /* 0x000fe40003f4e000 */
[----:B------:R-:W-:-:S04]  /*1310*/  SHF.L.U32 R20, R20, UR12, RZ ;  /* 0x0000000c14147c19 */ /* 0x000fc800080006ff */
[----:B------:R-:W-:-:S03]  /*1320*/  SHF.R.S32.HI R15, RZ, 0x1f, R20 ;  /* 0x0000001fff0f7819 */ /* 0x000fc60000011414 */
[----:B------:R-:W-:Y:S02]  /*1330*/  @!P0 FMUL R23, R23, 0.5 ;  /* 0x3f00000017178820 */ /* 0x000fe40000400000 */
[----:B------:R-:W-:Y:S02]  /*1340*/  @!P1 FMUL R0, R0, 0.5 ;  /* 0x3f00000000009820 */ /* 0x000fe40000400000 */
[----:B------:R-:W-:Y:S02]  /*1350*/  @!P2 FMUL R6, R6, 0.5 ;  /* 0x3f0000000606a820 */ /* 0x000fe40000400000 */
[----:B------:R-:W1:Y:S08]  /*1360*/  MUFU.EX2 R23, R23 ;  /* 0x0000001700177308 */ /* 0x000e700000000800 */
[----:B------:R-:W3:Y:S08]  /*1370*/  MUFU.EX2 R22, R0 ;  /* 0x0000000000167308 */ /* 0x000ef00000000800 */
[----:B------:R-:W4:Y:S01]  /*1380*/  MUFU.EX2 R21, R6 ;  /* 0x0000000600157308 */ /* 0x000f220000000800 */
[----:B-1----:R-:W-:Y:S01]  /*1390*/  @!P0 FMUL R23, R23, R23 ;  /* 0x0000001717178220 */ /* 0x002fe20000400000 */
[----:B---3--:R-:W-:Y:S01]  /*13a0*/  @!P1 FMUL R22, R22, R22 ;  /* 0x0000001616169220 */ /* 0x008fe20000400000 */
[----:B----4-:R-:W-:-:S07]  /*13b0*/  @!P2 FMUL R21, R21, R21 ;  /* 0x000000151515a220 */ /* 0x010fce0000400000 */
.L_x_167:
[----:B------:R-:W1:Y:S01]  /*13c0*/  LDC.64 R8, c[0x0][0x388] ;  /* 0x0000e200ff087b82 */ /* 0x000e620000000a00 */
[----:B------:R-:W3:Y:S01]  /*13d0*/  LDCU UR11, c[0x0][0x3a0] ;  /* 0x00007400ff0b77ac */ /* 0x000ee20008000800 */
[C---:B--2---:R-:W-:Y:S02]  /*13e0*/  R2UR UR16, R18.reuse ;  /* 0x00000000121072ca */ /* 0x044fe400000e0000 */
[C---:B------:R-:W-:Y:S01]  /*13f0*/  R2UR UR17, R19.reuse ;  /* 0x00000000131172ca */ /* 0x040fe200000e0000 */
[----:B------:R-:W2:Y:S01]  /*1400*/  LDCU UR8, c[0x0][0x398] ;  /* 0x00007300ff0877ac */ /* 0x000ea20008000800 */
[----:B------:R-:W-:Y:S02]  /*1410*/  R2UR UR14, R18 ;  /* 0x00000000120e72ca */ /* 0x000fe400000e0000 */
[----:B------:R-:W4:Y:S01]  /*1420*/  LDC.64 R6, c[0x0][0x380] ;  /* 0x0000e000ff067b82 */ /* 0x000f220000000a00 */
[----:B------:R-:W-:Y:S01]  /*1430*/  R2UR UR15, R19 ;  /* 0x00000000130f72ca */ /* 0x000fe200000e0000 */
[----:B---3--:R-:W-:-:S02]  /*1440*/  IMAD R11, R25, UR11, R16 ;  /* 0x0000000b190b7c24 */ /* 0x008fc4000f8e0210 */
[----:B--2---:R-:W-:Y:S02]  /*1450*/  IMAD R13, R16, UR8, R24 ;  /* 0x00000008100d7c24 */ /* 0x004fe4000f8e0218 */
[----:B-1----:R-:W-:-:S06]  /*1460*/  IMAD.WIDE.U32 R8, R11, 0x4, R8 ;  /* 0x000000040b087825 */ /* 0x002fcc00078e0008 */
[----:B------:R-:W2:Y:S01]  /*1470*/  LDG.E R8, desc[UR16][R8.64] ;  /* 0x0000001008087981 */ /* 0x000ea2000c1e1900 */
[----:B----4-:R-:W-:-:S06]  /*1480*/  IMAD.WIDE.U32 R12, R13, 0x4, R6 ;  /* 0x000000040d0c7825 */ /* 0x010fcc00078e0006 */
[----:B------:R-:W3:Y:S01]  /*1490*/  LDG.E R12, desc[UR14][R12.64] ;  /* 0x0000000e0c0c7981 */ /* 0x000ee2000c1e1900 */
[----:B------:R-:W-:Y:S01]  /*14a0*/  VIADD R16, R16, 0x1 ;  /* 0x0000000110107836 */ /* 0x000fe20000000000 */
[----:B------:R-:W-:Y:S04]  /*14b0*/  BSSY.RECONVERGENT B0, `(.L_x_153) ;  /* 0x00000a8000007945 */ /* 0x000fe80003800200 */
[----:B------:R-:W-:Y:S01]  /*14c0*/  ISETP.NE.AND P3, PT, R16, UR11, PT ;  /* 0x0000000b10007c0c */ /* 0x000fe2000bf65270 */
[C---:B--2---:R-:W-:Y:S01]  /*14d0*/  FMUL R6, R23.reuse, R8 ;  /* 0x0000000817067220 */ /* 0x044fe20000400000 */
[----:B---3--:R-:W-:-:S05]  /*14e0*/  FMUL R10, R23, R12 ;  /* 0x0000000c170a7220 */ /* 0x008fca0000400000 */
[----:B------:R-:W1:Y:S08]  /*14f0*/  F2I.S64.FLOOR R6, R6 ;  /* 0x0000000600067311 */ /* 0x000e700000205900 */
[----:B------:R-:W2:Y:S01]  /*1500*/  F2I.S64.FLOOR R10, R10 ;  /* 0x0000000a000a7311 */ /* 0x000ea20000205900 */
[----:B-1----:R-:W-:-:S04]  /*1510*/  ISETP.NE.U32.AND P0, PT, R6, RZ, PT ;  /* 0x000000ff0600720c */ /* 0x002fc80003f05070 */
[----:B------:R-:W-:Y:S02]  /*1520*/  ISETP.NE.AND.EX P0, PT, R7, RZ, PT, P0 ;  /* 0x000000ff0700720c */ /* 0x000fe40003f05300 */
[----:B--2---:R-:W-:-:S04]  /*1530*/  ISETP.EQ.U32.AND P1, PT, R10, RZ, PT ;  /* 0x000000ff0a00720c */ /* 0x004fc80003f22070 */
[----:B------:R-:W-:-:S13]  /*1540*/  ISETP.EQ.OR.EX P0, PT, R11, RZ, !P0, P1 ;  /* 0x000000ff0b00720c */ /* 0x000fda0004702710 */
[----:B------:R-:W-:Y:S05]  /*1550*/  @P0 BRA `(.L_x_154) ;  /* 0x0000000800740947 */ /* 0x000fea0003800000 */
[----:B------:R-:W-:Y:S01]  /*1560*/  ISETP.GT.U32.AND P0, PT, R10, -0x1, PT ;  /* 0xffffffff0a00780c */ /* 0x000fe20003f04070 */
[----:B------:R-:W1:Y:S01]  /*1570*/  LDC R0, c[0x0][0x3a8] ;  /* 0x0000ea00ff007b82 */ /* 0x000e620000000800 */
[----:B------:R-:W-:Y:S01]  /*1580*/  ISETP.GT.U32.AND P1, PT, R6, -0x1, PT ;  /* 0xffffffff0600780c */ /* 0x000fe20003f24070 */
[----:B------:R-:W-:Y:S01]  /*1590*/  BSSY.RECONVERGENT B2, `(.L_x_155) ;  /* 0x0000022000027945 */ /* 0x000fe20003800200 */
[----:B------:R-:W-:Y:S02]  /*15a0*/  ISETP.GT.AND.EX P0, PT, R11, -0x1, PT, P0 ;  /* 0xffffffff0b00780c */ /* 0x000fe40003f04300 */
[----:B------:R-:W-:-:S11]  /*15b0*/  ISETP.GT.AND.EX P1, PT, R7, -0x1, PT, P1 ;  /* 0xffffffff0700780c */ /* 0x000fd60003f24310 */
[----:B------:R-:W-:Y:S01]  /*15c0*/  @!P0 LOP3.LUT R13, R10, UR4, RZ, 0xc, !PT ;  /* 0x000000040a0d8c12 */ /* 0x000fe2000f8e0cff */
[----:B------:R-:W-:Y:S01]  /*15d0*/  @!P0 IMAD.MOV.U32 R8, RZ, RZ, 0x1 ;  /* 0x00000001ff088424 */ /* 0x000fe200078e00ff */
[----:B------:R-:W-:Y:S01]  /*15e0*/  @!P1 LOP3.LUT R26, R6, UR4, RZ, 0xc, !PT ;  /* 0x00000004061a9c12 */ /* 0x000fe2000f8e0cff */
[----:B------:R-:W-:Y:S01]  /*15f0*/  @!P1 IMAD.MOV.U32 R9, RZ, RZ, 0x1 ;  /* 0x00000001ff099424 */ /* 0x000fe200078e00ff */
[----:B------:R-:W-:Y:S01]  /*1600*/  @P0 LOP3.LUT R13, R10, UR4, RZ, 0xc0, !PT ;  /* 0x000000040a0d0c12 */ /* 0x000fe2000f8ec0ff */
[----:B------:R-:W-:Y:S01]  /*1610*/  @P0 IMAD.MOV.U32 R8, RZ, RZ, RZ ;  /* 0x000000ffff080224 */ /* 0x000fe200078e00ff */
[----:B------:R-:W-:Y:S01]  /*1620*/  @P1 LOP3.LUT R26, R6, UR4, RZ, 0xc0, !PT ;  /* 0x00000004061a1c12 */ /* 0x000fe2000f8ec0ff */
[----:B------:R-:W-:Y:S01]  /*1630*/  @P1 IMAD.MOV.U32 R9, RZ, RZ, RZ ;  /* 0x000000ffff091224 */ /* 0x000fe200078e00ff */
[----:B------:R-:W-:Y:S02]  /*1640*/  @!P0 LOP3.LUT R27, R11, UR5, RZ, 0xc, !PT ;  /* 0x000000050b1b8c12 */ /* 0x000fe4000f8e0cff */
[----:B------:R-:W-:-:S02]  /*1650*/  @!P1 LOP3.LUT R12, R7, UR5, RZ, 0xc, !PT ;  /* 0x00000005070c9c12 */ /* 0x000fc4000f8e0cff */
[----:B------:R-:W-:Y:S01]  /*1660*/  @P0 LOP3.LUT R27, R11, UR5, RZ, 0xc0, !PT ;  /* 0x000000050b1b0c12 */ /* 0x000fe2000f8ec0ff */
[----:B------:R-:W-:Y:S01]  /*1670*/  IMAD.MOV.U32 R11, RZ, RZ, RZ ;  /* 0x000000ffff0b7224 */ /* 0x000fe200078e00ff */
[----:B------:R-:W-:Y:S02]  /*1680*/  @P1 LOP3.LUT R12, R7, UR5, RZ, 0xc0, !PT ;  /* 0x00000005070c1c12 */ /* 0x000fe4000f8ec0ff */
[----:B------:R-:W-:Y:S02]  /*1690*/  ISETP.GT.U32.AND P4, PT, R13, 0x1, PT ;  /* 0x000000010d00780c */ /* 0x000fe40003f84070 */
[----:B------:R-:W-:Y:S02]  /*16a0*/  ISETP.GT.U32.AND P2, PT, R26, 0x1, PT ;  /* 0x000000011a00780c */ /* 0x000fe40003f44070 */
[----:B------:R-:W-:Y:S02]  /*16b0*/  ISETP.GT.U32.AND.EX P4, PT, R27, RZ, PT, P4 ;  /* 0x000000ff1b00720c */ /* 0x000fe40003f84140 */
[----:B------:R-:W-:-:S02]  /*16c0*/  ISETP.GT.U32.AND.EX P2, PT, R12, RZ, PT, P2 ;  /* 0x000000ff0c00720c */ /* 0x000fc40003f44120 */
[----:B------:R-:W-:Y:S02]  /*16d0*/  SEL R13, R13, 0x1, P4 ;  /* 0x000000010d0d7807 */ /* 0x000fe40002000000 */
[----:B------:R-:W-:Y:S02]  /*16e0*/  SEL R6, R27, RZ, P4 ;  /* 0x000000ff1b067207 */ /* 0x000fe40002000000 */
[----:B------:R-:W-:Y:S02]  /*16f0*/  SEL R7, R26, 0x1, P2 ;  /* 0x000000011a077807 */ /* 0x000fe40001000000 */
[----:B------:R-:W-:-:S07]  /*1700*/  SEL R10, R12, RZ, P2 ;  /* 0x000000ff0c0a7207 */ /* 0x000fce0001000000 */
.L_x_157:
[----:B-1----:R-:W-:Y:S01]  /*1710*/  ISETP.NE.AND P0, PT, R11, R0, PT ;  /* 0x000000000b00720c */ /* 0x002fe20003f05270 */
[----:B------:R-:W-:-:S12]  /*1720*/  IMAD.MOV.U32 R12, RZ, RZ, R11 ;  /* 0x000000ffff0c7224 */ /* 0x000fd800078e000b */
[----:B------:R-:W-:Y:S05]  /*1730*/  @!P0 BRA `(.L_x_156) ;  /* 0x00000000001c8947 */ /* 0x000fea0003800000 */
[----:B------:R-:W-:-:S05]  /*1740*/  VIADD R11, R11, 0x1 ;  /* 0x000000010b0b7836 */ /* 0x000fca0000000000 */
[----:B------:R-:W-:-:S04]  /*1750*/  SHF.R.S64 R26, R13, R11, R6 ;  /* 0x0000000b0d1a7219 */ /* 0x000fc80000001006 */
[----:B------:R-:W-:Y:S02]  /*1760*/  ISETP.NE.U32.AND P0, PT, R26, RZ, PT ;  /* 0x000000ff1a00720c */ /* 0x000fe40003f05070 */
[----:B------:R-:W-:-:S04]  /*1770*/  SHF.R.S32.HI R26, RZ, R11, R6 ;  /* 0x0000000bff1a7219 */ /* 0x000fc80000011406 */
[----:B------:R-:W-:-:S13]  /*1780*/  ISETP.NE.AND.EX P0, PT, R26, RZ, PT, P0 ;  /* 0x000000ff1a00720c */ /* 0x000fda0003f05300 */
[----:B------:R-:W-:Y:S05]  /*1790*/  @P0 BRA `(.L_x_157) ;  /* 0xfffffffc00dc0947 */ /* 0x000fea000383ffff */
[----:B------:R-:W-:-:S07]  /*17a0*/  IMAD.MOV.U32 R14, RZ, RZ, R12 ;  /* 0x000000ffff0e7224 */ /* 0x000fce00078e000c */
.L_x_156:
[----:B------:R-:W-:Y:S05]  /*17b0*/  BSYNC.RECONVERGENT B2 ;  /* 0x0000000000027941 */ /* 0x000fea0003800200 */
.L_x_155:
[----:B------:R-:W1:Y:S01]  /*17c0*/  LDC R12, c[0x0][0x3a8] ;  /* 0x0000ea00ff0c7b82 */ /* 0x000e620000000800 */
[----:B------:R-:W-:Y:S01]  /*17d0*/  BSSY.RECONVERGENT B2, `(.L_x_158) ;  /* 0x000000d000027945 */ /* 0x000fe20003800200 */
[----:B------:R-:W-:-:S07]  /*17e0*/  IMAD.MOV.U32 R27, RZ, RZ, RZ ;  /* 0x000000ffff1b7224 */ /* 0x000fce00078e00ff */
.L_x_160:
[----:B-1----:R-:W-:Y:S01]  /*17f0*/  ISETP.NE.AND P0, PT, R27, R12, PT ;  /* 0x0000000c1b00720c */ /* 0x002fe20003f05270 */
[----:B------:R-:W-:Y:S02]  /*1800*/  IMAD.MOV.U32 R0, RZ, RZ, R27 ;  /* 0x000000ffff007224 */ /* 0x000fe400078e001b */
[----:B------:R-:W-:-:S10]  /*1810*/  IMAD.MOV.U32 R11, RZ, RZ, RZ ;  /* 0x000000ffff0b7224 */ /* 0x000fd400078e00ff */
        /* <DEDUP_REMOVED lines=8> */
.L_x_159:
[----:B------:R-:W-:Y:S05]  /*18a0*/  BSYNC.RECONVERGENT B2 ;  /* 0x0000000000027941 */ /* 0x000fea0003800200 */
.L_x_158:
[----:B------:R-:W-:Y:S01]  /*18b0*/  IMAD.MOV.U32 R12, RZ, RZ, 0x1 ;  /* 0x00000001ff0c7424 */ /* 0x000fe200078e00ff */
[----:B------:R-:W-:Y:S04]  /*18c0*/  BSSY.RECONVERGENT B2, `(.L_x_161) ;  /* 0x000004f000027945 */ /* 0x000fe80003800200 */
[CC--:B------:R-:W-:Y:S02]  /*18d0*/  SHF.L.U32 R0, R12.reuse, R14.reuse, RZ ;  /* 0x0000000e0c007219 */ /* 0x0c0fe400000006ff */
[----:B------:R-:W-:Y:S02]  /*18e0*/  SHF.L.U64.HI R27, R12, R14, RZ ;  /* 0x0000000e0c1b7219 */ /* 0x000fe400000102ff */
[----:B------:R-:W-:Y:S02]  /*18f0*/  LOP3.LUT R13, R0, R13, RZ, 0x3c, !PT ;  /* 0x0000000d000d7212 */ /* 0x000fe400078e3cff */
[----:B------:R-:W-:-:S02]  /*1900*/  SHF.L.U32 R0, R12, R11, RZ ;  /* 0x0000000b0c007219 */ /* 0x000fc400000006ff */
[----:B------:R-:W-:Y:S02]  /*1910*/  LOP3.LUT R6, R27, R6, RZ, 0x3c, !PT ;  /* 0x000000061b067212 */ /* 0x000fe400078e3cff */
[----:B------:R-:W-:Y:S02]  /*1920*/  LOP3.LUT R7, R0, R7, RZ, 0x3c, !PT ;  /* 0x0000000700077212 */ /* 0x000fe400078e3cff */
[----:B------:R-:W1:Y:S01]  /*1930*/  LDC R0, c[0x0][0x3a4] ;  /* 0x0000e900ff007b82 */ /* 0x000e620000000800 */
[----:B------:R-:W-:-:S04]  /*1940*/  SHF.L.U64.HI R27, R12, R11, RZ ;  /* 0x0000000b0c1b7219 */ /* 0x000fc800000102ff */
[----:B------:R-:W-:Y:S02]  /*1950*/  LOP3.LUT R12, R27, R10, RZ, 0x3c, !PT ;  /* 0x0000000a1b0c7212 */ /* 0x000fe400078e3cff */
[-C--:B-1----:R-:W-:Y:S02]  /*1960*/  ISETP.GE.U32.AND P0, PT, R14, R0.reuse, PT ;  /* 0x000000000e00720c */ /* 0x082fe40003f06070 */
[----:B------:R-:W-:-:S11]  /*1970*/  ISETP.GE.U32.AND P1, PT, R11, R0, PT ;  /* 0x000000000b00720c */ /* 0x000fd60003f26070 */
[----:B------:R-:W-:Y:S02]  /*1980*/  @P0 IMAD.IADD R27, R14, 0x1, -R0 ;  /* 0x000000010e1b0824 */ /* 0x000fe400078e0a00 */
[C---:B------:R-:W-:Y:S02]  /*1990*/  @!P0 IMAD.IADD R10, R0.reuse, 0x1, -R14 ;  /* 0x00000001000a8824 */ /* 0x040fe400078e0a0e */
[----:B------:R-:W-:Y:S01]  /*19a0*/  @!P1 IMAD.IADD R28, R0, 0x1, -R11 ;  /* 0x00000001001c9824 */ /* 0x000fe200078e0a0b */
[CCC-:B------:R-:W-:Y:S02]  /*19b0*/  @P0 SHF.R.S64 R26, R13.reuse, R27.reuse, R6.reuse ;  /* 0x0000001b0d1a0219 */ /* 0x1c0fe40000001006 */
[--C-:B------:R-:W-:Y:S02]  /*19c0*/  @P0 SHF.R.S32.HI R27, RZ, R27, R6.reuse ;  /* 0x0000001bff1b0219 */ /* 0x100fe40000011406 */
[CC--:B------:R-:W-:Y:S02]  /*19d0*/  @!P0 SHF.L.U64.HI R27, R13.reuse, R10.reuse, R6 ;  /* 0x0000000a0d1b8219 */ /* 0x0c0fe40000010206 */
[----:B------:R-:W-:Y:S01]  /*19e0*/  @!P0 SHF.L.U32 R26, R13, R10, RZ ;  /* 0x0000000a0d1a8219 */ /* 0x000fe200000006ff */
[----:B------:R-:W-:-:S03]  /*19f0*/  @P1 IMAD.IADD R13, R11, 0x1, -R0 ;  /* 0x000000010b0d1824 */ /* 0x000fc600078e0a00 */
[----:B------:R-:W-:Y:S02]  /*1a00*/  LOP3.LUT R26, R26, 0x1, RZ, 0xfc, !PT ;  /* 0x000000011a1a7812 */ /* 0x000fe400078efcff */
[CCC-:B------:R-:W-:Y:S02]  /*1a10*/  @P1 SHF.R.S64 R6, R7.reuse, R13.reuse, R12.reuse ;  /* 0x0000000d07061219 */ /* 0x1c0fe4000000100c */
[CC--:B------:R-:W-:Y:S02]  /*1a20*/  @!P1 SHF.L.U32 R6, R7.reuse, R28.reuse, RZ ;  /* 0x0000001c07069219 */ /* 0x0c0fe400000006ff */
[--C-:B------:R-:W-:Y:S02]  /*1a30*/  @P1 SHF.R.S32.HI R10, RZ, R13, R12.reuse ;  /* 0x0000000dff0a1219 */ /* 0x100fe4000001140c */
[----:B------:R-:W-:Y:S02]  /*1a40*/  @!P1 SHF.L.U64.HI R10, R7, R28, R12 ;  /* 0x0000001c070a9219 */ /* 0x000fe4000001020c */
[----:B------:R-:W-:-:S02]  /*1a50*/  LOP3.LUT R13, R6, 0x1, RZ, 0xfc, !PT ;  /* 0x00000001060d7812 */ /* 0x000fc400078efcff */
[----:B------:R-:W1:Y:S02]  /*1a60*/  F2I.S64.FLOOR R6, R22 ;  /* 0x0000001600067311 */ /* 0x000e640000205900 */
[----:B0-----:R-:W-:-:S04]  /*1a70*/  IADD3 R13, P0, P1, R13, R26, R2 ;  /* 0x0000001a0d0d7210 */ /* 0x001fc8000791e002 */
[----:B------:R-:W-:Y:S02]  /*1a80*/  IADD3.X R27, PT, PT, R10, R27, R3, P0, P1 ;  /* 0x0000001b0a1b7210 */ /* 0x000fe400007e2403 */
[----:B-1----:R-:W-:-:S04]  /*1a90*/  ISETP.GE.U32.AND P0, PT, R13, R6, PT ;  /* 0x000000060d00720c */ /* 0x002fc80003f06070 */
[----:B------:R-:W-:-:S13]  /*1aa0*/  ISETP.GE.AND.EX P0, PT, R27, R7, PT, P0 ;  /* 0x000000071b00720c */ /* 0x000fda0003f06300 */
[----:B------:R-:W-:Y:S05]  /*1ab0*/  @!P0 BRA `(.L_x_162) ;  /* 0x0000000000448947 */ /* 0x000fea0003800000 */
[C---:B------:R-:W-:Y:S01]  /*1ac0*/  FMUL R6, R17.reuse, 0.5 ;  /* 0x3f00000011067820 */ /* 0x040fe20000400000 */
[----:B------:R-:W-:Y:S02]  /*1ad0*/  FSETP.GEU.AND P0, PT, R17, -126, PT ;  /* 0xc2fc00001100780b */ /* 0x000fe40003f0e000 */
[----:B------:R-:W-:Y:S02]  /*1ae0*/  IADD3 R11, PT, PT, R14, 0x2, R11 ;  /* 0x000000020e0b7810 */ /* 0x000fe40007ffe00b */
[----:B------:R-:W-:-:S04]  /*1af0*/  FSEL R10, R6, R17, !P0 ;  /* 0x00000011060a7208 */ /* 0x000fc80004000000 */
[----:B------:R-:W0:Y:S05]  /*1b00*/  MUFU.EX2 R7, R10 ;  /* 0x0000000a00077308 */ /* 0x000e2a0000000800 */
[----:B0-----:R-:W-:Y:S01]  /*1b10*/  @!P0 FMUL R7, R7, R7 ;  /* 0x0000000707078220 */ /* 0x001fe20000400000 */
[----:B------:R-:W-:-:S05]  /*1b20*/  ISETP.GE.U32.AND P0, PT, R11, R0, PT ;  /* 0x000000000b00720c */ /* 0x000fca0003f06070 */
[----:B------:R-:W0:Y:S02]  /*1b30*/  F2I.S64.FLOOR R6, R7 ;  /* 0x0000000700067311 */ /* 0x000e240000205900 */
[----:B0-----:R-:W-:-:S06]  /*1b40*/  IADD3 R13, P1, PT, -R6, R13, RZ ;  /* 0x0000000d060d7210 */ /* 0x001fcc0007f3e1ff */
[----:B------:R-:W-:Y:S02]  /*1b50*/  @P0 IMAD.IADD R6, R11, 0x1, -R0 ;  /* 0x000000010b060824 */ /* 0x000fe400078e0a00 */
[----:B------:R-:W-:Y:S02]  /*1b60*/  @!P0 IMAD.IADD R11, R0, 0x1, -R11 ;  /* 0x00000001000b8824 */ /* 0x000fe400078e0a0b */
[----:B------:R-:W-:Y:S01]  /*1b70*/  IMAD.X R12, R27, 0x1, ~R7, P1 ;  /* 0x000000011b0c7824 */ /* 0x000fe200008e0e07 */
[----:B------:R-:W-:-:S04]  /*1b80*/  @P0 SHF.L.U32 R0, R13, R6, RZ ;  /* 0x000000060d000219 */ /* 0x000fc800000006ff */
[C-C-:B------:R-:W-:Y:S02]  /*1b90*/  @P0 SHF.L.U64.HI R6, R13.reuse, R6, R12.reuse ;  /* 0x000000060d060219 */ /* 0x140fe4000001020c */
[-CC-:B------:R-:W-:Y:S02]  /*1ba0*/  @!P0 SHF.R.S64 R0, R13, R11.reuse, R12.reuse ;  /* 0x0000000b0d008219 */ /* 0x180fe4000000100c */
[----:B------:R-:W-:Y:S01]  /*1bb0*/  @!P0 SHF.R.S32.HI R6, RZ, R11, R12 ;  /* 0x0000000bff068219 */ /* 0x000fe2000001140c */
[----:B------:R-:W-:Y:S06]  /*1bc0*/  BRA `(.L_x_163) ;  /* 0x0000000000787947 */ /* 0x000fec0003800000 */
.L_x_162:
[C---:B------:R-:W-:Y:S01]  /*1bd0*/  FMUL R6, R17.reuse, 0.5 ;  /* 0x3f00000011067820 */ /* 0x040fe20000400000 */
[----:B------:R-:W-:-:S04]  /*1be0*/  FSETP.GEU.AND P0, PT, R17, -126, PT ;  /* 0xc2fc00001100780b */ /* 0x000fc80003f0e000 */
[----:B------:R-:W-:-:S04]  /*1bf0*/  FSEL R10, R6, R17, !P0 ;  /* 0x00000011060a7208 */ /* 0x000fc80004000000 */
[----:B------:R-:W0:Y:S05]  /*1c00*/  MUFU.EX2 R6, R10 ;  /* 0x0000000a00067308 */ /* 0x000e2a0000000800 */
[----:B0-----:R-:W-:-:S06]  /*1c10*/  @!P0 FMUL R6, R6, R6 ;  /* 0x0000000606068220 */ /* 0x001fcc0000400000 */
[----:B------:R-:W0:Y:S02]  /*1c20*/  F2I.S64.FLOOR R6, R6 ;  /* 0x0000000600067311 */ /* 0x000e240000205900 */
[----:B0-----:R-:W-:-:S04]  /*1c30*/  ISETP.GE.U32.AND P0, PT, R13, R6, PT ;  /* 0x000000060d00720c */ /* 0x001fc80003f06070 */
[----:B------:R-:W-:-:S13]  /*1c40*/  ISETP.GE.AND.EX P0, PT, R27, R7, PT, P0 ;  /* 0x000000071b00720c */ /* 0x000fda0003f06300 */
[----:B------:R-:W-:Y:S05]  /*1c50*/  @!P0 BRA `(.L_x_164) ;  /* 0x00000000002c8947 */ /* 0x000fea0003800000 */
[----:B------:R-:W-:-:S04]  /*1c60*/  IMAD.IADD R7, R11, 0x1, R14 ;  /* 0x000000010b077824 */ /* 0x000fc800078e020e */
[----:B------:R-:W-:-:S05]  /*1c70*/  VIADD R11, R7, 0x1 ;  /* 0x00000001070b7836 */ /* 0x000fca0000000000 */
[----:B------:R-:W-:-:S13]  /*1c80*/  ISETP.GE.U32.AND P0, PT, R11, R0, PT ;  /* 0x000000000b00720c */ /* 0x000fda0003f06070 */
[----:B------:R-:W-:Y:S01]  /*1c90*/  @!P0 LOP3.LUT R7, RZ, R7, RZ, 0x33, !PT ;  /* 0x00000007ff078212 */ /* 0x000fe200078e33ff */
[----:B------:R-:W-:-:S04]  /*1ca0*/  @P0 IMAD.IADD R6, R11, 0x1, -R0 ;  /* 0x000000010b060824 */ /* 0x000fc800078e0a00 */
[----:B------:R-:W-:Y:S01]  /*1cb0*/  @!P0 IMAD.IADD R10, R7, 0x1, R0 ;  /* 0x00000001070a8824 */ /* 0x000fe200078e0200 */
[CC--:B------:R-:W-:Y:S02]  /*1cc0*/  @P0 SHF.L.U32 R0, R13.reuse, R6.reuse, RZ ;  /* 0x000000060d000219 */ /* 0x0c0fe400000006ff */
[C-C-:B------:R-:W-:Y:S02]  /*1cd0*/  @P0 SHF.L.U64.HI R6, R13.reuse, R6, R27.reuse ;  /* 0x000000060d060219 */ /* 0x140fe4000001021b */
[-CC-:B------:R-:W-:Y:S02]  /*1ce0*/  @!P0 SHF.R.S64 R0, R13, R10.reuse, R27.reuse ;  /* 0x0000000a0d008219 */ /* 0x180fe4000000101b */
[----:B------:R-:W-:Y:S01]  /*1cf0*/  @!P0 SHF.R.S32.HI R6, RZ, R10, R27 ;  /* 0x0000000aff068219 */ /* 0x000fe2000001141b */
[----:B------:R-:W-:Y:S06]  /*1d00*/  BRA `(.L_x_163) ;  /* 0x0000000000287947 */ /* 0x000fec0003800000 */
.L_x_164:
[----:B------:R-:W-:Y:S01]  /*1d10*/  IMAD.IADD R7, R11, 0x1, R14 ;  /* 0x000000010b077824 */ /* 0x000fe200078e020e */
[----:B------:R-:W-:-:S04]  /*1d20*/  IADD3 R13, P1, PT, R20, R13, RZ ;  /* 0x0000000d140d7210 */ /* 0x000fc80007f3e0ff */
[----:B------:R-:W-:Y:S01]  /*1d30*/  ISETP.GE.U32.AND P0, PT, R7, R0, PT ;  /* 0x000000000700720c */ /* 0x000fe20003f06070 */
[----:B------:R-:W-:-:S12]  /*1d40*/  IMAD.X R10, R15, 0x1, R27, P1 ;  /* 0x000000010f0a7824 */ /* 0x000fd800008e061b */
[----:B------:R-:W-:Y:S02]  /*1d50*/  @P0 IMAD.IADD R6, R7, 0x1, -R0 ;  /* 0x0000000107060824 */ /* 0x000fe400078e0a00 */
[----:B------:R-:W-:-:S03]  /*1d60*/  @!P0 IMAD.IADD R7, R0, 0x1, -R7 ;  /* 0x0000000100078824 */ /* 0x000fc600078e0a07 */
[CC--:B------:R-:W-:Y:S02]  /*1d70*/  @P0 SHF.L.U32 R0, R13.reuse, R6.reuse, RZ ;  /* 0x000000060d000219 */ /* 0x0c0fe400000006ff */
[C-C-:B------:R-:W-:Y:S02]  /*1d80*/  @P0 SHF.L.U64.HI R6, R13.reuse, R6, R10.reuse ;  /* 0x000000060d060219 */ /* 0x140fe4000001020a */
[-CC-:B------:R-:W-:Y:S02]  /*1d90*/  @!P0 SHF.R.S64 R0, R13, R7.reuse, R10.reuse ;  /* 0x000000070d008219 */ /* 0x180fe4000000100a */
[----:B------:R-:W-:-:S07]  /*1da0*/  @!P0 SHF.R.S32.HI R6, RZ, R7, R10 ;  /* 0x00000007ff068219 */ /* 0x000fce000001140a */
.L_x_163:
[----:B------:R-:W-:Y:S05]  /*1db0*/  BSYNC.RECONVERGENT B2 ;  /* 0x0000000000027941 */ /* 0x000fea0003800200 */
.L_x_161:
[----:B------:R-:W-:Y:S01]  /*1dc0*/  ISETP.NE.AND P0, PT, R8, R9, PT ;  /* 0x000000090800720c */ /* 0x000fe20003f05270 */
[----:B------:R-:W-:Y:S01]  /*1dd0*/  BSSY.RECONVERGENT B2, `(.L_x_165) ;  /* 0x0000013000027945 */ /* 0x000fe20003800200 */
[----:B------:R-:W-:Y:S01]  /*1de0*/  LOP3.LUT R0, R0, UR10, RZ, 0xc0, !PT ;  /* 0x0000000a00007c12 */ /* 0x000fe2000f8ec0ff */
[----:B------:R-:W0:Y:S01]  /*1df0*/  MUFU.RCP R8, R21 ;  /* 0x0000001500087308 */ /* 0x000e220000001000 */
[----:B------:R-:W-:-:S09]  /*1e00*/  LOP3.LUT R9, R6, UR9, RZ, 0xc0, !PT ;  /* 0x0000000906097c12 */ /* 0x000fd2000f8ec0ff */
[C---:B------:R-:W-:Y:S02]  /*1e10*/  @!P0 LOP3.LUT R6, R0.reuse, UR6, RZ, 0xc0, !PT ;  /* 0x0000000600068c12 */ /* 0x040fe4000f8ec0ff */
[C---:B------:R-:W-:Y:S02]  /*1e20*/  @!P0 LOP3.LUT R7, R9.reuse, UR7, RZ, 0xc0, !PT ;  /* 0x0000000709078c12 */ /* 0x040fe4000f8ec0ff */
[----:B------:R-:W-:Y:S02]  /*1e30*/  @P0 LOP3.LUT R6, R0, UR6, RZ, 0xc, !PT ;  /* 0x0000000600060c12 */ /* 0x000fe4000f8e0cff */
[----:B------:R-:W-:Y:S01]  /*1e40*/  @P0 LOP3.LUT R7, R9, UR7, RZ, 0xc, !PT ;  /* 0x0000000709070c12 */ /* 0x000fe2000f8e0cff */
[----:B0-----:R-:W-:-:S03]  /*1e50*/  FFMA R9, -R21, R8, 1 ;  /* 0x3f80000015097423 */ /* 0x001fc60000000108 */
[----:B------:R-:W0:Y:S01]  /*1e60*/  I2F.S64.RM R0, R6 ;  /* 0x0000000600007312 */ /* 0x000e220000305400 */
[----:B------:R-:W-:-:S07]  /*1e70*/  FFMA R9, R8, R9, R8 ;  /* 0x0000000908097223 */ /* 0x000fce0000000008 */
[----:B0-----:R-:W0:Y:S01]  /*1e80*/  FCHK P0, R0, R21 ;  /* 0x0000001500007302 */ /* 0x001e220000000000 */
[----:B------:R-:W-:-:S04]  /*1e90*/  FFMA R8, R0, R9, RZ ;  /* 0x0000000900087223 */ /* 0x000fc800000000ff */
[----:B------:R-:W-:-:S04]  /*1ea0*/  FFMA R10, -R21, R8, R0 ;  /* 0x00000008150a7223 */ /* 0x000fc80000000100 */
[----:B------:R-:W-:Y:S01]  /*1eb0*/  FFMA R8, R9, R10, R8 ;  /* 0x0000000a09087223 */ /* 0x000fe20000000008 */
[----:B0-----:R-:W-:Y:S06]  /*1ec0*/  @!P0 BRA `(.L_x_166) ;  /* 0x00000000000c8947 */ /* 0x001fec0003800000 */
[----:B------:R-:W-:-:S07]  /*1ed0*/  MOV R8, 0x1ef0 ;  /* 0x00001ef000087802 */ /* 0x000fce0000000f00 */
[----:B------:R-:W-:Y:S05]  /*1ee0*/  CALL.REL.NOINC `($__internal_4_$__cuda_sm3x_div_rn_noftz_f32_slowpath) ;  /* 0x00000000005c7944 */ /* 0x000fea0003c00000 */
[----:B------:R-:W-:-:S07]  /*1ef0*/  IMAD.MOV.U32 R8, RZ, RZ, R0 ;  /* 0x000000ffff087224 */ /* 0x000fce00078e0000 */
.L_x_166:
[----:B------:R-:W-:Y:S05]  /*1f00*/  BSYNC.RECONVERGENT B2 ;  /* 0x0000000000027941 */ /* 0x000fea0003800200 */
.L_x_165:
[----:B------:R-:W0:Y:S02]  /*1f10*/  F2F.F64.F32 R6, R8 ;  /* 0x0000000800067310 */ /* 0x000e240000201800 */
[----:B0-----:R-:W-:-:S11]  /*1f20*/  DADD R4, R4, R6 ;  /* 0x0000000004047229 */ /* 0x001fd60000000006 */
.L_x_154:
[----:B------:R-:W-:Y:S05]  /*1f30*/  BSYNC.RECONVERGENT B0 ;  /* 0x0000000000007941 */ /* 0x000fea0003800200 */
.L_x_153:
[----:B------:R-:W-:Y:S05]  /*1f40*/  @P3 BRA `(.L_x_167) ;  /* 0xfffffff4001c3947 */ /* 0x000fea000383ffff */
[----:B------:R1:W3:Y:S02]  /*1f50*/  F2F.F32.F64 R4, R4 ;  /* 0x0000000400047310 */ /* 0x0002e40000301000 */
.L_x_152:
[----:B0-----:R-:W0:Y:S01]  /*1f60*/  LDC.64 R2, c[0x0][0x390] ;  /* 0x0000e400ff027b82 */ /* 0x001e220000000a00 */
[----:B------:R-:W4:Y:S01]  /*1f70*/  LDCU UR8, c[0x0][0x398] ;  /* 0x00007300ff0877ac */ /* 0x000f220008000800 */
[----:B--2---:R-:W-:Y:S02]  /*1f80*/  R2UR UR14, R18 ;  /* 0x00000000120e72ca */ /* 0x004fe400000e0000 */
[----:B------:R-:W-:Y:S01]  /*1f90*/  R2UR UR15, R19 ;  /* 0x00000000130f72ca */ /* 0x000fe200000e0000 */
[----:B----4-:R-:W-:-:S04]  /*1fa0*/  IMAD R25, R25, UR8, R24 ;  /* 0x0000000819197c24 */ /* 0x010fc8000f8e0218 */
[----:B0-----:R-:W-:-:S08]  /*1fb0*/  IMAD.WIDE.U32 R2, R25, 0x4, R2 ;  /* 0x0000000419027825 */ /* 0x001fd000078e0002 */
[----:B------:R-:W1:Y:S01]  /*1fc0*/  LDG.E R0, desc[UR14][R2.64] ;  /* 0x0000000e02007981 */ /* 0x000e62000c1e1900 */
[----:B------:R-:W1:Y:S01]  /*1fd0*/  LDCU.64 UR14, c[0x0][0x3b0] ;  /* 0x00007600ff0e77ac */ /* 0x000e620008000a00 */
[----:B------:R-:W-:Y:S02]  /*1fe0*/  R2UR UR16, R18 ;  /* 0x00000000121072ca */ /* 0x000fe400000e0000 */
[----:B------:R-:W-:Y:S01]  /*1ff0*/  R2UR UR17, R19 ;  /* 0x00000000131172ca */ /* 0x000fe200000e0000 */
[----:B-1----:R-:W-:-:S04]  /*2000*/  FMUL R5, R0, UR15 ;  /* 0x0000000f00057c20 */ /* 0x002fc80008400000 */
[----:B---3--:R-:W-:-:S08]  /*2010*/  FFMA R5, R4, UR14, R5 ;  /* 0x0000000e04057c23 */ /* 0x008fd00008000005 */
[----:B------:R1:W-:Y:S02]  /*2020*/  STG.E desc[UR16][R2.64], R5 ;  /* 0x0000000502007986 */ /* 0x0003e4000c101910 */
.L_x_151:
[----:B------:R-:W-:Y:S05]  /*2030*/  BSYNC.RECONVERGENT B1 ;  /* 0x0000000000017941 */ /* 0x000fea0003800200 */
.L_x_150:
[----:B------:R-:W-:Y:S06]  /*2040*/  BAR.SYNC.DEFER_BLOCKING 0x0 ;  /* 0x0000000000007b1d */ /* 0x000fec0000010000 */
[----:B------:R-:W-:Y:S05]  /*2050*/  EXIT ;  /* 0x000000000000794d */ /* 0x000fea0003800000 */
        .weak           $__internal_4_$__cuda_sm3x_div_rn_noftz_f32_slowpath
        .type           $__internal_4_$__cuda_sm3x_div_rn_noftz_f32_slowpath,@function
        .size           $__internal_4_$__cuda_sm3x_div_rn_noftz_f32_slowpath,(.L_x_555 - $__internal_4_$__cuda_sm3x_div_rn_noftz_f32_slowpath)
$__internal_4_$__cuda_sm3x_div_rn_noftz_f32_slowpath:
[--C-:B------:R-:W-:Y:S01]  /*2060*/  SHF.R.U32.HI R7, RZ, 0x17, R21.reuse ;  /* 0x00000017ff077819 */ /* 0x100fe20000011615 */
[----:B------:R-:W-:Y:S01]  /*2070*/  BSSY.RECONVERGENT B3, `(.L_x_168) ;  /* 0x0000064000037945 */ /* 0x000fe20003800200 */
[--C-:B------:R-:W-:Y:S01]  /*2080*/  SHF.R.U32.HI R10, RZ, 0x17, R0.reuse ;  /* 0x00000017ff0a7819 */ /* 0x100fe20000011600 */
[----:B------:R-:W-:Y:S01]  /*2090*/  IMAD.MOV.U32 R9, RZ, RZ, R0 ;  /* 0x000000ffff097224 */ /* 0x000fe200078e0000 */
[----:B------:R-:W-:Y:S01]  /*20a0*/  LOP3.LUT R7, R7, 0xff, RZ, 0xc0, !PT ;  /* 0x000000ff07077812 */ /* 0x000fe200078ec0ff */
[----:B------:R-:W-:Y:S01]  /*20b0*/  IMAD.MOV.U32 R12, RZ, RZ, R21 ;  /* 0x000000ffff0c7224 */ /* 0x000fe200078e0015 */
[----:B------:R-:W-:-:S03]  /*20c0*/  LOP3.LUT R10, R10, 0xff, RZ, 0xc0, !PT ;  /* 0x000000ff0a0a7812 */ /* 0x000fc600078ec0ff */
[----:B------:R-:W-:Y:S02]  /*20d0*/  VIADD R11, R7, 0xffffffff ;  /* 0xffffffff070b7836 */ /* 0x000fe40000000000 */
[----:B------:R-:W-:-:S03]  /*20e0*/  VIADD R13, R10, 0xffffffff ;  /* 0xffffffff0a0d7836 */ /* 0x000fc60000000000 */
[----:B------:R-:W-:-:S04]  /*20f0*/  ISETP.GT.U32.AND P0, PT, R11, 0xfd, PT ;  /* 0x000000fd0b00780c */ /* 0x000fc80003f04070 */
[----:B------:R-:W-:-:S13]  /*2100*/  ISETP.GT.U32.OR P0, PT, R13, 0xfd, P0 ;  /* 0x000000fd0d00780c */ /* 0x000fda0000704470 */
[----:B------:R-:W-:Y:S01]  /*2110*/  @!P0 IMAD.MOV.U32 R6, RZ, RZ, RZ ;  /* 0x000000ffff068224 */ /* 0x000fe200078e00ff */
        /* <DEDUP_REMOVED lines=22> */
[----:B------:R-:W-:Y:S02]  /*2280*/  @!P1 FFMA R12, R21, 1.84467440737095516160e+19, RZ ;  /* 0x5f800000150c9823 */ /* 0x000fe400000000ff */
[----:B------:R-:W-:-:S07]  /*2290*/  @!P1 VIADD R6, R6, 0x40 ;  /* 0x0000004006069836 */ /* 0x000fce0000000000 */
.L_x_169:
[----:B------:R-:W-:Y:S01]  /*22a0*/  LEA R11, R7, 0xc0800000, 0x17 ;  /* 0xc0800000070b7811 */ /* 0x000fe200078eb8ff */
[----:B------:R-:W-:Y:S01]  /*22b0*/  VIADD R10, R10, 0xffffff81 ;  /* 0xffffff810a0a7836 */ /* 0x000fe20000000000 */
[----:B------:R-:W-:Y:S03]  /*22c0*/  BSSY.RECONVERGENT B4, `(.L_x_174) ;  /* 0x0000035000047945 */ /* 0x000fe60003800200 */
[----:B------:R-:W-:Y:S02]  /*22d0*/  IMAD.IADD R13, R12, 0x1, -R11 ;  /* 0x000000010c0d7824 */ /* 0x000fe400078e0a0b */
[C---:B------:R-:W-:Y:S02]  /*22e0*/  IMAD R0, R10.reuse, -0x800000, R9 ;  /* 0xff8000000a007824 */ /* 0x040fe400078e0209 */
[----:B------:R0:W1:Y:S01]  /*22f0*/  MUFU.RCP R12, R13 ;  /* 0x0000000d000c7308 */ /* 0x0000620000001000 */
[----:B------:R-:W-:Y:S01]  /*2300*/  FADD.FTZ R11, -R13, -RZ ;  /* 0x800000ff0d0b7221 */ /* 0x000fe20000010100 */
[----:B0-----:R-:W-:-:S05]  /*2310*/  IADD3 R13, PT, PT, R10, 0x7f, -R7 ;  /* 0x0000007f0a0d7810 */ /* 0x001fca0007ffe807 */
[----:B------:R-:W-:Y:S02]  /*2320*/  IMAD.IADD R13, R13, 0x1, R6 ;  /* 0x000000010d0d7824 */ /* 0x000fe400078e0206 */
        /* <DEDUP_REMOVED lines=20> */
[-CC-:B------:R-:W-:Y:S01]  /*2470*/  FFMA.RZ R7, R9, R11.reuse, R12.reuse ;  /* 0x0000000b09077223 */ /* 0x180fe2000000c00c */
[C---:B------:R-:W-:Y:S02]  /*2480*/  ISETP.NE.AND P2, PT, R6.reuse, RZ, PT ;  /* 0x000000ff0600720c */ /* 0x040fe40003f45270 */
[C---:B------:R-:W-:Y:S02]  /*2490*/  ISETP.NE.AND P1, PT, R6.reuse, RZ, PT ;  /* 0x000000ff0600720c */ /* 0x040fe40003f25270 */
[----:B------:R-:W-:Y:S01]  /*24a0*/  LOP3.LUT R10, R7, 0x7fffff, RZ, 0xc0, !PT ;  /* 0x007fffff070a7812 */ /* 0x000fe200078ec0ff */
[CCC-:B------:R-:W-:Y:S01]  /*24b0*/  FFMA.RP R7, R9.reuse, R11.reuse, R12.reuse ;  /* 0x0000000b09077223 */ /* 0x1c0fe2000000800c */
[----:B------:R-:W-:Y:S01]  /*24c0*/  FFMA.RM R12, R9, R11, R12 ;  /* 0x0000000b090c7223 */ /* 0x000fe2000000400c */
[----:B------:R-:W-:Y:S01]  /*24d0*/  VIADD R9, R6, 0x20 ;  /* 0x0000002006097836 */ /* 0x000fe20000000000 */
[----:B------:R-:W-:Y:S01]  /*24e0*/  LOP3.LUT R10, R10, 0x800000, RZ, 0xfc, !PT ;  /* 0x008000000a0a7812 */ /* 0x000fe200078efcff */
[----:B------:R-:W-:-:S02]  /*24f0*/  IMAD.MOV R6, RZ, RZ, -R6 ;  /* 0x000000ffff067224 */ /* 0x000fc400078e0a06 */
[----:B------:R-:W-:Y:S02]  /*2500*/  FSETP.NEU.FTZ.AND P0, PT, R7, R12, PT ;  /* 0x0000000c0700720b */ /* 0x000fe40003f1d000 */
[----:B------:R-:W-:Y:S02]  /*2510*/  SHF.L.U32 R9, R10, R9, RZ ;  /* 0x000000090a097219 */ /* 0x000fe400000006ff */
[----:B------:R-:W-:Y:S02]  /*2520*/  SEL R7, R6, RZ, P2 ;  /* 0x000000ff06077207 */ /* 0x000fe40001000000 */
[----:B------:R-:W-:Y:S02]  /*2530*/  ISETP.NE.AND P1, PT, R9, RZ, P1 ;  /* 0x000000ff0900720c */ /* 0x000fe40000f25270 */
[----:B------:R-:W-:Y:S02]  /*2540*/  SHF.R.U32.HI R7, RZ, R7, R10 ;  /* 0x00000007ff077219 */ /* 0x000fe4000001160a */
[----:B------:R-:W-:-:S02]  /*2550*/  PLOP3.LUT P0, PT, P0, P1, PT, 0xf8, 0x8f ;  /* 0x00000000008f781c */ /* 0x000fc40000703f70 */
[----:B------:R-:W-:Y:S02]  /*2560*/  SHF.R.U32.HI R9, RZ, 0x1, R7 ;  /* 0x00000001ff097819 */ /* 0x000fe40000011607 */
[----:B------:R-:W-:-:S04]  /*2570*/  SEL R6, RZ, 0x1, !P0 ;  /* 0x00000001ff067807 */ /* 0x000fc80004000000 */
[----:B------:R-:W-:-:S04]  /*2580*/  LOP3.LUT R6, R6, 0x1, R9, 0xf8, !PT ;  /* 0x0000000106067812 */ /* 0x000fc800078ef809 */
[----:B------:R-:W-:-:S05]  /*2590*/  LOP3.LUT R6, R6, R7, RZ, 0xc0, !PT ;  /* 0x0000000706067212 */ /* 0x000fca00078ec0ff */
[----:B------:R-:W-:-:S05]  /*25a0*/  IMAD.IADD R9, R9, 0x1, R6 ;  /* 0x0000000109097824 */ /* 0x000fca00078e0206 */
[----:B------:R-:W-:Y:S01]  /*25b0*/  LOP3.LUT R0, R9, R0, RZ, 0xfc, !PT ;  /* 0x0000000009007212 */ /* 0x000fe200078efcff */
[----:B------:R-:W-:Y:S06]  /*25c0*/  BRA `(.L_x_177) ;  /* 0x0000000000107947 */ /* 0x000fec0003800000 */
.L_x_176:
[----:B------:R-:W-:-:S04]  /*25d0*/  LOP3.LUT R0, R0, 0x80000000, RZ, 0xc0, !PT ;  /* 0x8000000000007812 */ /* 0x000fc800078ec0ff */
[----:B------:R-:W-:Y:S01]  /*25e0*/  LOP3.LUT R0, R0, 0x7f800000, RZ, 0xfc, !PT ;  /* 0x7f80000000007812 */ /* 0x000fe200078efcff */
[----:B------:R-:W-:Y:S06]  /*25f0*/  BRA `(.L_x_177) ;  /* 0x0000000000047947 */ /* 0x000fec0003800000 */
.L_x_175:
[----:B------:R-:W-:-:S07]  /*2600*/  IMAD R0, R13, 0x800000, R0 ;  /* 0x008000000d007824 */ /* 0x000fce00078e0200 */
.L_x_177:
[----:B------:R-:W-:Y:S05]  /*2610*/  BSYNC.RECONVERGENT B4 ;  /* 0x0000000000047941 */ /* 0x000fea0003800200 */
.L_x_174:
[----:B------:R-:W-:Y:S05]  /*2620*/  BRA `(.L_x_178) ;  /* 0x0000000000207947 */ /* 0x000fea0003800000 */
.L_x_173:
[----:B------:R-:W-:-:S04]  /*2630*/  LOP3.LUT R0, R12, 0x80000000, R9, 0x48, !PT ;  /* 0x800000000c007812 */ /* 0x000fc800078e4809 */
[----:B------:R-:W-:Y:S01]  /*2640*/  LOP3.LUT R0, R0, 0x7f800000, RZ, 0xfc, !PT ;  /* 0x7f80000000007812 */ /* 0x000fe200078efcff */
[----:B------:R-:W-:Y:S06]  /*2650*/  BRA `(.L_x_178) ;  /* 0x0000000000147947 */ /* 0x000fec0003800000 */
.L_x_172:
[----:B------:R-:W-:Y:S01]  /*2660*/  LOP3.LUT R0, R12, 0x80000000, R9, 0x48, !PT ;  /* 0x800000000c007812 */ /* 0x000fe200078e4809 */
[----:B------:R-:W-:Y:S06]  /*2670*/  BRA `(.L_x_178) ;  /* 0x00000000000c7947 */ /* 0x000fec0003800000 */
.L_x_171:
[----:B------:R-:W0:Y:S01]  /*2680*/  MUFU.RSQ R0, -QNAN ;  /* 0xffc0000000007908 */ /* 0x000e220000001400 */
[----:B------:R-:W-:Y:S05]  /*2690*/  BRA `(.L_x_178) ;  /* 0x0000000000047947 */ /* 0x000fea0003800000 */
.L_x_170:
[----:B------:R-:W-:-:S07]  /*26a0*/  FADD.FTZ R0, R0, R21 ;  /* 0x0000001500007221 */ /* 0x000fce0000010000 */
.L_x_178:
[----:B------:R-:W-:Y:S05]  /*26b0*/  BSYNC.RECONVERGENT B3 ;  /* 0x0000000000037941 */ /* 0x000fea0003800200 */
.L_x_168:
[----:B------:R-:W-:-:S04]  /*26c0*/  IMAD.MOV.U32 R9, RZ, RZ, 0x0 ;  /* 0x00000000ff097424 */ /* 0x000fc800078e00ff */
[----:B0-----:R-:W-:Y:S05]  /*26d0*/  RET.REL.NODEC R8 `(_Z18mitchk_unbias_c1_fPKfS0_Pfjjjjjjff) ;  /* 0xffffffd808487950 */ /* 0x001fea0003c3ffff */
.L_x_179:
        /* <DEDUP_REMOVED lines=10> */
.L_x_555:


//--------------------- .text._Z11mitchk_c1_fPKfS0_Pfjjjjjjff --------------------------
	.section	.text._Z11mitchk_c1_fPKfS0_Pfjjjjjjff,"ax",@progbits
	.align	128
        .global         _Z11mitchk_c1_fPKfS0_Pfjjjjjjff
        .type           _Z11mitchk_c1_fPKfS0_Pfjjjjjjff,@function
        .size           _Z11mitchk_c1_fPKfS0_Pfjjjjjjff,(.L_x_556 - _Z11mitchk_c1_fPKfS0_Pfjjjjjjff)
        .other          _Z11mitchk_c1_fPKfS0_Pfjjjjjjff,@"STO_CUDA_ENTRY STV_DEFAULT"
_Z11mitchk_c1_fPKfS0_Pfjjjjjjff:
.text._Z11mitchk_c1_fPKfS0_Pfjjjjjjff:
        /* <DEDUP_REMOVED lines=27> */
.L_x_182:
        /* <DEDUP_REMOVED lines=19> */
.L_x_181:
[----:B------:R-:W-:Y:S05]  /*02e0*/  BRA.U !UP0, `(.L_x_180) ;  /* 0x0000000108287547 */ /* 0x000fea000b800000 */
[----:B------:R-:W-:Y:S01]  /*02f0*/  UIADD3 UR7, UPT, UPT, -UR7, URZ, URZ ;  /* 0x000000ff07077290 */ /* 0x000fe2000fffe1ff */
[----:B------:R-:W-:-:S11]  /*0300*/  UMOV UR10, 0x1 ;  /* 0x00000001000a7882 */ /* 0x000fd60000000000 */
.L_x_183:
        /* <DEDUP_REMOVED lines=8> */
.L_x_180:
        /* <DEDUP_REMOVED lines=20> */
.L_x_186:
        /* <DEDUP_REMOVED lines=20> */
.L_x_185:
[----:B------:R-:W-:-:S09]  /*0610*/  UISETP.NE.AND UP0, UPT, UR8, URZ, UPT ;  /* 0x000000ff0800728c */ /* 0x000fd2000bf05270 */
[----:B------:R-:W-:Y:S05]  /*0620*/  BRA.U !UP0, `(.L_x_184) ;  /* 0x0000000108287547 */ /* 0x000fea000b800000 */
[----:B------:R-:W-:Y:S01]  /*0630*/  UIADD3 UR8, UPT, UPT, -UR8, URZ, URZ ;  /* 0x000000ff08087290 */ /* 0x000fe2000fffe1ff */
[----:B------:R-:W-:-:S11]  /*0640*/  UMOV UR12, 0x1 ;  /* 0x00000001000c7882 */ /* 0x000fd60000000000 */
.L_x_187:
        /* <DEDUP_REMOVED lines=8> */
.L_x_184:
        /* <DEDUP_REMOVED lines=23> */
.L_x_192:
        /* <DEDUP_REMOVED lines=68> */
.L_x_191:
        /* <DEDUP_REMOVED lines=38> */
.L_x_193:
[----:B------:R-:W-:-:S09]  /*0ee0*/  UISETP.NE.OR UP0, UPT, UR27, URZ, UP0 ;  /* 0x000000ff1b00728c */ /* 0x000fd20008705670 */
[----:B------:R-:W-:Y:S05]  /*0ef0*/  BRA.U !UP0, `(.L_x_189) ;  /* 0x0000000108507547 */ /* 0x000fea000b800000 */
.L_x_190:
[----:B------:R-:W-:-:S05]  /*0f00*/  UMOV UR19, 0x1 ;  /* 0x0000000100137882 */ /* 0x000fca0000000000 */
.L_x_194:
        /* <DEDUP_REMOVED lines=19> */
.L_x_189:
[----:B------:R-:W-:-:S09]  /*1040*/  UISETP.NE.AND UP0, UPT, UR11, URZ, UPT ;  /* 0x000000ff0b00728c */ /* 0x000fd2000bf05270 */
[----:B------:R-:W-:Y:S05]  /*1050*/  BRA.U !UP0, `(.L_x_188) ;  /* 0x0000000108287547 */ /* 0x000fea000b800000 */
[----:B------:R-:W-:Y:S01]  /*1060*/  UIADD3 UR11, UPT, UPT, -UR11, URZ, URZ ;  /* 0x000000ff0b0b7290 */ /* 0x000fe2000fffe1ff */
[----:B------:R-:W-:-:S11]  /*1070*/  UMOV UR14, 0x1 ;  /* 0x00000001000e7882 */ /* 0x000fd60000000000 */
.L_x_195:
        /* <DEDUP_REMOVED lines=8> */
.L_x_188:
[----:B------:R-:W0:Y:S01]  /*1100*/  LDCU.64 UR12, c[0x0][0x398] ;  /* 0x00007300ff0c77ac */ /* 0x000e220008000a00 */
[----:B------:R-:W-:Y:S01]  /*1110*/  BSSY.RECONVERGENT B1, `(.L_x_196) ;  /* 0x00000ca000017945 */ /* 0x000fe20003800200 */
[----:B0-----:R-:W-:-:S04]  /*1120*/  ISETP.GE.U32.AND P0, PT, R12, UR13, PT ;  /* 0x0000000d0c007c0c */ /* 0x001fc8000bf06070 */
[----:B------:R-:W-:-:S13]  /*1130*/  ISETP.GE.U32.OR P0, PT, R11, UR12, P0 ;  /* 0x0000000c0b007c0c */ /* 0x000fda0008706470 */
[----:B------:R-:W-:Y:S05]  /*1140*/  @P0 BRA `(.L_x_197) ;  /* 0x0000000c00180947 */ /* 0x000fea0003800000 */
[----:B------:R-:W0:Y:S01]  /*1150*/  LDCU UR8, c[0x0][0x3a0] ;  /* 0x00007400ff0877ac */ /* 0x000e220008000800 */
[----:B------:R-:W1:Y:S01]  /*1160*/  LDC.64 R14, c[0x0][0x358] ;  /* 0x0000d600ff0e7b82 */ /* 0x000e620000000a00 */
[----:B------:R-:W-:Y:S01]  /*1170*/  IMAD.MOV.U32 R4, RZ, RZ, RZ ;  /* 0x000000ffff047224 */ /* 0x000fe200078e00ff */
[----:B0-----:R-:W-:-:S09]  /*1180*/  UISETP.NE.AND UP0, UPT, UR8, URZ, UPT ;  /* 0x000000ff0800728c */ /* 0x001fd2000bf05270 */
[----:B------:R-:W-:Y:S05]  /*1190*/  BRA.U !UP0, `(.L_x_198) ;  /* 0x0000000908d07547 */ /* 0x000fea000b800000 */
[----:B------:R-:W0:Y:S01]  /*11a0*/  LDCU UR11, c[0x0][0x3a4] ;  /* 0x00007480ff0b77ac */ /* 0x000e220008000800 */
[----:B------:R-:W-:Y:S01]  /*11b0*/  I2FP.F32.U32 R0, UR25 ;  /* 0x0000001900007c45 */ /* 0x000fe20008201000 */
[----:B------:R-:W-:Y:S01]  /*11c0*/  IMAD.MOV.U32 R8, RZ, RZ, 0x1 ;  /* 0x00000001ff087424 */ /* 0x000fe200078e00ff */
[----:B------:R-:W-:Y:S01]  /*11d0*/  CS2R R4, SRZ ;  /* 0x0000000000047805 */ /* 0x000fe2000001ff00 */
[----:B------:R-:W-:Y:S01]  /*11e0*/  USHF.L.U32 UR8, UR25, 0x1, URZ ;  /* 0x0000000119087899 */ /* 0x000fe200080006ff */
[----:B------:R-:W-:Y:S01]  /*11f0*/  FSETP.GEU.AND P0, PT, R0, -126, PT ;  /* 0xc2fc00000000780b */ /* 0x000fe20003f0e000 */
[----:B------:R-:W-:-:S04]  /*1200*/  IMAD.MOV.U32 R7, RZ, RZ, RZ ;  /* 0x000000ffff077224 */ /* 0x000fc800078e00ff */
[----:B------:R-:W-:-:S04]  /*1210*/  I2FP.F32.U32 R3, UR8 ;  /* 0x0000000800037c45 */ /* 0x000fc80008201000 */
[----:B------:R-:W-:Y:S02]  /*1220*/  FSETP.GEU.AND P2, PT, R3, -126, PT ;  /* 0xc2fc00000300780b */ /* 0x000fe40003f4e000 */
[----:B0-----:R-:W-:Y:S02]  /*1230*/  I2FP.F32.U32 R2, UR11 ;  /* 0x0000000b00027c45 */ /* 0x001fe40008201000 */
[----:B------:R-:W-:Y:S01]  /*1240*/  @!P0 FMUL R0, R0, 0.5 ;  /* 0x3f00000000008820 */ /* 0x000fe20000400000 */
[----:B------:R-:W-:Y:S02]  /*1250*/  SHF.L.U32 R8, R8, UR11, RZ ;  /* 0x0000000b08087c19 */ /* 0x000fe400080006ff */
[----:B------:R-:W-:Y:S01]  /*1260*/  FSETP.GEU.AND P1, PT, R2, -126, PT ;  /* 0xc2fc00000200780b */ /* 0x000fe20003f2e000 */
[----:B------:R-:W0:Y:S01]  /*1270*/  MUFU.EX2 R10, R0 ;  /* 0x00000000000a7308 */ /* 0x000e220000000800 */
[----:B------:R-:W-:-:S04]  /*1280*/  SHF.R.S32.HI R6, RZ, 0x1f, R8 ;  /* 0x0000001fff067819 */ /* 0x000fc80000011408 */
[----:B------:R-:W-:-:S04]  /*1290*/  @!P2 FMUL R3, R3, 0.5 ;  /* 0x3f0000000303a820 */ /* 0x000fc80000400000 */
[----:B------:R-:W2:Y:S03]  /*12a0*/  MUFU.EX2 R13, R3 ;  /* 0x00000003000d7308 */ /* 0x000ea60000000800 */
[----:B------:R-:W-:-:S05]  /*12b0*/  @!P1 FMUL R2, R2, 0.5 ;  /* 0x3f00000002029820 */ /* 0x000fca0000400000 */
[----:B------:R-:W3:Y:S01]  /*12c0*/  MUFU.EX2 R9, R2 ;  /* 0x0000000200097308 */ /* 0x000ee20000000800 */
[----:B0-----:R-:W-:Y:S01]  /*12d0*/  @!P0 FMUL R10, R10, R10 ;  /* 0x0000000a0a0a8220 */ /* 0x001fe20000400000 */
[----:B--2---:R-:W-:Y:S01]  /*12e0*/  @!P2 FMUL R13, R13, R13 ;  /* 0x0000000d0d0da220 */ /* 0x004fe20000400000 */
[----:B---3--:R-:W-:-:S07]  /*12f0*/  @!P1 FMUL R9, R9, R9 ;  /* 0x0000000909099220 */ /* 0x008fce0000400000 */
.L_x_212:
[----:B------:R-:W0:Y:S01]  /*1300*/  LDC.64 R2, c[0x0][0x388] ;  /* 0x0000e200ff027b82 */ /* 0x000e220000000a00 */
[----:B------:R-:W2:Y:S01]  /*1310*/  LDCU UR11, c[0x0][0x3a0] ;  /* 0x00007400ff0b77ac */ /* 0x000ea20008000800 */
[C---:B-1----:R-:W-:Y:S02]  /*1320*/  R2UR UR14, R14.reuse ;  /* 0x000000000e0e72ca */ /* 0x042fe400000e0000 */
[C---:B------:R-:W-:Y:S01]  /*1330*/  R2UR UR15, R15.reuse ;  /* 0x000000000f0f72ca */ /* 0x040fe200000e0000 */
[----:B------:R-:W1:Y:S01]  /*1340*/  LDCU UR8, c[0x0][0x398] ;  /* 0x00007300ff0877ac */ /* 0x000e620008000800 */
[----:B------:R-:W-:Y:S02]  /*1350*/  R2UR UR12, R14 ;  /* 0x000000000e0c72ca */ /* 0x000fe400000e0000 */
[----:B------:R-:W3:Y:S01]  /*1360*/  LDC.64 R18, c[0x0][0x380] ;  /* 0x0000e000ff127b82 */ /* 0x000ee20000000a00 */
[----:B------:R-:W-:Y:S01]  /*1370*/  R2UR UR13, R15 ;  /* 0x000000000f0d72ca */ /* 0x000fe200000e0000 */
[----:B--2---:R-:W-:-:S02]  /*1380*/  IMAD R17, R12, UR11, R7 ;  /* 0x0000000b0c117c24 */ /* 0x004fc4000f8e0207 */
[----:B-1----:R-:W-:Y:S02]  /*1390*/  IMAD R23, R7, UR8, R11 ;  /* 0x0000000807177c24 */ /* 0x002fe4000f8e020b */
[----:B0-----:R-:W-:-:S06]  /*13a0*/  IMAD.WIDE.U32 R2, R17, 0x4, R2 ;  /* 0x0000000411027825 */ /* 0x001fcc00078e0002 */
[----:B------:R-:W2:Y:S01]  /*13b0*/  LDG.E R3, desc[UR14][R2.64] ;  /* 0x0000000e02037981 */ /* 0x000ea2000c1e1900 */
[----:B---3--:R-:W-:-:S06]  /*13c0*/  IMAD.WIDE.U32 R22, R23, 0x4, R18 ;  /* 0x0000000417167825 */ /* 0x008fcc00078e0012 */
[----:B------:R-:W3:Y:S01]  /*13d0*/  LDG.E R23, desc[UR12][R22.64] ;  /* 0x0000000c16177981 */ /* 0x000ee2000c1e1900 */
[----:B------:R-:W-:Y:S01]  /*13e0*/  VIADD R7, R7, 0x1 ;  /* 0x0000000107077836 */ /* 0x000fe20000000000 */
[----:B------:R-:W-:Y:S04]  /*13f0*/  BSSY.RECONVERGENT B0, `(.L_x_199) ;  /* 0x000008c000007945 */ /* 0x000fe80003800200 */
[----:B------:R-:W-:Y:S01]  /*1400*/  ISETP.NE.AND P3, PT, R7, UR11, PT ;  /* 0x0000000b07007c0c */ /* 0x000fe2000bf65270 */
[C---:B--2---:R-:W-:Y:S01]  /*1410*/  FMUL R18, R10.reuse, R3 ;  /* 0x000000030a127220 */ /* 0x044fe20000400000 */
[----:B---3--:R-:W-:-:S05]  /*1420*/  FMUL R20, R10, R23 ;  /* 0x000000170a147220 */ /* 0x008fca0000400000 */
[----:B------:R-:W0:Y:S08]  /*1430*/  F2I.S64.FLOOR R18, R18 ;  /* 0x0000001200127311 */ /* 0x000e300000205900 */
[----:B------:R-:W1:Y:S01]  /*1440*/  F2I.S64.FLOOR R20, R20 ;  /* 0x0000001400147311 */ /* 0x000e620000205900 */
[----:B0-----:R-:W-:-:S04]  /*1450*/  ISETP.NE.U32.AND P0, PT, R18, RZ, PT ;  /* 0x000000ff1200720c */ /* 0x001fc80003f05070 */
[----:B------:R-:W-:Y:S02]  /*1460*/  ISETP.NE.AND.EX P0, PT, R19, RZ, PT, P0 ;  /* 0x000000ff1300720c */ /* 0x000fe40003f05300 */
[----:B-1----:R-:W-:-:S04]  /*1470*/  ISETP.EQ.U32.AND P1, PT, R20, RZ, PT ;  /* 0x000000ff1400720c */ /* 0x002fc80003f22070 */
[----:B------:R-:W-:-:S13]  /*1480*/  ISETP.EQ.OR.EX P0, PT, R21, RZ, !P0, P1 ;  /* 0x000000ff1500720c */ /* 0x000fda0004702710 */
[----:B------:R-:W-:Y:S05]  /*1490*/  @P0 BRA `(.L_x_200) ;  /* 0x0000000800040947 */ /* 0x000fea0003800000 */
[----:B------:R-:W-:Y:S01]  /*14a0*/  ISETP.GT.U32.AND P0, PT, R20, -0x1, PT ;  /* 0xffffffff1400780c */ /* 0x000fe20003f04070 */
[----:B------:R-:W0:Y:S01]  /*14b0*/  LDC R22, c[0x0][0x3a8] ;  /* 0x0000ea00ff167b82 */ /* 0x000e220000000800 */
        /* <DEDUP_REMOVED lines=11> */
[----:B------:R-:W-:Y:S01]  /*1570*/  IMAD.MOV.U32 R18, RZ, RZ, RZ ;  /* 0x000000ffff127224 */ /* 0x000fe200078e00ff */
[----:B------:R-:W-:Y:S01]  /*1580*/  @!P0 LOP3.LUT R24, R21, UR5, RZ, 0xc, !PT ;  /* 0x0000000515188c12 */ /* 0x000fe2000f8e0cff */
[----:B------:R-:W-:Y:S01]  /*1590*/  @P1 IMAD.MOV.U32 R17, RZ, RZ, RZ ;  /* 0x000000ffff111224 */ /* 0x000fe200078e00ff */
[----:B------:R-:W-:-:S02]  /*15a0*/  @!P1 LOP3.LUT R3, R19, UR5, RZ, 0xc, !PT ;  /* 0x0000000513039c12 */ /* 0x000fc4000f8e0cff */
[----:B------:R-:W-:Y:S02]  /*15b0*/  @P0 LOP3.LUT R24, R21, UR5, RZ, 0xc0, !PT ;  /* 0x0000000515180c12 */ /* 0x000fe4000f8ec0ff */
[----:B------:R-:W-:Y:S02]  /*15c0*/  ISETP.GT.U32.AND P4, PT, R23, 0x1, PT ;  /* 0x000000011700780c */ /* 0x000fe40003f84070 */
[----:B------:R-:W-:Y:S02]  /*15d0*/  @P1 LOP3.LUT R3, R19, UR5, RZ, 0xc0, !PT ;  /* 0x0000000513031c12 */ /* 0x000fe4000f8ec0ff */
[----:B------:R-:W-:Y:S02]  /*15e0*/  ISETP.GT.U32.AND P2, PT, R2, 0x1, PT ;  /* 0x000000010200780c */ /* 0x000fe40003f44070 */
[----:B------:R-:W-:Y:S02]  /*15f0*/  ISETP.GT.U32.AND.EX P4, PT, R24, RZ, PT, P4 ;  /* 0x000000ff1800720c */ /* 0x000fe40003f84140 */
[----:B------:R-:W-:-:S02]  /*1600*/  ISETP.GT.U32.AND.EX P2, PT, R3, RZ, PT, P2 ;  /* 0x000000ff0300720c */ /* 0x000fc40003f44120 */
[----:B------:R-:W-:Y:S02]  /*1610*/  SEL R20, R23, 0x1, P4 ;  /* 0x0000000117147807 */ /* 0x000fe40002000000 */
[----:B------:R-:W-:Y:S02]  /*1620*/  SEL R23, R24, RZ, P4 ;  /* 0x000000ff18177207 */ /* 0x000fe40002000000 */
[----:B------:R-:W-:Y:S02]  /*1630*/  SEL R2, R2, 0x1, P2 ;  /* 0x0000000102027807 */ /* 0x000fe40001000000 */
[----:B------:R-:W-:-:S07]  /*1640*/  SEL R3, R3, RZ, P2 ;  /* 0x000000ff03037207 */ /* 0x000fce0001000000 */
.L_x_203:
[----:B0-----:R-:W-:Y:S01]  /*1650*/  ISETP.NE.AND P0, PT, R18, R22, PT ;  /* 0x000000161200720c */ /* 0x001fe20003f05270 */
[----:B------:R-:W-:-:S12]  /*1660*/  IMAD.MOV.U32 R19, RZ, RZ, R18 ;  /* 0x000000ffff137224 */ /* 0x000fd800078e0012 */
[----:B------:R-:W-:Y:S05]  /*1670*/  @!P0 BRA `(.L_x_202) ;  /* 0x00000000001c8947 */ /* 0x000fea0003800000 */
[----:B------:R-:W-:-:S05]  /*1680*/  VIADD R18, R18, 0x1 ;  /* 0x0000000112127836 */ /* 0x000fca0000000000 */
[-CC-:B------:R-:W-:Y:S02]  /*1690*/  SHF.R.S64 R21, R20, R18.reuse, R23.reuse ;  /* 0x0000001214157219 */ /* 0x180fe40000001017 */
[----:B------:R-:W-:Y:S02]  /*16a0*/  SHF.R.S32.HI R24, RZ, R18, R23 ;  /* 0x00000012ff187219 */ /* 0x000fe40000011417 */
[----:B------:R-:W-:-:S04]  /*16b0*/  ISETP.NE.U32.AND P0, PT, R21, RZ, PT ;  /* 0x000000ff1500720c */ /* 0x000fc80003f05070 */
[----:B------:R-:W-:-:S13]  /*16c0*/  ISETP.NE.AND.EX P0, PT, R24, RZ, PT, P0 ;  /* 0x000000ff1800720c */ /* 0x000fda0003f05300 */
[----:B------:R-:W-:Y:S05]  /*16d0*/  @P0 BRA `(.L_x_203) ;  /* 0xfffffffc00dc0947 */ /* 0x000fea000383ffff */
[----:B------:R-:W-:-:S07]  /*16e0*/  IMAD.MOV.U32 R16, RZ, RZ, R19 ;  /* 0x000000ffff107224 */ /* 0x000fce00078e0013 */
.L_x_202:
[----:B------:R-:W-:Y:S05]  /*16f0*/  BSYNC.RECONVERGENT B2 ;  /* 0x0000000000027941 */ /* 0x000fea0003800200 */
.L_x_201:
[----:B------:R-:W0:Y:S01]  /*1700*/  LDC R25, c[0x0][0x3a8] ;  /* 0x0000ea00ff197b82 */ /* 0x000e220000000800 */
[----:B------:R-:W-:Y:S01]  /*1710*/  BSSY.RECONVERGENT B2, `(.L_x_204) ;  /* 0x000000d000027945 */ /* 0x000fe20003800200 */
[----:B------:R-:W-:-:S07]  /*1720*/  IMAD.MOV.U32 R18, RZ, RZ, RZ ;  /* 0x000000ffff127224 */ /* 0x000fce00078e00ff */
.L_x_206:
[----:B0-----:R-:W-:Y:S01]  /*1730*/  ISETP.NE.AND P0, PT, R18, R25, PT ;  /* 0x000000191200720c */ /* 0x001fe20003f05270 */
        /* <DEDUP_REMOVED lines=10> */
.L_x_205:
[----:B------:R-:W-:Y:S05]  /*17e0*/  BSYNC.RECONVERGENT B2 ;  /* 0x0000000000027941 */ /* 0x000fea0003800200 */
.L_x_204:
[----:B------:R-:W0:Y:S01]  /*17f0*/  LDC R18, c[0x0][0x3a4] ;  /* 0x0000e900ff127b82 */ /* 0x000e220000000800 */
[----:B------:R-:W-:Y:S01]  /*1800*/  IMAD.MOV.U32 R22, RZ, RZ, 0x1 ;  /* 0x00000001ff167424 */ /* 0x000fe200078e00ff */
[----:B------:R-:W-:Y:S04]  /*1810*/  BSSY.RECONVERGENT B2, `(.L_x_207) ;  /* 0x0000032000027945 */ /* 0x000fe80003800200 */
[CC--:B------:R-:W-:Y:S02]  /*1820*/  SHF.L.U64.HI R24, R22.reuse, R16.reuse, RZ ;  /* 0x0000001016187219 */ /* 0x0c0fe400000102ff */
[----:B------:R-:W-:Y:S02]  /*1830*/  SHF.L.U32 R21, R22, R16, RZ ;  /* 0x0000001016157219 */ /* 0x000fe400000006ff */
[----:B------:R-:W-:-:S02]  /*1840*/  LOP3.LUT R23, R24, R23, RZ, 0x3c, !PT ;  /* 0x0000001718177212 */ /* 0x000fc400078e3cff */
[----:B------:R-:W-:Y:S02]  /*1850*/  SHF.L.U64.HI R24, R22, R19, RZ ;  /* 0x0000001316187219 */ /* 0x000fe400000102ff */
[----:B------:R-:W-:Y:S02]  /*1860*/  LOP3.LUT R25, R21, R20, RZ, 0x3c, !PT ;  /* 0x0000001415197212 */ /* 0x000fe400078e3cff */
[----:B------:R-:W-:Y:S02]  /*1870*/  LOP3.LUT R3, R24, R3, RZ, 0x3c, !PT ;  /* 0x0000000318037212 */ /* 0x000fe400078e3cff */
[-C--:B0-----:R-:W-:Y:S02]  /*1880*/  ISETP.GE.U32.AND P0, PT, R16, R18.reuse, PT ;  /* 0x000000121000720c */ /* 0x081fe40003f06070 */
[----:B------:R-:W-:-:S11]  /*1890*/  ISETP.GE.U32.AND P1, PT, R19, R18, PT ;  /* 0x000000121300720c */ /* 0x000fd60003f26070 */
[----:B------:R-:W-:Y:S02]  /*18a0*/  @P0 IMAD.IADD R20, R16, 0x1, -R18 ;  /* 0x0000000110140824 */ /* 0x000fe400078e0a12 */
[----:B------:R-:W-:-:S03]  /*18b0*/  @!P0 IMAD.IADD R24, R18, 0x1, -R16 ;  /* 0x0000000112188824 */ /* 0x000fc600078e0a10 */
[CCC-:B------:R-:W-:Y:S02]  /*18c0*/  @P0 SHF.R.S64 R21, R25.reuse, R20.reuse, R23.reuse ;  /* 0x0000001419150219 */ /* 0x1c0fe40000001017 */
[--C-:B------:R-:W-:Y:S02]  /*18d0*/  @P0 SHF.R.S32.HI R20, RZ, R20, R23.reuse ;  /* 0x00000014ff140219 */ /* 0x100fe40000011417 */
[-C--:B------:R-:W-:Y:S02]  /*18e0*/  @!P0 SHF.L.U64.HI R20, R25, R24.reuse, R23 ;  /* 0x0000001819148219 */ /* 0x080fe40000010217 */
[----:B------:R-:W-:Y:S01]  /*18f0*/  SHF.L.U32 R23, R22, R19, RZ ;  /* 0x0000001316177219 */ /* 0x000fe200000006ff */
[----:B------:R-:W-:Y:S01]  /*1900*/  @P1 IMAD.IADD R22, R19, 0x1, -R18 ;  /* 0x0000000113161824 */ /* 0x000fe200078e0a12 */
[----:B------:R-:W-:Y:S01]  /*1910*/  @!P0 SHF.L.U32 R21, R25, R24, RZ ;  /* 0x0000001819158219 */ /* 0x000fe200000006ff */
[----:B------:R-:W-:Y:S01]  /*1920*/  @!P1 IMAD.IADD R24, R18, 0x1, -R19 ;  /* 0x0000000112189824 */ /* 0x000fe200078e0a13 */
[----:B------:R-:W-:-:S02]  /*1930*/  LOP3.LUT R25, R23, R2, RZ, 0x3c, !PT ;  /* 0x0000000217197212 */ /* 0x000fc400078e3cff */
[-CC-:B------:R-:W-:Y:S02]  /*1940*/  @P1 SHF.R.S32.HI R23, RZ, R22.reuse, R3.reuse ;  /* 0x00000016ff171219 */ /* 0x180fe40000011403 */
[C-C-:B------:R-:W-:Y:S02]  /*1950*/  @P1 SHF.R.S64 R22, R25.reuse, R22, R3.reuse ;  /* 0x0000001619161219 */ /* 0x140fe40000001003 */
[CC--:B------:R-:W-:Y:S02]  /*1960*/  @!P1 SHF.L.U64.HI R23, R25.reuse, R24.reuse, R3 ;  /* 0x0000001819179219 */ /* 0x0c0fe40000010203 */
[----:B------:R-:W0:Y:S01]  /*1970*/  F2I.S64.FLOOR R2, R9 ;  /* 0x0000000900027311 */ /* 0x000e220000205900 */
[----:B------:R-:W-:-:S04]  /*1980*/  @!P1 SHF.L.U32 R22, R25, R24, RZ ;  /* 0x0000001819169219 */ /* 0x000fc800000006ff */
[----:B------:R-:W-:-:S05]  /*1990*/  IADD3 R21, P0, PT, R21, R22, RZ ;  /* 0x0000001615157210 */ /* 0x000fca0007f1e0ff */
[----:B------:R-:W-:Y:S01]  /*19a0*/  IMAD.X R20, R20, 0x1, R23, P0 ;  /* 0x0000000114147824 */ /* 0x000fe200000e0617 */
        /* <DEDUP_REMOVED lines=14> */
.L_x_208:
        /* <DEDUP_REMOVED lines=10> */
.L_x_209:
[----:B------:R-:W-:Y:S05]  /*1b30*/  BSYNC.RECONVERGENT B2 ;  /* 0x0000000000027941 */ /* 0x000fea0003800200 */
.L_x_207:
[----:B------:R-:W-:Y:S01]  /*1b40*/  ISETP.NE.AND P0, PT, R0, R17, PT ;  /* 0x000000110000720c */ /* 0x000fe20003f05270 */
[----:B------:R-:W0:Y:S01]  /*1b50*/  MUFU.RCP R18, R13 ;  /* 0x0000000d00127308 */ /* 0x000e220000001000 */
[----:B------:R-:W-:Y:S01]  /*1b60*/  LOP3.LUT R19, R19, UR10, RZ, 0xc0, !PT ;  /* 0x0000000a13137c12 */ /* 0x000fe2000f8ec0ff */
[----:B------:R-:W-:Y:S01]  /*1b70*/  BSSY.RECONVERGENT B2, `(.L_x_210) ;  /* 0x0000011000027945 */ /* 0x000fe20003800200 */
[----:B------:R-:W-:-:S09]  /*1b80*/  LOP3.LUT R0, R2, UR9, RZ, 0xc0, !PT ;  /* 0x0000000902007c12 */ /* 0x000fd2000f8ec0ff */
[C---:B------:R-:W-:Y:S02]  /*1b90*/  @!P0 LOP3.LUT R2, R19.reuse, UR6, RZ, 0xc0, !PT ;  /* 0x0000000613028c12 */ /* 0x040fe4000f8ec0ff */
[C---:B------:R-:W-:Y:S02]  /*1ba0*/  @!P0 LOP3.LUT R3, R0.reuse, UR7, RZ, 0xc0, !PT ;  /* 0x0000000700038c12 */ /* 0x040fe4000f8ec0ff */
[----:B------:R-:W-:Y:S01]  /*1bb0*/  @P0 LOP3.LUT R2, R19, UR6, RZ, 0xc, !PT ;  /* 0x0000000613020c12 */ /* 0x000fe2000f8e0cff */
[----:B0-----:R-:W-:Y:S01]  /*1bc0*/  FFMA R17, -R13, R18, 1 ;  /* 0x3f8000000d117423 */ /* 0x001fe20000000112 */
[----:B------:R-:W-:-:S03]  /*1bd0*/  @P0 LOP3.LUT R3, R0, UR7, RZ, 0xc, !PT ;  /* 0x0000000700030c12 */ /* 0x000fc6000f8e0cff */
[----:B------:R-:W-:Y:S01]  /*1be0*/  FFMA R17, R18, R17, R18 ;  /* 0x0000001112117223 */ /* 0x000fe20000000012 */
[----:B------:R-:W0:Y:S08]  /*1bf0*/  I2F.S64.RM R0, R2 ;  /* 0x0000000200007312 */ /* 0x000e300000305400 */
[----:B0-----:R-:W0:Y:S01]  /*1c00*/  FCHK P0, R0, R13 ;  /* 0x0000000d00007302 */ /* 0x001e220000000000 */
[----:B------:R-:W-:-:S04]  /*1c10*/  FFMA R18, R0, R17, RZ ;  /* 0x0000001100127223 */ /* 0x000fc800000000ff */
[----:B------:R-:W-:-:S04]  /*1c20*/  FFMA R19, -R13, R18, R0 ;  /* 0x000000120d137223 */ /* 0x000fc80000000100 */
[----:B------:R-:W-:Y:S01]  /*1c30*/  FFMA R17, R17, R19, R18 ;  /* 0x0000001311117223 */ /* 0x000fe20000000012 */
[----:B0-----:R-:W-:Y:S06]  /*1c40*/  @!P0 BRA `(.L_x_211) ;  /* 0x00000000000c8947 */ /* 0x001fec0003800000 */
[----:B------:R-:W-:-:S07]  /*1c50*/  MOV R2, 0x1c70 ;  /* 0x00001c7000027802 */ /* 0x000fce0000000f00 */
[----:B------:R-:W-:Y:S05]  /*1c60*/  CALL.REL.NOINC `($__internal_5_$__cuda_sm3x_div_rn_noftz_f32_slowpath) ;  /* 0x00000000005c7944 */ /* 0x000fea0003c00000 */
[----:B------:R-:W-:-:S07]  /*1c70*/  IMAD.MOV.U32 R17, RZ, RZ, R0 ;  /* 0x000000ffff117224 */ /* 0x000fce00078e0000 */
.L_x_211:
[----:B------:R-:W-:Y:S05]  /*1c80*/  BSYNC.RECONVERGENT B2 ;  /* 0x0000000000027941 */ /* 0x000fea0003800200 */
.L_x_210:
[----:B------:R-:W0:Y:S02]  /*1c90*/  F2F.F64.F32 R2, R17 ;  /* 0x0000001100027310 */ /* 0x000e240000201800 */
[----:B0-----:R-:W-:-:S11]  /*1ca0*/  DADD R4, R4, R2 ;  /* 0x0000000004047229 */ /* 0x001fd60000000002 */
.L_x_200:
[----:B------:R-:W-:Y:S05]  /*1cb0*/  BSYNC.RECONVERGENT B0 ;  /* 0x0000000000007941 */ /* 0x000fea0003800200 */
.L_x_199:
[----:B------:R-:W-:Y:S05]  /*1cc0*/  @P3 BRA `(.L_x_212) ;  /* 0xfffffff4008c3947 */ /* 0x000fea000383ffff */
[----:B------:R0:W2:Y:S02]  /*1cd0*/  F2F.F32.F64 R4, R4 ;  /* 0x0000000400047310 */ /* 0x0000a40000301000 */
.L_x_198:
[----:B------:R-:W3:Y:S01]  /*1ce0*/  LDC.64 R2, c[0x0][0x390] ;  /* 0x0000e400ff027b82 */ /* 0x000ee20000000a00 */
[----:B------:R-:W4:Y:S01]  /*1cf0*/  LDCU UR8, c[0x0][0x398] ;  /* 0x00007300ff0877ac */ /* 0x000f220008000800 */
[----:B-1----:R-:W-:Y:S02]  /*1d00*/  R2UR UR12, R14 ;  /* 0x000000000e0c72ca */ /* 0x002fe400000e0000 */
[----:B------:R-:W-:Y:S01]  /*1d10*/  R2UR UR13, R15 ;  /* 0x000000000f0d72ca */ /* 0x000fe200000e0000 */
[----:B----4-:R-:W-:-:S04]  /*1d20*/  IMAD R11, R12, UR8, R11 ;  /* 0x000000080c0b7c24 */ /* 0x010fc8000f8e020b */
[----:B---3--:R-:W-:-:S08]  /*1d30*/  IMAD.WIDE.U32 R2, R11, 0x4, R2 ;  /* 0x000000040b027825 */ /* 0x008fd000078e0002 */
[----:B------:R-:W0:Y:S01]  /*1d40*/  LDG.E R0, desc[UR12][R2.64] ;  /* 0x0000000c02007981 */ /* 0x000e22000c1e1900 */
[----:B------:R-:W0:Y:S01]  /*1d50*/  LDCU.64 UR12, c[0x0][0x3b0] ;  /* 0x00007600ff0c77ac */ /* 0x000e220008000a00 */
[----:B------:R-:W-:Y:S02]  /*1d60*/  R2UR UR14, R14 ;  /* 0x000000000e0e72ca */ /* 0x000fe400000e0000 */
[----:B------:R-:W-:Y:S01]  /*1d70*/  R2UR UR15, R15 ;  /* 0x000000000f0f72ca */ /* 0x000fe200000e0000 */
[----:B0-----:R-:W-:-:S04]  /*1d80*/  FMUL R5, R0, UR13 ;  /* 0x0000000d00057c20 */ /* 0x001fc80008400000 */
[----:B--2---:R-:W-:-:S08]  /*1d90*/  FFMA R5, R4, UR12, R5 ;  /* 0x0000000c04057c23 */ /* 0x004fd00008000005 */
[----:B------:R0:W-:Y:S02]  /*1da0*/  STG.E desc[UR14][R2.64], R5 ;  /* 0x0000000502007986 */ /* 0x0001e4000c10190e */
.L_x_197:
[----:B------:R-:W-:Y:S05]  /*1db0*/  BSYNC.RECONVERGENT B1 ;  /* 0x0000000000017941 */ /* 0x000fea0003800200 */
.L_x_196:
[----:B------:R-:W-:Y:S06]  /*1dc0*/  BAR.SYNC.DEFER_BLOCKING 0x0 ;  /* 0x0000000000007b1d */ /* 0x000fec0000010000 */
[----:B------:R-:W-:Y:S05]  /*1dd0*/  EXIT ;  /* 0x000000000000794d */ /* 0x000fea0003800000 */
        .weak           $__internal_5_$__cuda_sm3x_div_rn_noftz_f32_slowpath
        .type           $__internal_5_$__cuda_sm3x_div_rn_noftz_f32_slowpath,@function
        .size           $__internal_5_$__cuda_sm3x_div_rn_noftz_f32_slowpath,(.L_x_556 - $__internal_5_$__cuda_sm3x_div_rn_noftz_f32_slowpath)
$__internal_5_$__cuda_sm3x_div_rn_noftz_f32_slowpath:
        /* <DEDUP_REMOVED lines=13> */
[----:B------:R-:W-:Y:S01]  /*1eb0*/  FSETP.GTU.FTZ.AND P1, PT, |R13|, +INF , PT ;  /* 0x7f8000000d00780b */ /* 0x000fe20003f3c200 */
[----:B------:R-:W-:Y:S01]  /*1ec0*/  IMAD.MOV.U32 R3, RZ, RZ, R13 ;  /* 0x000000ffff037224 */ /* 0x000fe200078e000d */
        /* <DEDUP_REMOVED lines=22> */
.L_x_214:
        /* <DEDUP_REMOVED lines=51> */
.L_x_221:
[----:B------:R-:W-:-:S04]  /*2360*/  LOP3.LUT R0, R0, 0x80000000, RZ, 0xc0, !PT ;  /* 0x8000000000007812 */ /* 0x000fc800078ec0ff */
[----:B------:R-:W-:Y:S01]  /*2370*/  LOP3.LUT R0, R0, 0x7f800000, RZ, 0xfc, !PT ;  /* 0x7f80000000007812 */ /* 0x000fe200078efcff */
[----:B------:R-:W-:Y:S06]  /*2380*/  BRA `(.L_x_222) ;  /* 0x0000000000047947 */ /* 0x000fec0003800000 */
.L_x_220:
[----:B------:R-:W-:-:S07]  /*2390*/  IMAD R0, R21, 0x800000, R0 ;  /* 0x0080000015007824 */ /* 0x000fce00078e0200 */
.L_x_222:
[----:B------:R-:W-:Y:S05]  /*23a0*/  BSYNC.RECONVERGENT B4 ;  /* 0x0000000000047941 */ /* 0x000fea0003800200 */
.L_x_219:
[----:B------:R-:W-:Y:S05]  /*23b0*/  BRA `(.L_x_223) ;  /* 0x0000000000207947 */ /* 0x000fea0003800000 */
.L_x_218:
[----:B------:R-:W-:-:S04]  /*23c0*/  LOP3.LUT R0, R20, 0x80000000, R19, 0x48, !PT ;  /* 0x8000000014007812 */ /* 0x000fc800078e4813 */
[----:B------:R-:W-:Y:S01]  /*23d0*/  LOP3.LUT R0, R0, 0x7f800000, RZ, 0xfc, !PT ;  /* 0x7f80000000007812 */ /* 0x000fe200078efcff */
[----:B------:R-:W-:Y:S06]  /*23e0*/  BRA `(.L_x_223) ;  /* 0x0000000000147947 */ /* 0x000fec0003800000 */
.L_x_217:
[----:B------:R-:W-:Y:S01]  /*23f0*/  LOP3.LUT R0, R20, 0x80000000, R19, 0x48, !PT ;  /* 0x8000000014007812 */ /* 0x000fe200078e4813 */
[----:B------:R-:W-:Y:S06]  /*2400*/  BRA `(.L_x_223) ;  /* 0x00000000000c7947 */ /* 0x000fec0003800000 */
.L_x_216:
[----:B------:R-:W0:Y:S01]  /*2410*/  MUFU.RSQ R0, -QNAN ;  /* 0xffc0000000007908 */ /* 0x000e220000001400 */
[----:B------:R-:W-:Y:S05]  /*2420*/  BRA `(.L_x_223) ;  /* 0x0000000000047947 */ /* 0x000fea0003800000 */
.L_x_215:
[----:B------:R-:W-:-:S07]  /*2430*/  FADD.FTZ R0, R0, R3 ;  /* 0x0000000300007221 */ /* 0x000fce0000010000 */
.L_x_223:
[----:B------:R-:W-:Y:S05]  /*2440*/  BSYNC.RECONVERGENT B3 ;  /* 0x0000000000037941 */ /* 0x000fea0003800200 */
.L_x_213:
[----:B------:R-:W-:-:S04]  /*2450*/  IMAD.MOV.U32 R3, RZ, RZ, 0x0 ;  /* 0x00000000ff037424 */ /* 0x000fc800078e00ff */
[----:B0-----:R-:W-:Y:S05]  /*2460*/  RET.REL.NODEC R2 `(_Z11mitchk_c1_fPKfS0_Pfjjjjjjff) ;  /* 0xffffffd802e47950 */ /* 0x001fea0003c3ffff */
.L_x_224:
        /* <DEDUP_REMOVED lines=9> */
.L_x_556:


//--------------------- .text._Z15mitchk_c1_new_fPKfS0_Pfjjjjjjff --------------------------
	.section	.text._Z15mitchk_c1_new_fPKfS0_Pfjjjjjjff,"ax",@progbits
	.align	128
        .global         _Z15mitchk_c1_new_fPKfS0_Pfjjjjjjff
        .type           _Z15mitchk_c1_new_fPKfS0_Pfjjjjjjff,@function
        .size           _Z15mitchk_c1_new_fPKfS0_Pfjjjjjjff,(.L_x_557 - _Z15mitchk_c1_new_fPKfS0_Pfjjjjjjff)
        .other          _Z15mitchk_c1_new_fPKfS0_Pfjjjjjjff,@"STO_CUDA_ENTRY STV_DEFAULT"
_Z15mitchk_c1_new_fPKfS0_Pfjjjjjjff:
.text._Z15mitchk_c1_new_fPKfS0_Pfjjjjjjff:
        /* <DEDUP_REMOVED lines=27> */
.L_x_227:
        /* <DEDUP_REMOVED lines=19> */
.L_x_226:
[----:B------:R-:W-:Y:S05]  /*02e0*/  BRA.U !UP0, `(.L_x_225) ;  /* 0x0000000108287547 */ /* 0x000fea000b800000 */
[----:B------:R-:W-:Y:S01]  /*02f0*/  UIADD3 UR7, UPT, UPT, -UR7, URZ, URZ ;  /* 0x000000ff07077290 */ /* 0x000fe2000fffe1ff */
[----:B------:R-:W-:-:S11]  /*0300*/  UMOV UR10, 0x1 ;  /* 0x00000001000a7882 */ /* 0x000fd60000000000 */
.L_x_228:
        /* <DEDUP_REMOVED lines=8> */
.L_x_225:
        /* <DEDUP_REMOVED lines=20> */
.L_x_231:
        /* <DEDUP_REMOVED lines=20> */
.L_x_230:
[----:B------:R-:W-:-:S09]  /*0610*/  UISETP.NE.AND UP0, UPT, UR8, URZ, UPT ;  /* 0x000000ff0800728c */ /* 0x000fd2000bf05270 */
[----:B------:R-:W-:Y:S05]  /*0620*/  BRA.U !UP0, `(.L_x_229) ;  /* 0x0000000108287547 */ /* 0x000fea000b800000 */
[----:B------:R-:W-:Y:S01]  /*0630*/  UIADD3 UR8, UPT, UPT, -UR8, URZ, URZ ;  /* 0x000000ff08087290 */ /* 0x000fe2000fffe1ff */
[----:B------:R-:W-:-:S11]  /*0640*/  UMOV UR12, 0x1 ;  /* 0x00000001000c7882 */ /* 0x000fd60000000000 */
.L_x_232:
        /* <DEDUP_REMOVED lines=8> */
.L_x_229:
        /* <DEDUP_REMOVED lines=23> */
.L_x_237:
        /* <DEDUP_REMOVED lines=68> */
.L_x_236:
        /* <DEDUP_REMOVED lines=38> */
.L_x_238:
[----:B------:R-:W-:-:S09]  /*0ee0*/  UISETP.NE.OR UP0, UPT, UR27, URZ, UP0 ;  /* 0x000000ff1b00728c */ /* 0x000fd20008705670 */
[----:B------:R-:W-:Y:S05]  /*0ef0*/  BRA.U !UP0, `(.L_x_234) ;  /* 0x0000000108507547 */ /* 0x000fea000b800000 */
.L_x_235:
[----:B------:R-:W-:-:S05]  /*0f00*/  UMOV UR19, 0x1 ;  /* 0x0000000100137882 */ /* 0x000fca0000000000 */
.L_x_239:
        /* <DEDUP_REMOVED lines=19> */
.L_x_234:
[----:B------:R-:W-:-:S09]  /*1040*/  UISETP.NE.AND UP0, UPT, UR11, URZ, UPT ;  /* 0x000000ff0b00728c */ /* 0x000fd2000bf05270 */
[----:B------:R-:W-:Y:S05]  /*1050*/  BRA.U !UP0, `(.L_x_233) ;  /* 0x0000000108287547 */ /* 0x000fea000b800000 */
[----:B------:R-:W-:Y:S01]  /*1060*/  UIADD3 UR11, UPT, UPT, -UR11, URZ, URZ ;  /* 0x000000ff0b0b7290 */ /* 0x000fe2000fffe1ff */
[----:B------:R-:W-:-:S11]  /*1070*/  UMOV UR14, 0x1 ;  /* 0x00000001000e7882 */ /* 0x000fd60000000000 */
.L_x_240:
        /* <DEDUP_REMOVED lines=8> */
.L_x_233:
        /* <DEDUP_REMOVED lines=32> */
.L_x_257:
        /* <DEDUP_REMOVED lines=53> */
.L_x_248:
        /* <DEDUP_REMOVED lines=10> */
.L_x_247:
[----:B------:R-:W-:Y:S05]  /*16f0*/  BSYNC.RECONVERGENT B2 ;  /* 0x0000000000027941 */ /* 0x000fea0003800200 */
.L_x_246:
[----:B------:R-:W0:Y:S01]  /*1700*/  LDC R19, c[0x0][0x3a8] ;  /* 0x0000ea00ff137b82 */ /* 0x000e220000000800 */
[----:B------:R-:W-:Y:S01]  /*1710*/  BSSY.RECONVERGENT B2, `(.L_x_249) ;  /* 0x000000d000027945 */ /* 0x000fe20003800200 */
[----:B------:R-:W-:-:S07]  /*1720*/  IMAD.MOV.U32 R20, RZ, RZ, RZ ;  /* 0x000000ffff147224 */ /* 0x000fce00078e00ff */
.L_x_251:
        /* <DEDUP_REMOVED lines=11> */
.L_x_250:
[----:B------:R-:W-:Y:S05]  /*17e0*/  BSYNC.RECONVERGENT B2 ;  /* 0x0000000000027941 */ /* 0x000fea0003800200 */
.L_x_249:
[----:B------:R-:W0:Y:S01]  /*17f0*/  LDC R19, c[0x0][0x3a4] ;  /* 0x0000e900ff137b82 */ /* 0x000e220000000800 */
[----:B------:R-:W-:Y:S01]  /*1800*/  IMAD.MOV.U32 R3, RZ, RZ, 0x1 ;  /* 0x00000001ff037424 */ /* 0x000fe200078e00ff */
[----:B------:R-:W-:Y:S04]  /*1810*/  BSSY.RECONVERGENT B2, `(.L_x_252) ;  /* 0x0000034000027945 */ /* 0x000fe80003800200 */
[CC--:B------:R-:W-:Y:S02]  /*1820*/  SHF.L.U32 R25, R3.reuse, R16.reuse, RZ ;  /* 0x0000001003197219 */ /* 0x0c0fe400000006ff */
[----:B------:R-:W-:Y:S02]  /*1830*/  SHF.L.U64.HI R20, R3, R16, RZ ;  /* 0x0000001003147219 */ /* 0x000fe400000102ff */
[----:B------:R-:W-:-:S02]  /*1840*/  LOP3.LUT R24, R25, R24, RZ, 0x3c, !PT ;  /* 0x0000001819187212 */ /* 0x000fc400078e3cff */
[----:B------:R-:W-:Y:S02]  /*1850*/  LOP3.LUT R23, R20, R23, RZ, 0x3c, !PT ;  /* 0x0000001714177212 */ /* 0x000fe400078e3cff */
[----:B------:R-:W-:-:S04]  /*1860*/  SHF.L.U64.HI R22, R3, R18, RZ ;  /* 0x0000001203167219 */ /* 0x000fc800000102ff */
[----:B------:R-:W-:Y:S02]  /*1870*/  LOP3.LUT R22, R22, R21, RZ, 0x3c, !PT ;  /* 0x0000001516167212 */ /* 0x000fe400078e3cff */
[-C--:B0-----:R-:W-:Y:S02]  /*1880*/  ISETP.GE.U32.AND P0, PT, R16, R19.reuse, PT ;  /* 0x000000131000720c */ /* 0x081fe40003f06070 */
[----:B------:R-:W-:-:S11]  /*1890*/  ISETP.GE.U32.AND P1, PT, R18, R19, PT ;  /* 0x000000131200720c */ /* 0x000fd60003f26070 */
[----:B------:R-:W-:Y:S02]  /*18a0*/  @P0 IMAD.IADD R26, R16, 0x1, -R19 ;  /* 0x00000001101a0824 */ /* 0x000fe400078e0a13 */
[----:B------:R-:W-:-:S03]  /*18b0*/  @!P0 IMAD.IADD R25, R19, 0x1, -R16 ;  /* 0x0000000113198824 */ /* 0x000fc600078e0a10 */
[-CC-:B------:R-:W-:Y:S02]  /*18c0*/  @P0 SHF.R.S32.HI R20, RZ, R26.reuse, R23.reuse ;  /* 0x0000001aff140219 */ /* 0x180fe40000011417 */
[C-C-:B------:R-:W-:Y:S02]  /*18d0*/  @P0 SHF.R.S64 R21, R24.reuse, R26, R23.reuse ;  /* 0x0000001a18150219 */ /* 0x140fe40000001017 */
        /* <DEDUP_REMOVED lines=9> */
[----:B------:R-:W-:Y:S02]  /*1970*/  @!P1 SHF.L.U32 R24, R2, R25, RZ ;  /* 0x0000001902189219 */ /* 0x000fe400000006ff */
[----:B------:R-:W0:Y:S01]  /*1980*/  F2I.S64.FLOOR R2, R9 ;  /* 0x0000000900027311 */ /* 0x000e220000205900 */
[----:B------:R-:W-:Y:S02]  /*1990*/  LOP3.LUT R22, R21, 0x1, RZ, 0xfc, !PT ;  /* 0x0000000115167812 */ /* 0x000fe400078efcff */
[----:B------:R-:W-:-:S04]  /*19a0*/  LOP3.LUT R21, R24, 0x1, RZ, 0xfc, !PT ;  /* 0x0000000118157812 */ /* 0x000fc800078efcff */
        /* <DEDUP_REMOVED lines=16> */
.L_x_253:
        /* <DEDUP_REMOVED lines=10> */
.L_x_254:
[----:B------:R-:W-:Y:S05]  /*1b50*/  BSYNC.RECONVERGENT B2 ;  /* 0x0000000000027941 */ /* 0x000fea0003800200 */
.L_x_252:
[----:B------:R-:W-:Y:S01]  /*1b60*/  ISETP.NE.AND P0, PT, R17, R0, PT ;  /* 0x000000001100720c */ /* 0x000fe20003f05270 */
[----:B------:R-:W0:Y:S01]  /*1b70*/  MUFU.RCP R18, R13 ;  /* 0x0000000d00127308 */ /* 0x000e220000001000 */
[----:B------:R-:W-:Y:S01]  /*1b80*/  LOP3.LUT R0, R3, UR10, RZ, 0xc0, !PT ;  /* 0x0000000a03007c12 */ /* 0x000fe2000f8ec0ff */
[----:B------:R-:W-:Y:S01]  /*1b90*/  BSSY.RECONVERGENT B2, `(.L_x_255) ;  /* 0x0000011000027945 */ /* 0x000fe20003800200 */
        /* <DEDUP_REMOVED lines=14> */
[----:B------:R-:W-:Y:S05]  /*1c80*/  CALL.REL.NOINC `($__internal_6_$__cuda_sm3x_div_rn_noftz_f32_slowpath) ;  /* 0x00000000005c7944 */ /* 0x000fea0003c00000 */
[----:B------:R-:W-:-:S07]  /*1c90*/  IMAD.MOV.U32 R17, RZ, RZ, R0 ;  /* 0x000000ffff117224 */ /* 0x000fce00078e0000 */
.L_x_256:
[----:B------:R-:W-:Y:S05]  /*1ca0*/  BSYNC.RECONVERGENT B2 ;  /* 0x0000000000027941 */ /* 0x000fea0003800200 */
.L_x_255:
[----:B------:R-:W0:Y:S02]  /*1cb0*/  F2F.F64.F32 R2, R17 ;  /* 0x0000001100027310 */ /* 0x000e240000201800 */
[----:B0-----:R-:W-:-:S11]  /*1cc0*/  DADD R4, R4, R2 ;  /* 0x0000000004047229 */ /* 0x001fd60000000002 */
.L_x_245:
[----:B------:R-:W-:Y:S05]  /*1cd0*/  BSYNC.RECONVERGENT B0 ;  /* 0x0000000000007941 */ /* 0x000fea0003800200 */
.L_x_244:
[----:B------:R-:W-:Y:S05]  /*1ce0*/  @P3 BRA `(.L_x_257) ;  /* 0xfffffff400843947 */ /* 0x000fea000383ffff */
[----:B------:R0:W2:Y:S02]  /*1cf0*/  F2F.F32.F64 R4, R4 ;  /* 0x0000000400047310 */ /* 0x0000a40000301000 */
.L_x_243:
        /* <DEDUP_REMOVED lines=13> */
.L_x_242:
[----:B------:R-:W-:Y:S05]  /*1dd0*/  BSYNC.RECONVERGENT B1 ;  /* 0x0000000000017941 */ /* 0x000fea0003800200 */
.L_x_241:
[----:B------:R-:W-:Y:S06]  /*1de0*/  BAR.SYNC.DEFER_BLOCKING 0x0 ;  /* 0x0000000000007b1d */ /* 0x000fec0000010000 */
[----:B------:R-:W-:Y:S05]  /*1df0*/  EXIT ;  /* 0x000000000000794d */ /* 0x000fea0003800000 */
        .weak           $__internal_6_$__cuda_sm3x_div_rn_noftz_f32_slowpath
        .type           $__internal_6_$__cuda_sm3x_div_rn_noftz_f32_slowpath,@function
        .size           $__internal_6_$__cuda_sm3x_div_rn_noftz_f32_slowpath,(.L_x_557 - $__internal_6_$__cuda_sm3x_div_rn_noftz_f32_slowpath)
$__internal_6_$__cuda_sm3x_div_rn_noftz_f32_slowpath:
        /* <DEDUP_REMOVED lines=37> */
.L_x_259:
        /* <DEDUP_REMOVED lines=51> */
.L_x_266:
[----:B------:R-:W-:-:S04]  /*2380*/  LOP3.LUT R0, R0, 0x80000000, RZ, 0xc0, !PT ;  /* 0x8000000000007812 */ /* 0x000fc800078ec0ff */
[----:B------:R-:W-:Y:S01]  /*2390*/  LOP3.LUT R0, R0, 0x7f800000, RZ, 0xfc, !PT ;  /* 0x7f80000000007812 */ /* 0x000fe200078efcff */
[----:B------:R-:W-:Y:S06]  /*23a0*/  BRA `(.L_x_267) ;  /* 0x0000000000047947 */ /* 0x000fec0003800000 */
.L_x_265:
[----:B------:R-:W-:-:S07]  /*23b0*/  IMAD R0, R21, 0x800000, R0 ;  /* 0x0080000015007824 */ /* 0x000fce00078e0200 */
.L_x_267:
[----:B------:R-:W-:Y:S05]  /*23c0*/  BSYNC.RECONVERGENT B4 ;  /* 0x0000000000047941 */ /* 0x000fea0003800200 */
.L_x_264:
[----:B------:R-:W-:Y:S05]  /*23d0*/  BRA `(.L_x_268) ;  /* 0x0000000000207947 */ /* 0x000fea0003800000 */
.L_x_263:
[----:B------:R-:W-:-:S04]  /*23e0*/  LOP3.LUT R0, R20, 0x80000000, R19, 0x48, !PT ;  /* 0x8000000014007812 */ /* 0x000fc800078e4813 */
[----:B------:R-:W-:Y:S01]  /*23f0*/  LOP3.LUT R0, R0, 0x7f800000, RZ, 0xfc, !PT ;  /* 0x7f80000000007812 */ /* 0x000fe200078efcff */
[----:B------:R-:W-:Y:S06]  /*2400*/  BRA `(.L_x_268) ;  /* 0x0000000000147947 */ /* 0x000fec0003800000 */
.L_x_262:
[----:B------:R-:W-:Y:S01]  /*2410*/  LOP3.LUT R0, R20, 0x80000000, R19, 0x48, !PT ;  /* 0x8000000014007812 */ /* 0x000fe200078e4813 */
[----:B------:R-:W-:Y:S06]  /*2420*/  BRA `(.L_x_268) ;  /* 0x00000000000c7947 */ /* 0x000fec0003800000 */
.L_x_261:
[----:B------:R-:W0:Y:S01]  /*2430*/  MUFU.RSQ R0, -QNAN ;  /* 0xffc0000000007908 */ /* 0x000e220000001400 */
[----:B------:R-:W-:Y:S05]  /*2440*/  BRA `(.L_x_268) ;  /* 0x0000000000047947 */ /* 0x000fea0003800000 */
.L_x_260:
[----:B------:R-:W-:-:S07]  /*2450*/  FADD.FTZ R0, R0, R3 ;  /* 0x0000000300007221 */ /* 0x000fce0000010000 */
.L_x_268:
[----:B------:R-:W-:Y:S05]  /*2460*/  BSYNC.RECONVERGENT B3 ;  /* 0x0000000000037941 */ /* 0x000fea0003800200 */
.L_x_258:
[----:B------:R-:W-:-:S04]  /*2470*/  IMAD.MOV.U32 R3, RZ, RZ, 0x0 ;  /* 0x00000000ff037424 */ /* 0x000fc800078e00ff */
[----:B0-----:R-:W-:Y:S05]  /*2480*/  RET.REL.NODEC R2 `(_Z15mitchk_c1_new_fPKfS0_Pfjjjjjjff) ;  /* 0xffffffd802dc7950 */ /* 0x001fea0003c3ffff */
.L_x_269:
        /* <DEDUP_REMOVED lines=15> */
.L_x_557:


//--------------------- .text._Z8mitchk_fPKfS0_Pfjjjjjjff --------------------------
	.section	.text._Z8mitchk_fPKfS0_Pfjjjjjjff,"ax",@progbits
	.align	128
        .global         _Z8mitchk_fPKfS0_Pfjjjjjjff
        .type           _Z8mitchk_fPKfS0_Pfjjjjjjff,@function
        .size           _Z8mitchk_fPKfS0_Pfjjjjjjff,(.L_x_558 - _Z8mitchk_fPKfS0_Pfjjjjjjff)
        .other          _Z8mitchk_fPKfS0_Pfjjjjjjff,@"STO_CUDA_ENTRY STV_DEFAULT"
_Z8mitchk_fPKfS0_Pfjjjjjjff:
.text._Z8mitchk_fPKfS0_Pfjjjjjjff:
        /* <DEDUP_REMOVED lines=27> */
.L_x_272:
        /* <DEDUP_REMOVED lines=19> */
.L_x_271:
[----:B------:R-:W-:Y:S05]  /*02e0*/  BRA.U !UP0, `(.L_x_270) ;  /* 0x0000000108287547 */ /* 0x000fea000b800000 */
[----:B------:R-:W-:Y:S01]  /*02f0*/  UIADD3 UR7, UPT, UPT, -UR7, URZ, URZ ;  /* 0x000000ff07077290 */ /* 0x000fe2000fffe1ff */
[----:B------:R-:W-:-:S11]  /*0300*/  UMOV UR10, 0x1 ;  /* 0x00000001000a7882 */ /* 0x000fd60000000000 */
.L_x_273:
        /* <DEDUP_REMOVED lines=8> */
.L_x_270:
        /* <DEDUP_REMOVED lines=20> */
.L_x_276:
        /* <DEDUP_REMOVED lines=20> */
.L_x_275:
[----:B------:R-:W-:-:S09]  /*0610*/  UISETP.NE.AND UP0, UPT, UR8, URZ, UPT ;  /* 0x000000ff0800728c */ /* 0x000fd2000bf05270 */
[----:B------:R-:W-:Y:S05]  /*0620*/  BRA.U !UP0, `(.L_x_274) ;  /* 0x0000000108287547 */ /* 0x000fea000b800000 */
[----:B------:R-:W-:Y:S01]  /*0630*/  UIADD3 UR8, UPT, UPT, -UR8, URZ, URZ ;  /* 0x000000ff08087290 */ /* 0x000fe2000fffe1ff */
[----:B------:R-:W-:-:S11]  /*0640*/  UMOV UR12, 0x1 ;  /* 0x00000001000c7882 */ /* 0x000fd60000000000 */
.L_x_277:
        /* <DEDUP_REMOVED lines=8> */
.L_x_274:
[----:B------:R-:W-:Y:S01]  /*06d0*/  UIADD3 UR8, UPT, UPT, UR18, UR19, URZ ;  /* 0x0000001312087290 */ /* 0x000fe2000fffe0ff */
[----:B------:R-:W-:Y:S02]  /*06e0*/  IMAD.MOV.U32 R12, RZ, RZ, RZ ;  /* 0x000000ffff0c7224 */ /* 0x000fe400078e00ff */
[----:B------:R-:W-:Y:S01]  /*06f0*/  IMAD.MOV.U32 R14, RZ, RZ, RZ ;  /* 0x000000ffff0e7224 */ /* 0x000fe200078e00ff */
[----:B------:R-:W-:-:S09]  /*0700*/  UISETP.NE.AND UP0, UPT, UR8, URZ, UPT ;  /* 0x000000ff0800728c */ /* 0x000fd2000bf05270 */
[----:B------:R-:W-:Y:S05]  /*0710*/  BRA.U !UP0, `(.L_x_278) ;  /* 0x00000009087c7547 */ /* 0x000fea000b800000 */
[----:B------:R-:W-:Y:S01]  /*0720*/  UISETP.GE.U32.AND UP0, UPT, UR8, 0x4, UPT ;  /* 0x000000040800788c */ /* 0x000fe2000bf06070 */
[----:B------:R-:W-:Y:S01]  /*0730*/  IMAD.MOV.U32 R12, RZ, RZ, RZ ;  /* 0x000000ffff0c7224 */ /* 0x000fe200078e00ff */
[----:B------:R-:W-:Y:S01]  /*0740*/  ULOP3.LUT UR9, UR8, 0x3, URZ, 0xc0, !UPT ;  /* 0x0000000308097892 */ /* 0x000fe2000f8ec0ff */
[----:B------:R-:W-:Y:S02]  /*0750*/  IMAD.MOV.U32 R14, RZ, RZ, RZ ;  /* 0x000000ffff0e7224 */ /* 0x000fe400078e00ff */
[----:B------:R-:W-:-:S04]  /*0760*/  IMAD.MOV.U32 R2, RZ, RZ, RZ ;  /* 0x000000ffff027224 */ /* 0x000fc800078e00ff */
[----:B------:R-:W-:Y:S05]  /*0770*/  BRA.U !UP0, `(.L_x_279) ;  /* 0x0000000908347547 */ /* 0x000fea000b800000 */
[----:B------:R-:W-:Y:S01]  /*0780*/  ULOP3.LUT UR8, UR8, 0xfffffffc, URZ, 0xc0, !UPT ;  /* 0xfffffffc08087892 */ /* 0x000fe2000f8ec0ff */
[----:B------:R-:W-:Y:S02]  /*0790*/  IMAD.MOV.U32 R12, RZ, RZ, RZ ;  /* 0x000000ffff0c7224 */ /* 0x000fe400078e00ff */
[----:B------:R-:W-:Y:S01]  /*07a0*/  IMAD.MOV.U32 R14, RZ, RZ, RZ ;  /* 0x000000ffff0e7224 */ /* 0x000fe200078e00ff */
[----:B0-----:R-:W-:Y:S01]  /*07b0*/  UIADD3 UR10, UPT, UPT, -UR8, URZ, URZ ;  /* 0x000000ff080a7290 */ /* 0x001fe2000fffe1ff */
[----:B------:R-:W-:Y:S02]  /*07c0*/  IMAD.MOV.U32 R0, RZ, RZ, 0x3 ;  /* 0x00000003ff007424 */ /* 0x000fe400078e00ff */
[----:B------:R-:W-:Y:S01]  /*07d0*/  IMAD.U32 R2, RZ, RZ, UR8 ;  /* 0x00000008ff027e24 */ /* 0x000fe2000f8e00ff */
[----:B------:R-:W-:-:S09]  /*07e0*/  UISETP.GE.AND UP0, UPT, UR10, URZ, UPT ;  /* 0x000000ff0a00728c */ /* 0x000fd2000bf06270 */
[----:B------:R-:W-:Y:S05]  /*07f0*/  BRA.U UP0, `(.L_x_280) ;  /* 0x0000000500c47547 */ /* 0x000fea000b800000 */
[----:B------:R-:W-:Y:S02]  /*0800*/  UIADD3 UR8, UPT, UPT, -UR10, URZ, URZ ;  /* 0x000000ff0a087290 */ /* 0x000fe4000fffe1ff */
[----:B------:R-:W-:Y:S02]  /*0810*/  UPLOP3.LUT UP0, UPT, UPT, UPT, UPT, 0x80, 0x8 ;  /* 0x000000000008789c */ /* 0x000fe40003f0f070 */
[----:B------:R-:W-:-:S09]  /*0820*/  UISETP.GT.AND UP1, UPT, UR8, 0xc, UPT ;  /* 0x0000000c0800788c */ /* 0x000fd2000bf24270 */
[----:B------:R-:W-:Y:S05]  /*0830*/  BRA.U !UP1, `(.L_x_281) ;  /* 0x0000000509147547 */ /* 0x000fea000b800000 */
[----:B------:R-:W-:-:S11]  /*0840*/  UPLOP3.LUT UP0, UPT, UPT, UPT, UPT, 0x40, 0x4 ;  /* 0x000000000004789c */ /* 0x000fd60003f0e870 */
.L_x_282:
[C---:B------:R-:W-:Y:S01]  /*0850*/  VIADD R6, R0.reuse, 0xfffffffd ;  /* 0xfffffffd00067836 */ /* 0x040fe20000000000 */
[----:B------:R-:W-:Y:S01]  /*0860*/  UIADD3 UR10, UPT, UPT, UR10, 0x10, URZ ;  /* 0x000000100a0a7890 */ /* 0x000fe2000fffe0ff */
[----:B------:R-:W-:Y:S02]  /*0870*/  IMAD.MOV.U32 R3, RZ, RZ, 0x1 ;  /* 0x00000001ff037424 */ /* 0x000fe400078e00ff */
[C---:B------:R-:W-:Y:S01]  /*0880*/  VIADD R8, R0.reuse, 0xfffffffe ;  /* 0xfffffffe00087836 */ /* 0x040fe20000000000 */
[----:B------:R-:W-:Y:S01]  /*0890*/  UISETP.GE.AND UP1, UPT, UR10, -0xc, UPT ;  /* 0xfffffff40a00788c */ /* 0x000fe2000bf26270 */
[C---:B------:R-:W-:Y:S01]  /*08a0*/  VIADD R16, R0.reuse, 0xffffffff ;  /* 0xffffffff00107836 */ /* 0x040fe20000000000 */
[C---:B------:R-:W-:Y:S01]  /*08b0*/  SHF.L.U32 R7, R3.reuse, R6, RZ ;  /* 0x0000000603077219 */ /* 0x040fe200000006ff */
[----:B------:R-:W-:Y:S01]  /*08c0*/  VIADD R4, R0, 0x4 ;  /* 0x0000000400047836 */ /* 0x000fe20000000000 */
[CC--:B------:R-:W-:Y:S02]  /*08d0*/  SHF.L.U32 R5, R3.reuse, R8.reuse, RZ ;  /* 0x0000000803057219 */ /* 0x0c0fe400000006ff */
[----:B------:R-:W-:Y:S01]  /*08e0*/  SHF.L.U64.HI R9, R3, R8, RZ ;  /* 0x0000000803097219 */ /* 0x000fe200000102ff */
[----:B------:R-:W-:Y:S01]  /*08f0*/  VIADD R8, R4, 0xfffffffd ;  /* 0xfffffffd04087836 */ /* 0x000fe20000000000 */
[----:B------:R-:W-:-:S02]  /*0900*/  IADD3 R12, P0, P1, R5, R7, R12 ;  /* 0x00000007050c7210 */ /* 0x000fc4000791e00c */
[C---:B------:R-:W-:Y:S02]  /*0910*/  SHF.L.U64.HI R7, R3.reuse, R6, RZ ;  /* 0x0000000603077219 */ /* 0x040fe400000102ff */
[C---:B------:R-:W-:Y:S02]  /*0920*/  SHF.L.U32 R6, R3.reuse, R16, RZ ;  /* 0x0000001003067219 */ /* 0x040fe400000006ff */
[----:B------:R-:W-:Y:S02]  /*0930*/  SHF.L.U32 R5, R3, R0, RZ ;  /* 0x0000000003057219 */ /* 0x000fe400000006ff */
[----:B------:R-:W-:Y:S02]  /*0940*/  IADD3.X R9, PT, PT, R9, R7, R14, P0, P1 ;  /* 0x0000000709097210 */ /* 0x000fe400007e240e */
[----:B------:R-:W-:Y:S01]  /*0950*/  IADD3 R5, P0, P1, R5, R6, R12 ;  /* 0x0000000605057210 */ /* 0x000fe2000791e00c */
[----:B------:R-:W-:Y:S01]  /*0960*/  VIADD R12, R4, 0xfffffffe ;  /* 0xfffffffe040c7836 */ /* 0x000fe20000000000 */
[C---:B------:R-:W-:Y:S01]  /*0970*/  SHF.L.U64.HI R16, R3.reuse, R16, RZ ;  /* 0x0000001003107219 */ /* 0x040fe200000102ff */
[----:B------:R-:W-:Y:S01]  /*0980*/  VIADD R6, R0, 0x8 ;  /* 0x0000000800067836 */ /* 0x000fe20000000000 */
[----:B------:R-:W-:-:S02]  /*0990*/  SHF.L.U64.HI R13, R3, R0, RZ ;  /* 0x00000000030d7219 */ /* 0x000fc400000102ff */
[C---:B------:R-:W-:Y:S02]  /*09a0*/  SHF.L.U32 R14, R3.reuse, R8, RZ ;  /* 0x00000008030e7219 */ /* 0x040fe400000006ff */
[----:B------:R-:W-:Y:S02]  /*09b0*/  SHF.L.U32 R7, R3, R12, RZ ;  /* 0x0000000c03077219 */ /* 0x000fe400000006ff */
[----:B------:R-:W-:Y:S02]  /*09c0*/  IADD3.X R13, PT, PT, R13, R16, R9, P0, P1 ;  /* 0x000000100d0d7210 */ /* 0x000fe400007e2409 */
[----:B------:R-:W-:Y:S01]  /*09d0*/  IADD3 R7, P0, P1, R7, R14, R5 ;  /* 0x0000000e07077210 */ /* 0x000fe2000791e005 */
[----:B------:R-:W-:Y:S01]  /*09e0*/  VIADD R14, R4, 0xffffffff ;  /* 0xffffffff040e7836 */ /* 0x000fe20000000000 */
[C---:B------:R-:W-:Y:S02]  /*09f0*/  SHF.L.U64.HI R8, R3.reuse, R8, RZ ;  /* 0x0000000803087219 */ /* 0x040fe400000102ff */
[----:B------:R-:W-:-:S02]  /*0a00*/  SHF.L.U64.HI R9, R3, R12, RZ ;  /* 0x0000000c03097219 */ /* 0x000fc400000102ff */
[C---:B------:R-:W-:Y:S02]  /*0a10*/  SHF.L.U32 R5, R3.reuse, R4, RZ ;  /* 0x0000000403057219 */ /* 0x040fe400000006ff */
[----:B------:R-:W-:Y:S02]  /*0a20*/  SHF.L.U32 R12, R3, R14, RZ ;  /* 0x0000000e030c7219 */ /* 0x000fe400000006ff */
[----:B------:R-:W-:Y:S01]  /*0a30*/  IADD3.X R9, PT, PT, R9, R8, R13, P0, P1 ;  /* 0x0000000809097210 */ /* 0x000fe200007e240d */
[C---:B------:R-:W-:Y:S01]  /*0a40*/  VIADD R8, R6.reuse, 0xfffffffd ;  /* 0xfffffffd06087836 */ /* 0x040fe20000000000 */
[----:B------:R-:W-:Y:S01]  /*0a50*/  IADD3 R5, P0, P1, R5, R12, R7 ;  /* 0x0000000c05057210 */ /* 0x000fe2000791e007 */
[----:B------:R-:W-:Y:S01]  /*0a60*/  VIADD R12, R6, 0xfffffffe ;  /* 0xfffffffe060c7836 */ /* 0x000fe20000000000 */
[C---:B------:R-:W-:Y:S02]  /*0a70*/  SHF.L.U64.HI R13, R3.reuse, R4, RZ ;  /* 0x00000004030d7219 */ /* 0x040fe400000102ff */
[----:B------:R-:W-:-:S02]  /*0a80*/  SHF.L.U64.HI R4, R3, R14, RZ ;  /* 0x0000000e03047219 */ /* 0x000fc400000102ff */
[C---:B------:R-:W-:Y:S02]  /*0a90*/  SHF.L.U32 R14, R3.reuse, R8, RZ ;  /* 0x00000008030e7219 */ /* 0x040fe400000006ff */
[----:B------:R-:W-:Y:S02]  /*0aa0*/  SHF.L.U32 R7, R3, R12, RZ ;  /* 0x0000000c03077219 */ /* 0x000fe400000006ff */
[----:B------:R-:W-:Y:S01]  /*0ab0*/  IADD3.X R13, PT, PT, R13, R4, R9, P0, P1 ;  /* 0x000000040d0d7210 */ /* 0x000fe200007e2409 */
[----:B------:R-:W-:Y:S01]  /*0ac0*/  VIADD R4, R0, 0xc ;  /* 0x0000000c00047836 */ /* 0x000fe20000000000 */
[----:B------:R-:W-:Y:S01]  /*0ad0*/  IADD3 R7, P0, P1, R7, R14, R5 ;  /* 0x0000000e07077210 */ /* 0x000fe2000791e005 */
[----:B------:R-:W-:Y:S01]  /*0ae0*/  VIADD R14, R6, 0xffffffff ;  /* 0xffffffff060e7836 */ /* 0x000fe20000000000 */
[C---:B------:R-:W-:Y:S01]  /*0af0*/  SHF.L.U64.HI R8, R3.reuse, R8, RZ ;  /* 0x0000000803087219 */ /* 0x040fe200000102ff */
[----:B------:R-:W-:Y:S01]  /*0b00*/  VIADD R0, R0, 0x10 ;  /* 0x0000001000007836 */ /* 0x000fe20000000000 */
        /* <DEDUP_REMOVED lines=9> */
[----:B------:R-:W-:Y:S02]  /*0ba0*/  SHF.L.U32 R14, R3, R8, RZ ;  /* 0x00000008030e7219 */ /* 0x000fe400000006ff */
[----:B------:R-:W-:Y:S01]  /*0bb0*/  IADD3.X R13, PT, PT, R13, R6, R9, P0, P1 ;  /* 0x000000060d0d7210 */ /* 0x000fe200007e2409 */
[----:B------:R-:W-:Y:S01]  /*0bc0*/  VIADD R6, R4, 0xffffffff ;  /* 0xffffffff04067836 */ /* 0x000fe20000000000 */
[C---:B------:R-:W-:Y:S02]  /*0bd0*/  SHF.L.U32 R7, R3.reuse, R12, RZ ;  /* 0x0000000c03077219 */ /* 0x040fe400000006ff */
[----:B------:R-:W-:Y:S02]  /*0be0*/  SHF.L.U64.HI R9, R3, R8, RZ ;  /* 0x0000000803097219 */ /* 0x000fe400000102ff */
[----:B------:R-:W-:Y:S02]  /*0bf0*/  IADD3 R7, P0, P1, R7, R14, R5 ;  /* 0x0000000e07077210 */ /* 0x000fe4000791e005 */
[----:B------:R-:W-:-:S02]  /*0c00*/  SHF.L.U32 R5, R3, R4, RZ ;  /* 0x0000000403057219 */ /* 0x000fc400000006ff */
[C---:B------:R-:W-:Y:S02]  /*0c10*/  SHF.L.U32 R8, R3.reuse, R6, RZ ;  /* 0x0000000603087219 */ /* 0x040fe400000006ff */
[C---:B------:R-:W-:Y:S02]  /*0c20*/  SHF.L.U64.HI R14, R3.reuse, R12, RZ ;  /* 0x0000000c030e7219 */ /* 0x040fe400000102ff */
[C---:B------:R-:W-:Y:S02]  /*0c30*/  SHF.L.U64.HI R4, R3.reuse, R4, RZ ;  /* 0x0000000403047219 */ /* 0x040fe400000102ff */
[----:B------:R-:W-:Y:S02]  /*0c40*/  SHF.L.U64.HI R3, R3, R6, RZ ;  /* 0x0000000603037219 */ /* 0x000fe400000102ff */
[----:B------:R-:W-:Y:S02]  /*0c50*/  IADD3 R12, P2, P3, R5, R8, R7 ;  /* 0x00000008050c7210 */ /* 0x000fe40007b5e007 */
[----:B------:R-:W-:-:S04]  /*0c60*/  IADD3.X R14, PT, PT, R14, R9, R13, P0, P1 ;  /* 0x000000090e0e7210 */ /* 0x000fc800007e240d */
[----:B------:R-:W-:Y:S01]  /*0c70*/  IADD3.X R14, PT, PT, R4, R3, R14, P2, P3 ;  /* 0x00000003040e7210 */ /* 0x000fe200017e640e */
[----:B------:R-:W-:Y:S06]  /*0c80*/  BRA.U !UP1, `(.L_x_282) ;  /* 0xfffffff909f07547 */ /* 0x000fec000b83ffff */
.L_x_281:
[----:B------:R-:W-:-:S04]  /*0c90*/  UIADD3 UR8, UPT, UPT, -UR10, URZ, URZ ;  /* 0x000000ff0a087290 */ /* 0x000fc8000fffe1ff */
[----:B------:R-:W-:-:S09]  /*0ca0*/  UISETP.GT.AND UP1, UPT, UR8, 0x4, UPT ;  /* 0x000000040800788c */ /* 0x000fd2000bf24270 */
[----:B------:R-:W-:Y:S05]  /*0cb0*/  BRA.U !UP1, `(.L_x_283) ;  /* 0x00000001098c7547 */ /* 0x000fea000b800000 */
[C---:B------:R-:W-:Y:S01]  /*0cc0*/  VIADD R6, R0.reuse, 0xfffffffd ;  /* 0xfffffffd00067836 */ /* 0x040fe20000000000 */
[----:B------:R-:W-:Y:S01]  /*0cd0*/  UIADD3 UR10, UPT, UPT, UR10, 0x8, URZ ;  /* 0x000000080a0a7890 */ /* 0x000fe2000fffe0ff */
[----:B------:R-:W-:Y:S01]  /*0ce0*/  IMAD.MOV.U32 R3, RZ, RZ, 0x1 ;  /* 0x00000001ff037424 */ /* 0x000fe200078e00ff */
[----:B------:R-:W-:Y:S01]  /*0cf0*/  UPLOP3.LUT UP0, UPT, UPT, UPT, UPT, 0x40, 0x4 ;  /* 0x000000000004789c */ /* 0x000fe20003f0e870 */
[C---:B------:R-:W-:Y:S02]  /*0d00*/  VIADD R8, R0.reuse, 0xfffffffe ;  /* 0xfffffffe00087836 */ /* 0x040fe40000000000 */
[C---:B------:R-:W-:Y:S01]  /*0d10*/  VIADD R16, R0.reuse, 0xffffffff ;  /* 0xffffffff00107836 */ /* 0x040fe20000000000 */
[C---:B------:R-:W-:Y:S01]  /*0d20*/  SHF.L.U32 R7, R3.reuse, R6, RZ ;  /* 0x0000000603077219 */ /* 0x040fe200000006ff */
[----:B------:R-:W-:Y:S01]  /*0d30*/  VIADD R4, R0, 0x4 ;  /* 0x0000000400047836 */ /* 0x000fe20000000000 */
[C---:B------:R-:W-:Y:S02]  /*0d40*/  SHF.L.U32 R5, R3.reuse, R8, RZ ;  /* 0x0000000803057219 */ /* 0x040fe400000006ff */
[----:B------:R-:W-:-:S02]  /*0d50*/  SHF.L.U64.HI R6, R3, R6, RZ ;  /* 0x0000000603067219 */ /* 0x000fc400000102ff */
[----:B------:R-:W-:Y:S02]  /*0d60*/  IADD3 R12, P0, P1, R5, R7, R12 ;  /* 0x00000007050c7210 */ /* 0x000fe4000791e00c */
[C---:B------:R-:W-:Y:S02]  /*0d70*/  SHF.L.U64.HI R9, R3.reuse, R8, RZ ;  /* 0x0000000803097219 */ /* 0x040fe400000102ff */
[C---:B------:R-:W-:Y:S02]  /*0d80*/  SHF.L.U32 R8, R3.reuse, R16, RZ ;  /* 0x0000001003087219 */ /* 0x040fe400000006ff */
[----:B------:R-:W-:Y:S02]  /*0d90*/  SHF.L.U32 R5, R3, R0, RZ ;  /* 0x0000000003057219 */ /* 0x000fe400000006ff */
[----:B------:R-:W-:Y:S01]  /*0da0*/  IADD3.X R9, PT, PT, R9, R6, R14, P0, P1 ;  /* 0x0000000609097210 */ /* 0x000fe200007e240e */
[C---:B------:R-:W-:Y:S01]  /*0db0*/  VIADD R6, R4.reuse, 0xfffffffd ;  /* 0xfffffffd04067836 */ /* 0x040fe20000000000 */
[----:B------:R-:W-:Y:S01]  /*0dc0*/  IADD3 R5, P0, P1, R5, R8, R12 ;  /* 0x0000000805057210 */ /* 0x000fe2000791e00c */
[C---:B------:R-:W-:Y:S01]  /*0dd0*/  VIADD R8, R4.reuse, 0xfffffffe ;  /* 0xfffffffe04087836 */ /* 0x040fe20000000000 */
[C---:B------:R-:W-:Y:S01]  /*0de0*/  SHF.L.U64.HI R16, R3.reuse, R16, RZ ;  /* 0x0000001003107219 */ /* 0x040fe200000102ff */
[----:B------:R-:W-:Y:S01]  /*0df0*/  VIADD R12, R4, 0xffffffff ;  /* 0xffffffff040c7836 */ /* 0x000fe20000000000 */
[C---:B------:R-:W-:Y:S01]  /*0e00*/  SHF.L.U64.HI R13, R3.reuse, R0, RZ ;  /* 0x00000000030d7219 */ /* 0x040fe200000102ff */
[----:B------:R-:W-:Y:S01]  /*0e10*/  VIADD R0, R0, 0x8 ;  /* 0x0000000800007836 */ /* 0x000fe20000000000 */
[----:B------:R-:W-:-:S02]  /*0e20*/  SHF.L.U32 R14, R3, R6, RZ ;  /* 0x00000006030e7219 */ /* 0x000fc400000006ff */
[----:B------:R-:W-:Y:S02]  /*0e30*/  SHF.L.U32 R7, R3, R8, RZ ;  /* 0x0000000803077219 */ /* 0x000fe400000006ff */
[----:B------:R-:W-:Y:S02]  /*0e40*/  IADD3.X R13, PT, PT, R13, R16, R9, P0, P1 ;  /* 0x000000100d0d7210 */ /* 0x000fe400007e2409 */
[----:B------:R-:W-:Y:S02]  /*0e50*/  IADD3 R7, P0, P1, R7, R14, R5 ;  /* 0x0000000e07077210 */ /* 0x000fe4000791e005 */
[CC--:B------:R-:W-:Y:S02]  /*0e60*/  SHF.L.U64.HI R14, R3.reuse, R4.reuse, RZ ;  /* 0x00000004030e7219 */ /* 0x0c0fe400000102ff */
[C---:B------:R-:W-:Y:S02]  /*0e70*/  SHF.L.U32 R4, R3.reuse, R4, RZ ;  /* 0x0000000403047219 */ /* 0x040fe400000006ff */
[----:B------:R-:W-:-:S02]  /*0e80*/  SHF.L.U32 R5, R3, R12, RZ ;  /* 0x0000000c03057219 */ /* 0x000fc400000006ff */
[C---:B------:R-:W-:Y:S02]  /*0e90*/  SHF.L.U64.HI R9, R3.reuse, R6, RZ ;  /* 0x0000000603097219 */ /* 0x040fe400000102ff */
[C---:B------:R-:W-:Y:S02]  /*0ea0*/  SHF.L.U64.HI R8, R3.reuse, R8, RZ ;  /* 0x0000000803087219 */ /* 0x040fe400000102ff */
[----:B------:R-:W-:Y:S02]  /*0eb0*/  SHF.L.U64.HI R3, R3, R12, RZ ;  /* 0x0000000c03037219 */ /* 0x000fe400000102ff */
[----:B------:R-:W-:Y:S02]  /*0ec0*/  IADD3 R12, P2, P3, R4, R5, R7 ;  /* 0x00000005040c7210 */ /* 0x000fe40007b5e007 */
[----:B------:R-:W-:-:S04]  /*0ed0*/  IADD3.X R4, PT, PT, R8, R9, R13, P0, P1 ;  /* 0x0000000908047210 */ /* 0x000fc800007e240d */
[----:B------:R-:W-:-:S07]  /*0ee0*/  IADD3.X R14, PT, PT, R14, R3, R4, P2, P3 ;  /* 0x000000030e0e7210 */ /* 0x000fce00017e6404 */
.L_x_283:
[----:B------:R-:W-:-:S09]  /*0ef0*/  UISETP.NE.OR UP0, UPT, UR10, URZ, UP0 ;  /* 0x000000ff0a00728c */ /* 0x000fd20008705670 */
[----:B------:R-:W-:Y:S05]  /*0f00*/  BRA.U !UP0, `(.L_x_279) ;  /* 0x0000000108507547 */ /* 0x000fea000b800000 */
.L_x_280:
[----:B------:R-:W-:-:S07]  /*0f10*/  IMAD.MOV.U32 R4, RZ, RZ, 0x1 ;  /* 0x00000001ff047424 */ /* 0x000fce00078e00ff */
.L_x_284:
[C---:B------:R-:W-:Y:S01]  /*0f20*/  VIADD R3, R0.reuse, 0xfffffffd ;  /* 0xfffffffd00037836 */ /* 0x040fe20000000000 */
[----:B------:R-:W-:Y:S01]  /*0f30*/  UIADD3 UR10, UPT, UPT, UR10, 0x4, URZ ;  /* 0x000000040a0a7890 */ /* 0x000fe2000fffe0ff */
[C---:B------:R-:W-:Y:S02]  /*0f40*/  VIADD R7, R0.reuse, 0xfffffffe ;  /* 0xfffffffe00077836 */ /* 0x040fe40000000000 */
[----:B------:R-:W-:Y:S01]  /*0f50*/  VIADD R9, R0, 0xffffffff ;  /* 0xffffffff00097836 */ /* 0x000fe20000000000 */
[C---:B------:R-:W-:Y:S01]  /*0f60*/  SHF.L.U32 R5, R4.reuse, R3, RZ ;  /* 0x0000000304057219 */ /* 0x040fe200000006ff */
[----:B------:R-:W-:Y:S01]  /*0f70*/  UISETP.NE.AND UP0, UPT, UR10, URZ, UPT ;  /* 0x000000ff0a00728c */ /* 0x000fe2000bf05270 */
[C---:B------:R-:W-:Y:S02]  /*0f80*/  SHF.L.U32 R6, R4.reuse, R7, RZ ;  /* 0x0000000704067219 */ /* 0x040fe400000006ff */
[----:B------:R-:W-:Y:S02]  /*0f90*/  SHF.L.U64.HI R3, R4, R3, RZ ;  /* 0x0000000304037219 */ /* 0x000fe400000102ff */
[----:B------:R-:W-:-:S02]  /*0fa0*/  IADD3 R5, P0, P1, R6, R5, R12 ;  /* 0x0000000506057210 */ /* 0x000fc4000791e00c */
[C---:B------:R-:W-:Y:S02]  /*0fb0*/  SHF.L.U64.HI R7, R4.reuse, R7, RZ ;  /* 0x0000000704077219 */ /* 0x040fe400000102ff */
[C---:B------:R-:W-:Y:S02]  /*0fc0*/  SHF.L.U32 R6, R4.reuse, R0, RZ ;  /* 0x0000000004067219 */ /* 0x040fe400000006ff */
[----:B------:R-:W-:Y:S02]  /*0fd0*/  SHF.L.U32 R12, R4, R9, RZ ;  /* 0x00000009040c7219 */ /* 0x000fe400000006ff */
[----:B------:R-:W-:Y:S02]  /*0fe0*/  IADD3.X R3, PT, PT, R7, R3, R14, P0, P1 ;  /* 0x0000000307037210 */ /* 0x000fe400007e240e */
[----:B------:R-:W-:Y:S02]  /*0ff0*/  IADD3 R12, P0, P1, R6, R12, R5 ;  /* 0x0000000c060c7210 */ /* 0x000fe4000791e005 */
[----:B------:R-:W-:Y:S01]  /*1000*/  SHF.L.U64.HI R5, R4, R0, RZ ;  /* 0x0000000004057219 */ /* 0x000fe200000102ff */
[----:B------:R-:W-:Y:S01]  /*1010*/  VIADD R0, R0, 0x4 ;  /* 0x0000000400007836 */ /* 0x000fe20000000000 */
[----:B------:R-:W-:-:S04]  /*1020*/  SHF.L.U64.HI R14, R4, R9, RZ ;  /* 0x00000009040e7219 */ /* 0x000fc800000102ff */
[----:B------:R-:W-:Y:S01]  /*1030*/  IADD3.X R14, PT, PT, R5, R14, R3, P0, P1 ;  /* 0x0000000e050e7210 */ /* 0x000fe200007e2403 */
[----:B------:R-:W-:Y:S06]  /*1040*/  BRA.U UP0, `(.L_x_284) ;  /* 0xfffffffd00b47547 */ /* 0x000fec000b83ffff */
.L_x_279:
[----:B------:R-:W-:-:S09]  /*1050*/  UISETP.NE.AND UP0, UPT, UR9, URZ, UPT ;  /* 0x000000ff0900728c */ /* 0x000fd2000bf05270 */
[----:B------:R-:W-:Y:S05]  /*1060*/  BRA.U !UP0, `(.L_x_278) ;  /* 0x0000000108287547 */ /* 0x000fea000b800000 */
[----:B------:R-:W-:Y:S01]  /*1070*/  IMAD.MOV.U32 R5, RZ, RZ, 0x1 ;  /* 0x00000001ff057424 */ /* 0x000fe200078e00ff */
[----:B------:R-:W-:-:S12]  /*1080*/  UIADD3 UR9, UPT, UPT, -UR9, URZ, URZ ;  /* 0x000000ff09097290 */ /* 0x000fd8000fffe1ff */
.L_x_285:
[----:B------:R-:W-:Y:S01]  /*1090*/  UIADD3 UR9, UPT, UPT, UR9, 0x1, URZ ;  /* 0x0000000109097890 */ /* 0x000fe2000fffe0ff */
[----:B------:R-:W-:-:S03]  /*10a0*/  SHF.L.U32 R3, R5, R2, RZ ;  /* 0x0000000205037219 */ /* 0x000fc600000006ff */
[----:B------:R-:W-:Y:S01]  /*10b0*/  UISETP.NE.AND UP0, UPT, UR9, URZ, UPT ;  /* 0x000000ff0900728c */ /* 0x000fe2000bf05270 */
[----:B------:R-:W-:Y:S02]  /*10c0*/  IADD3 R12, P0, PT, R12, R3, RZ ;  /* 0x000000030c0c7210 */ /* 0x000fe40007f1e0ff */
[----:B------:R-:W-:Y:S01]  /*10d0*/  SHF.L.U64.HI R3, R5, R2, RZ ;  /* 0x0000000205037219 */ /* 0x000fe200000102ff */
[----:B------:R-:W-:-:S04]  /*10e0*/  VIADD R2, R2, 0x1 ;  /* 0x0000000102027836 */ /* 0x000fc80000000000 */
[----:B------:R-:W-:Y:S01]  /*10f0*/  IMAD.X R14, R14, 0x1, R3, P0 ;  /* 0x000000010e0e7824 */ /* 0x000fe200000e0603 */
[----:B------:R-:W-:Y:S06]  /*1100*/  BRA.U UP0, `(.L_x_285) ;  /* 0xfffffffd00e07547 */ /* 0x000fec000b83ffff */
.L_x_278:
[----:B------:R-:W1:Y:S01]  /*1110*/  LDCU.64 UR8, c[0x0][0x398] ;  /* 0x00007300ff0877ac */ /* 0x000e620008000a00 */
[----:B------:R-:W-:Y:S01]  /*1120*/  BSSY.RECONVERGENT B1, `(.L_x_286) ;  /* 0x00000c6000017945 */ /* 0x000fe20003800200 */
[----:B-1----:R-:W-:-:S04]  /*1130*/  ISETP.GE.U32.AND P0, PT, R10, UR9, PT ;  /* 0x000000090a007c0c */ /* 0x002fc8000bf06070 */
[----:B------:R-:W-:-:S13]  /*1140*/  ISETP.GE.U32.OR P0, PT, R11, UR8, P0 ;  /* 0x000000080b007c0c */ /* 0x000fda0008706470 */
[----:B------:R-:W-:Y:S05]  /*1150*/  @P0 BRA `(.L_x_287) ;  /* 0x0000000c00080947 */ /* 0x000fea0003800000 */
[----:B------:R-:W1:Y:S01]  /*1160*/  LDCU UR8, c[0x0][0x3a0] ;  /* 0x00007400ff0877ac */ /* 0x000e620008000800 */
[----:B------:R-:W2:Y:S01]  /*1170*/  LDC.64 R16, c[0x0][0x358] ;  /* 0x0000d600ff107b82 */ /* 0x000ea20000000a00 */
[----:B------:R-:W-:Y:S01]  /*1180*/  IMAD.MOV.U32 R4, RZ, RZ, RZ ;  /* 0x000000ffff047224 */ /* 0x000fe200078e00ff */
[----:B-1----:R-:W-:-:S09]  /*1190*/  UISETP.NE.AND UP0, UPT, UR8, URZ, UPT ;  /* 0x000000ff0800728c */ /* 0x002fd2000bf05270 */
[----:B------:R-:W-:Y:S05]  /*11a0*/  BRA.U !UP0, `(.L_x_288) ;  /* 0x0000000908c87547 */ /* 0x000fea000b800000 */
[----:B------:R-:W1:Y:S01]  /*11b0*/  LDCU UR9, c[0x0][0x3a4] ;  /* 0x00007480ff0977ac */ /* 0x000e620008000800 */
[----:B------:R-:W-:Y:S01]  /*11c0*/  I2FP.F32.U32 R9, UR19 ;  /* 0x0000001300097c45 */ /* 0x000fe20008201000 */
[----:B------:R-:W-:Y:S01]  /*11d0*/  IMAD.MOV.U32 R13, RZ, RZ, 0x1 ;  /* 0x00000001ff0d7424 */ /* 0x000fe200078e00ff */
[----:B------:R-:W-:Y:S01]  /*11e0*/  LOP3.LUT R12, R12, UR6, RZ, 0xc0, !PT ;  /* 0x000000060c0c7c12 */ /* 0x000fe2000f8ec0ff */
[----:B------:R-:W-:Y:S01]  /*11f0*/  USHF.L.U32 UR8, UR19, 0x1, URZ ;  /* 0x0000000113087899 */ /* 0x000fe200080006ff */
[----:B------:R-:W-:Y:S01]  /*1200*/  FSETP.GEU.AND P0, PT, R9, -126, PT ;  /* 0xc2fc00000900780b */ /* 0x000fe20003f0e000 */
[----:B------:R-:W-:Y:S01]  /*1210*/  IMAD.MOV.U32 R15, RZ, RZ, RZ ;  /* 0x000000ffff0f7224 */ /* 0x000fe200078e00ff */
[----:B------:R-:W-:Y:S02]  /*1220*/  LOP3.LUT R14, R14, UR7, RZ, 0xc0, !PT ;  /* 0x000000070e0e7c12 */ /* 0x000fe4000f8ec0ff */
[----:B------:R-:W-:Y:S02]  /*1230*/  CS2R R4, SRZ ;  /* 0x0000000000047805 */ /* 0x000fe4000001ff00 */
[----:B------:R-:W-:-:S04]  /*1240*/  I2FP.F32.U32 R0, UR8 ;  /* 0x0000000800007c45 */ /* 0x000fc80008201000 */
[----:B------:R-:W-:Y:S02]  /*1250*/  FSETP.GEU.AND P2, PT, R0, -126, PT ;  /* 0xc2fc00000000780b */ /* 0x000fe40003f4e000 */
[----:B-1----:R-:W-:Y:S01]  /*1260*/  I2FP.F32.U32 R8, UR9 ;  /* 0x0000000900087c45 */ /* 0x002fe20008201000 */
[----:B------:R-:W-:Y:S01]  /*1270*/  @!P0 FMUL R9, R9, 0.5 ;  /* 0x3f00000009098820 */ /* 0x000fe20000400000 */
[----:B------:R-:W-:Y:S02]  /*1280*/  SHF.L.U32 R13, R13, UR9, RZ ;  /* 0x000000090d0d7c19 */ /* 0x000fe400080006ff */
[----:B------:R-:W-:Y:S02]  /*1290*/  FSETP.GEU.AND P1, PT, R8, -126, PT ;  /* 0xc2fc00000800780b */ /* 0x000fe40003f2e000 */
[----:B------:R-:W-:Y:S01]  /*12a0*/  SHF.R.S32.HI R18, RZ, 0x1f, R13 ;  /* 0x0000001fff127819 */ /* 0x000fe2000001140d */
[----:B------:R-:W1:Y:S04]  /*12b0*/  MUFU.EX2 R9, R9 ;  /* 0x0000000900097308 */ /* 0x000e680000000800 */
[----:B------:R-:W-:-:S04]  /*12c0*/  @!P2 FMUL R0, R0, 0.5 ;  /* 0x3f0000000000a820 */ /* 0x000fc80000400000 */
[----:B------:R-:W3:Y:S02]  /*12d0*/  MUFU.EX2 R25, R0 ;  /* 0x0000000000197308 */ /* 0x000ee40000000800 */
[----:B------:R-:W-:-:S06]  /*12e0*/  @!P1 FMUL R8, R8, 0.5 ;  /* 0x3f00000008089820 */ /* 0x000fcc0000400000 */
[----:B------:R-:W4:Y:S01]  /*12f0*/  MUFU.EX2 R8, R8 ;  /* 0x0000000800087308 */ /* 0x000f220000000800 */
[----:B-1----:R-:W-:Y:S01]  /*1300*/  @!P0 FMUL R9, R9, R9 ;  /* 0x0000000909098220 */ /* 0x002fe20000400000 */
[----:B---3--:R-:W-:Y:S01]  /*1310*/  @!P2 FMUL R25, R25, R25 ;  /* 0x000000191919a220 */ /* 0x008fe20000400000 */
[----:B----4-:R-:W-:-:S07]  /*1320*/  @!P1 FMUL R8, R8, R8 ;  /* 0x0000000808089220 */ /* 0x010fce0000400000 */
.L_x_302:
[----:B------:R-:W1:Y:S01]  /*1330*/  LDC.64 R6, c[0x0][0x388] ;  /* 0x0000e200ff067b82 */ /* 0x000e620000000a00 */
[----:B------:R-:W3:Y:S01]  /*1340*/  LDCU UR9, c[0x0][0x3a0] ;  /* 0x00007400ff0977ac */ /* 0x000ee20008000800 */
[C---:B--2---:R-:W-:Y:S02]  /*1350*/  R2UR UR12, R16.reuse ;  /* 0x00000000100c72ca */ /* 0x044fe400000e0000 */
[C---:B------:R-:W-:Y:S01]  /*1360*/  R2UR UR13, R17.reuse ;  /* 0x00000000110d72ca */ /* 0x040fe200000e0000 */
[----:B------:R-:W2:Y:S01]  /*1370*/  LDCU UR8, c[0x0][0x398] ;  /* 0x00007300ff0877ac */ /* 0x000ea20008000800 */
[----:B0-----:R-:W-:Y:S02]  /*1380*/  R2UR UR10, R16 ;  /* 0x00000000100a72ca */ /* 0x001fe400000e0000 */
[----:B------:R-:W0:Y:S01]  /*1390*/  LDC.64 R2, c[0x0][0x380] ;  /* 0x0000e000ff027b82 */ /* 0x000e220000000a00 */
[----:B------:R-:W-:Y:S01]  /*13a0*/  R2UR UR11, R17 ;  /* 0x00000000110b72ca */ /* 0x000fe200000e0000 */
[----:B---3--:R-:W-:-:S02]  /*13b0*/  IMAD R21, R10, UR9, R15 ;  /* 0x000000090a157c24 */ /* 0x008fc4000f8e020f */
[----:B--2---:R-:W-:Y:S02]  /*13c0*/  IMAD R23, R15, UR8, R11 ;  /* 0x000000080f177c24 */ /* 0x004fe4000f8e020b */
[----:B-1----:R-:W-:-:S06]  /*13d0*/  IMAD.WIDE.U32 R6, R21, 0x4, R6 ;  /* 0x0000000415067825 */ /* 0x002fcc00078e0006 */
[----:B------:R-:W2:Y:S01]  /*13e0*/  LDG.E R6, desc[UR12][R6.64] ;  /* 0x0000000c06067981 */ /* 0x000ea2000c1e1900 */
[----:B0-----:R-:W-:-:S06]  /*13f0*/  IMAD.WIDE.U32 R22, R23, 0x4, R2 ;  /* 0x0000000417167825 */ /* 0x001fcc00078e0002 */
        /* <DEDUP_REMOVED lines=19> */
[----:B------:R-:W-:Y:S02]  /*1530*/  @!P0 IADD3 R22, P3, PT, RZ, -R20, RZ ;  /* 0x80000014ff168210 */ /* 0x000fe40007f7e0ff */
[----:B------:R-:W-:Y:S02]  /*1540*/  @!P2 IMAD.MOV.U32 R7, RZ, RZ, 0x1 ;  /* 0x00000001ff07a424 */ /* 0x000fe400078e00ff */
[----:B------:R-:W-:Y:S01]  /*1550*/  @!P0 LOP3.LUT R22, R22, UR4, RZ, 0xc0, !PT ;  /* 0x0000000416168c12 */ /* 0x000fe2000f8ec0ff */
[----:B------:R-:W-:Y:S01]  /*1560*/  @!P0 IMAD.X R23, RZ, RZ, ~R21, P3 ;  /* 0x000000ffff178224 */ /* 0x000fe200018e0e15 */
[----:B------:R-:W-:Y:S01]  /*1570*/  @!P2 IADD3 R27, P3, PT, RZ, -R2, RZ ;  /* 0x80000002ff1ba210 */ /* 0x000fe20007f7e0ff */
[----:B------:R-:W-:Y:S01]  /*1580*/  @P2 IMAD.MOV.U32 R7, RZ, RZ, RZ ;  /* 0x000000ffff072224 */ /* 0x000fe200078e00ff */
[----:B------:R-:W-:Y:S02]  /*1590*/  @P0 LOP3.LUT R22, R20, UR4, RZ, 0xc0, !PT ;  /* 0x0000000414160c12 */ /* 0x000fe4000f8ec0ff */
[----:B------:R-:W-:Y:S01]  /*15a0*/  @!P2 LOP3.LUT R27, R27, UR4, RZ, 0xc0, !PT ;  /* 0x000000041b1bac12 */ /* 0x000fe2000f8ec0ff */
[----:B------:R-:W-:Y:S01]  /*15b0*/  @!P2 IMAD.X R0, RZ, RZ, ~R3, P3 ;  /* 0x000000ffff00a224 */ /* 0x000fe200018e0e03 */
[----:B------:R-:W-:-:S02]  /*15c0*/  @!P0 LOP3.LUT R23, R23, UR5, RZ, 0xc0, !PT ;  /* 0x0000000517178c12 */ /* 0x000fc4000f8ec0ff */
[----:B------:R-:W-:Y:S01]  /*15d0*/  @P2 LOP3.LUT R27, R2, UR4, RZ, 0xc0, !PT ;  /* 0x00000004021b2c12 */ /* 0x000fe2000f8ec0ff */
[----:B------:R-:W-:Y:S01]  /*15e0*/  IMAD.MOV.U32 R2, RZ, RZ, RZ ;  /* 0x000000ffff027224 */ /* 0x000fe200078e00ff */
[----:B------:R-:W-:Y:S01]  /*15f0*/  @!P2 LOP3.LUT R20, R0, UR5, RZ, 0xc0, !PT ;  /* 0x000000050014ac12 */ /* 0x000fe2000f8ec0ff */
[----:B------:R-:W-:Y:S01]  /*1600*/  @!P0 IMAD.MOV.U32 R0, RZ, RZ, 0x1 ;  /* 0x00000001ff008424 */ /* 0x000fe200078e00ff */
[----:B------:R-:W-:Y:S01]  /*1610*/  @P0 LOP3.LUT R23, R21, UR5, RZ, 0xc0, !PT ;  /* 0x0000000515170c12 */ /* 0x000fe2000f8ec0ff */
[----:B------:R-:W-:Y:S01]  /*1620*/  @P0 IMAD.MOV.U32 R0, RZ, RZ, RZ ;  /* 0x000000ffff000224 */ /* 0x000fe200078e00ff */
[----:B------:R-:W-:-:S07]  /*1630*/  @P2 LOP3.LUT R20, R3, UR5, RZ, 0xc0, !PT ;  /* 0x0000000503142c12 */ /* 0x000fce000f8ec0ff */
.L_x_293:
[----:B0-----:R-:W-:Y:S01]  /*1640*/  ISETP.NE.AND P0, PT, R2, R6, PT ;  /* 0x000000060200720c */ /* 0x001fe20003f05270 */
        /* <DEDUP_REMOVED lines=9> */
.L_x_292:
[----:B------:R-:W-:Y:S05]  /*16e0*/  BSYNC.RECONVERGENT B2 ;  /* 0x0000000000027941 */ /* 0x000fea0003800200 */
.L_x_291:
[----:B------:R-:W0:Y:S01]  /*16f0*/  LDC R24, c[0x0][0x3a8] ;  /* 0x0000ea00ff187b82 */ /* 0x000e220000000800 */
[----:B------:R-:W-:Y:S01]  /*1700*/  BSSY.RECONVERGENT B2, `(.L_x_294) ;  /* 0x000000d000027945 */ /* 0x000fe20003800200 */
[----:B------:R-:W-:-:S07]  /*1710*/  IMAD.MOV.U32 R3, RZ, RZ, RZ ;  /* 0x000000ffff037224 */ /* 0x000fce00078e00ff */
.L_x_296:
        /* <DEDUP_REMOVED lines=11> */
.L_x_295:
[----:B------:R-:W-:Y:S05]  /*17d0*/  BSYNC.RECONVERGENT B2 ;  /* 0x0000000000027941 */ /* 0x000fea0003800200 */
.L_x_294:
[----:B------:R-:W0:Y:S01]  /*17e0*/  LDC R21, c[0x0][0x3a4] ;  /* 0x0000e900ff157b82 */ /* 0x000e220000000800 */
[----:B------:R-:W-:Y:S01]  /*17f0*/  IMAD.MOV.U32 R24, RZ, RZ, 0x1 ;  /* 0x00000001ff187424 */ /* 0x000fe200078e00ff */
[----:B------:R-:W-:Y:S04]  /*1800*/  BSSY.RECONVERGENT B2, `(.L_x_297) ;  /* 0x0000032000027945 */ /* 0x000fe80003800200 */
[CC--:B------:R-:W-:Y:S02]  /*1810*/  SHF.L.U64.HI R2, R24.reuse, R19.reuse, RZ ;  /* 0x0000001318027219 */ /* 0x0c0fe400000102ff */
[----:B------:R-:W-:Y:S02]  /*1820*/  SHF.L.U32 R3, R24, R19, RZ ;  /* 0x0000001318037219 */ /* 0x000fe400000006ff */
[----:B------:R-:W-:-:S02]  /*1830*/  LOP3.LUT R2, R2, R23, RZ, 0x3c, !PT ;  /* 0x0000001702027212 */ /* 0x000fc400078e3cff */
[C---:B------:R-:W-:Y:S02]  /*1840*/  SHF.L.U64.HI R23, R24.reuse, R6, RZ ;  /* 0x0000000618177219 */ /* 0x040fe400000102ff */
[----:B------:R-:W-:Y:S02]  /*1850*/  LOP3.LUT R3, R3, R22, RZ, 0x3c, !PT ;  /* 0x0000001603037212 */ /* 0x000fe400078e3cff */
[----:B------:R-:W-:Y:S02]  /*1860*/  SHF.L.U32 R22, R24, R6, RZ ;  /* 0x0000000618167219 */ /* 0x000fe400000006ff */
[----:B------:R-:W-:Y:S02]  /*1870*/  LOP3.LUT R24, R23, R20, RZ, 0x3c, !PT ;  /* 0x0000001417187212 */ /* 0x000fe400078e3cff */
[----:B------:R-:W-:Y:S02]  /*1880*/  LOP3.LUT R27, R22, R27, RZ, 0x3c, !PT ;  /* 0x0000001b161b7212 */ /* 0x000fe400078e3cff */
[----:B0-----:R-:W-:-:S02]  /*1890*/  ISETP.GE.U32.AND P0, PT, R19, R21, PT ;  /* 0x000000151300720c */ /* 0x001fc40003f06070 */
[----:B------:R-:W-:-:S11]  /*18a0*/  ISETP.GE.U32.AND P2, PT, R6, R21, PT ;  /* 0x000000150600720c */ /* 0x000fd60003f46070 */
[----:B------:R-:W-:Y:S02]  /*18b0*/  @P0 IMAD.IADD R23, R19, 0x1, -R21 ;  /* 0x0000000113170824 */ /* 0x000fe400078e0a15 */
[----:B------:R-:W-:-:S03]  /*18c0*/  @!P0 IMAD.IADD R26, R21, 0x1, -R19 ;  /* 0x00000001151a8824 */ /* 0x000fc600078e0a13 */
[CCC-:B------:R-:W-:Y:S02]  /*18d0*/  @P0 SHF.R.S64 R22, R3.reuse, R23.reuse, R2.reuse ;  /* 0x0000001703160219 */ /* 0x1c0fe40000001002 */
[--C-:B------:R-:W-:Y:S01]  /*18e0*/  @P0 SHF.R.S32.HI R20, RZ, R23, R2.reuse ;  /* 0x00000017ff140219 */ /* 0x100fe20000011402 */
[----:B------:R-:W-:Y:S01]  /*18f0*/  @P2 IMAD.IADD R23, R6, 0x1, -R21 ;  /* 0x0000000106172824 */ /* 0x000fe200078e0a15 */
[-C--:B------:R-:W-:Y:S01]  /*1900*/  @!P0 SHF.L.U64.HI R20, R3, R26.reuse, R2 ;  /* 0x0000001a03148219 */ /* 0x080fe20000010202 */
[----:B------:R-:W-:Y:S01]  /*1910*/  @!P2 IMAD.IADD R2, R21, 0x1, -R6 ;  /* 0x000000011502a824 */ /* 0x000fe200078e0a06 */
[----:B------:R-:W-:Y:S02]  /*1920*/  @!P0 SHF.L.U32 R22, R3, R26, RZ ;  /* 0x0000001a03168219 */ /* 0x000fe400000006ff */
[-CC-:B------:R-:W-:Y:S02]  /*1930*/  @P2 SHF.R.S64 R29, R27, R23.reuse, R24.reuse ;  /* 0x000000171b1d2219 */ /* 0x180fe40000001018 */
[----:B------:R-:W-:-:S02]  /*1940*/  @P2 SHF.R.S32.HI R23, RZ, R23, R24 ;  /* 0x00000017ff172219 */ /* 0x000fc40000011418 */
[CC--:B------:R-:W-:Y:S02]  /*1950*/  @!P2 SHF.L.U64.HI R23, R27.reuse, R2.reuse, R24 ;  /* 0x000000021b17a219 */ /* 0x0c0fe40000010218 */
[----:B------:R-:W-:Y:S02]  /*1960*/  @!P2 SHF.L.U32 R29, R27, R2, RZ ;  /* 0x000000021b1da219 */ /* 0x000fe400000006ff */
[----:B------:R-:W0:Y:S02]  /*1970*/  F2I.S64.FLOOR R2, R8 ;  /* 0x0000000800027311 */ /* 0x000e240000205900 */
        /* <DEDUP_REMOVED lines=16> */
.L_x_298:
        /* <DEDUP_REMOVED lines=10> */
.L_x_299:
[----:B------:R-:W-:Y:S05]  /*1b20*/  BSYNC.RECONVERGENT B2 ;  /* 0x0000000000027941 */ /* 0x000fea0003800200 */
.L_x_297:
[----:B------:R-:W-:Y:S01]  /*1b30*/  LOP3.LUT R2, R12, R27, RZ, 0xc0, !PT ;  /* 0x0000001b0c027212 */ /* 0x000fe200078ec0ff */
[----:B------:R-:W0:Y:S01]  /*1b40*/  MUFU.RCP R6, R25 ;  /* 0x0000001900067308 */ /* 0x000e220000001000 */
[----:B------:R-:W-:Y:S01]  /*1b50*/  LOP3.LUT R3, R14, R29, RZ, 0xc0, !PT ;  /* 0x0000001d0e037212 */ /* 0x000fe200078ec0ff */
[----:B------:R-:W-:Y:S01]  /*1b60*/  BSSY.RECONVERGENT B2, `(.L_x_300) ;  /* 0x0000011000027945 */ /* 0x000fe20003800200 */
[----:B------:R-:W-:Y:S02]  /*1b70*/  IADD3 R21, P2, PT, RZ, -R2, RZ ;  /* 0x80000002ff157210 */ /* 0x000fe40007f5e0ff */
[----:B------:R-:W-:-:S03]  /*1b80*/  ISETP.NE.AND P0, PT, R0, R7, PT ;  /* 0x000000070000720c */ /* 0x000fc60003f05270 */
[----:B------:R-:W-:Y:S01]  /*1b90*/  IMAD.X R0, RZ, RZ, ~R3, P2 ;  /* 0x000000ffff007224 */ /* 0x000fe200010e0e03 */
[----:B------:R-:W-:-:S04]  /*1ba0*/  SEL R2, R2, R21, !P0 ;  /* 0x0000001502027207 */ /* 0x000fc80004000000 */
[----:B------:R-:W-:-:S04]  /*1bb0*/  SEL R3, R3, R0, !P0 ;  /* 0x0000000003037207 */ /* 0x000fc80004000000 */
        /* <DEDUP_REMOVED lines=9> */
[----:B------:R-:W-:Y:S05]  /*1c50*/  CALL.REL.NOINC `($__internal_7_$__cuda_sm3x_div_rn_noftz_f32_slowpath) ;  /* 0x0000000000547944 */ /* 0x000fea0003c00000 */
[----:B------:R-:W-:-:S07]  /*1c60*/  IMAD.MOV.U32 R6, RZ, RZ, R0 ;  /* 0x000000ffff067224 */ /* 0x000fce00078e0000 */
.L_x_301:
[----:B------:R-:W-:Y:S05]  /*1c70*/  BSYNC.RECONVERGENT B2 ;  /* 0x0000000000027941 */ /* 0x000fea0003800200 */
.L_x_300:
[----:B------:R-:W0:Y:S02]  /*1c80*/  F2F.F64.F32 R2, R6 ;  /* 0x0000000600027310 */ /* 0x000e240000201800 */
[----:B0-----:R-:W-:-:S11]  /*1c90*/  DADD R4, R4, R2 ;  /* 0x0000000004047229 */ /* 0x001fd60000000002 */
.L_x_290:
[----:B------:R-:W-:Y:S05]  /*1ca0*/  BSYNC.RECONVERGENT B0 ;  /* 0x0000000000007941 */ /* 0x000fea0003800200 */
.L_x_289:
[----:B------:R-:W-:Y:S05]  /*1cb0*/  @P1 BRA `(.L_x_302) ;  /* 0xfffffff4009c1947 */ /* 0x000fea000383ffff */
[----:B------:R1:W3:Y:S02]  /*1cc0*/  F2F.F32.F64 R4, R4 ;  /* 0x0000000400047310 */ /* 0x0002e40000301000 */
.L_x_288:
[----:B------:R-:W4:Y:S01]  /*1cd0*/  LDC.64 R2, c[0x0][0x390] ;  /* 0x0000e400ff027b82 */ /* 0x000f220000000a00 */
[----:B------:R-:W5:Y:S01]  /*1ce0*/  LDCU UR8, c[0x0][0x398] ;  /* 0x00007300ff0877ac */ /* 0x000f620008000800 */
[----:B0-2---:R-:W-:Y:S02]  /*1cf0*/  R2UR UR10, R16 ;  /* 0x00000000100a72ca */ /* 0x005fe400000e0000 */
[----:B------:R-:W-:Y:S01]  /*1d00*/  R2UR UR11, R17 ;  /* 0x00000000110b72ca */ /* 0x000fe200000e0000 */
[----:B-----5:R-:W-:Y:S01]  /*1d10*/  IMAD R11, R10, UR8, R11 ;  /* 0x000000080a0b7c24 */ /* 0x020fe2000f8e020b */
[----:B------:R-:W1:Y:S03]  /*1d20*/  LDCU.64 UR8, c[0x0][0x3b0] ;  /* 0x00007600ff0877ac */ /* 0x000e660008000a00 */
[----:B----4-:R-:W-:-:S08]  /*1d30*/  IMAD.WIDE.U32 R2, R11, 0x4, R2 ;  /* 0x000000040b027825 */ /* 0x010fd000078e0002 */
[----:B------:R-:W1:Y:S02]  /*1d40*/  LDG.E R0, desc[UR10][R2.64] ;  /* 0x0000000a02007981 */ /* 0x000e64000c1e1900 */
[----:B-1----:R-:W-:-:S04]  /*1d50*/  FMUL R5, R0, UR9 ;  /* 0x0000000900057c20 */ /* 0x002fc80008400000 */
[----:B---3--:R-:W-:-:S05]  /*1d60*/  FFMA R5, R4, UR8, R5 ;  /* 0x0000000804057c23 */ /* 0x008fca0008000005 */
[----:B------:R1:W-:Y:S02]  /*1d70*/  STG.E desc[UR10][R2.64], R5 ;  /* 0x0000000502007986 */ /* 0x0003e4000c10190a */
.L_x_287:
[----:B0-----:R-:W-:Y:S05]  /*1d80*/  BSYNC.RECONVERGENT B1 ;  /* 0x0000000000017941 */ /* 0x001fea0003800200 */
.L_x_286:
[----:B------:R-:W-:Y:S06]  /*1d90*/  BAR.SYNC.DEFER_BLOCKING 0x0 ;  /* 0x0000000000007b1d */ /* 0x000fec0000010000 */
[----:B------:R-:W-:Y:S05]  /*1da0*/  EXIT ;  /* 0x000000000000794d */ /* 0x000fea0003800000 */
        .weak           $__internal_7_$__cuda_sm3x_div_rn_noftz_f32_slowpath
        .type           $__internal_7_$__cuda_sm3x_div_rn_noftz_f32_slowpath,@function
        .size           $__internal_7_$__cuda_sm3x_div_rn_noftz_f32_slowpath,(.L_x_558 - $__internal_7_$__cuda_sm3x_div_rn_noftz_f32_slowpath)
$__internal_7_$__cuda_sm3x_div_rn_noftz_f32_slowpath:
        /* <DEDUP_REMOVED lines=37> */
.L_x_304:
        /* <DEDUP_REMOVED lines=29> */
[CC--:B------:R-:W-:Y:S01]  /*21d0*/  FFMA.RZ R2, R21.reuse, R23.reuse, R20 ;  /* 0x0000001715027223 */ /* 0x0c0fe2000000c014 */
[----:B------:R-:W-:Y:S01]  /*21e0*/  IMAD.MOV R7, RZ, RZ, -R22 ;  /* 0x000000ffff077224 */ /* 0x000fe200078e0a16 */
[C---:B------:R-:W-:Y:S02]  /*21f0*/  ISETP.NE.AND P3, PT, R22.reuse, RZ, PT ;  /* 0x000000ff1600720c */ /* 0x040fe40003f65270 */
[----:B------:R-:W-:Y:S02]  /*2200*/  ISETP.NE.AND P2, PT, R22, RZ, PT ;  /* 0x000000ff1600720c */ /* 0x000fe40003f45270 */
[----:B------:R-:W-:Y:S01]  /*2210*/  LOP3.LUT R3, R2, 0x7fffff, RZ, 0xc0, !PT ;  /* 0x007fffff02037812 */ /* 0x000fe200078ec0ff */
[CCC-:B------:R-:W-:Y:S01]  /*2220*/  FFMA.RP R2, R21.reuse, R23.reuse, R20.reuse ;  /* 0x0000001715027223 */ /* 0x1c0fe20000008014 */
[----:B------:R-:W-:Y:S01]  /*2230*/  FFMA.RM R21, R21, R23, R20 ;  /* 0x0000001715157223 */ /* 0x000fe20000004014 */
[----:B------:R-:W-:Y:S01]  /*2240*/  VIADD R20, R22, 0x20 ;  /* 0x0000002016147836 */ /* 0x000fe20000000000 */
[----:B------:R-:W-:-:S03]  /*2250*/  LOP3.LUT R3, R3, 0x800000, RZ, 0xfc, !PT ;  /* 0x0080000003037812 */ /* 0x000fc600078efcff */
        /* <DEDUP_REMOVED lines=13> */
.L_x_311:
[----:B------:R-:W-:-:S04]  /*2330*/  LOP3.LUT R0, R0, 0x80000000, RZ, 0xc0, !PT ;  /* 0x8000000000007812 */ /* 0x000fc800078ec0ff */
[----:B------:R-:W-:Y:S01]  /*2340*/  LOP3.LUT R0, R0, 0x7f800000, RZ, 0xfc, !PT ;  /* 0x7f80000000007812 */ /* 0x000fe200078efcff */
[----:B------:R-:W-:Y:S06]  /*2350*/  BRA `(.L_x_312) ;  /* 0x0000000000047947 */ /* 0x000fec0003800000 */
.L_x_310:
[----:B------:R-:W-:-:S07]  /*2360*/  IMAD R0, R7, 0x800000, R0 ;  /* 0x0080000007007824 */ /* 0x000fce00078e0200 */
.L_x_312:
[----:B------:R-:W-:Y:S05]  /*2370*/  BSYNC.RECONVERGENT B4 ;  /* 0x0000000000047941 */ /* 0x000fea0003800200 */
.L_x_309:
[----:B------:R-:W-:Y:S05]  /*2380*/  BRA `(.L_x_313) ;  /* 0x0000000000207947 */ /* 0x000fea0003800000 */
.L_x_308:
[----:B------:R-:W-:-:S04]  /*2390*/  LOP3.LUT R0, R23, 0x80000000, R20, 0x48, !PT ;  /* 0x8000000017007812 */ /* 0x000fc800078e4814 */
[----:B------:R-:W-:Y:S01]  /*23a0*/  LOP3.LUT R0, R0, 0x7f800000, RZ, 0xfc, !PT ;  /* 0x7f80000000007812 */ /* 0x000fe200078efcff */
[----:B------:R-:W-:Y:S06]  /*23b0*/  BRA `(.L_x_313) ;  /* 0x0000000000147947 */ /* 0x000fec0003800000 */
.L_x_307:
[----:B------:R-:W-:Y:S01]  /*23c0*/  LOP3.LUT R0, R23, 0x80000000, R20, 0x48, !PT ;  /* 0x8000000017007812 */ /* 0x000fe200078e4814 */
[----:B------:R-:W-:Y:S06]  /*23d0*/  BRA `(.L_x_313) ;  /* 0x00000000000c7947 */ /* 0x000fec0003800000 */
.L_x_306:
[----:B------:R-:W0:Y:S01]  /*23e0*/  MUFU.RSQ R0, -QNAN ;  /* 0xffc0000000007908 */ /* 0x000e220000001400 */
[----:B------:R-:W-:Y:S05]  /*23f0*/  BRA `(.L_x_313) ;  /* 0x0000000000047947 */ /* 0x000fea0003800000 */
.L_x_305:
[----:B------:R-:W-:-:S07]  /*2400*/  FADD.FTZ R0, R0, R3 ;  /* 0x0000000300007221 */ /* 0x000fce0000010000 */
.L_x_313:
[----:B------:R-:W-:Y:S05]  /*2410*/  BSYNC.RECONVERGENT B3 ;  /* 0x0000000000037941 */ /* 0x000fea0003800200 */
.L_x_303:
[----:B------:R-:W-:-:S04]  /*2420*/  IMAD.MOV.U32 R7, RZ, RZ, 0x0 ;  /* 0x00000000ff077424 */ /* 0x000fc800078e00ff */
[----:B0-----:R-:W-:Y:S05]  /*2430*/  RET.REL.NODEC R6 `(_Z8mitchk_fPKfS0_Pfjjjjjjff) ;  /* 0xffffffd806f07950 */ /* 0x001fea0003c3ffff */
.L_x_314:
        /* <DEDUP_REMOVED lines=12> */
.L_x_558:


//--------------------- .text._Z15mitchk_unbias_fPKfS0_Pfjjjjjjff --------------------------
	.section	.text._Z15mitchk_unbias_fPKfS0_Pfjjjjjjff,"ax",@progbits
	.align	128
        .global         _Z15mitchk_unbias_fPKfS0_Pfjjjjjjff
        .type           _Z15mitchk_unbias_fPKfS0_Pfjjjjjjff,@function
        .size           _Z15mitchk_unbias_fPKfS0_Pfjjjjjjff,(.L_x_559 - _Z15mitchk_unbias_fPKfS0_Pfjjjjjjff)
        .other          _Z15mitchk_unbias_fPKfS0_Pfjjjjjjff,@"STO_CUDA_ENTRY STV_DEFAULT"
_Z15mitchk_unbias_fPKfS0_Pfjjjjjjff:
.text._Z15mitchk_unbias_fPKfS0_Pfjjjjjjff:
        /* <DEDUP_REMOVED lines=27> */
.L_x_317:
        /* <DEDUP_REMOVED lines=19> */
.L_x_316:
[----:B------:R-:W-:Y:S05]  /*02e0*/  BRA.U !UP0, `(.L_x_315) ;  /* 0x0000000108287547 */ /* 0x000fea000b800000 */
[----:B------:R-:W-:Y:S01]  /*02f0*/  UIADD3 UR7, UPT, UPT, -UR7, URZ, URZ ;  /* 0x000000ff07077290 */ /* 0x000fe2000fffe1ff */
[----:B------:R-:W-:-:S11]  /*0300*/  UMOV UR10, 0x1 ;  /* 0x00000001000a7882 */ /* 0x000fd60000000000 */
.L_x_318:
        /* <DEDUP_REMOVED lines=8> */
.L_x_315:
        /* <DEDUP_REMOVED lines=20> */
.L_x_321:
        /* <DEDUP_REMOVED lines=20> */
.L_x_320:
[----:B------:R-:W-:-:S09]  /*0610*/  UISETP.NE.AND UP0, UPT, UR8, URZ, UPT ;  /* 0x000000ff0800728c */ /* 0x000fd2000bf05270 */
[----:B------:R-:W-:Y:S05]  /*0620*/  BRA.U !UP0, `(.L_x_319) ;  /* 0x0000000108287547 */ /* 0x000fea000b800000 */
[----:B------:R-:W-:Y:S01]  /*0630*/  UIADD3 UR8, UPT, UPT, -UR8, URZ, URZ ;  /* 0x000000ff08087290 */ /* 0x000fe2000fffe1ff */
[----:B------:R-:W-:-:S11]  /*0640*/  UMOV UR12, 0x1 ;  /* 0x00000001000c7882 */ /* 0x000fd60000000000 */
.L_x_322:
        /* <DEDUP_REMOVED lines=8> */
.L_x_319:
        /* <DEDUP_REMOVED lines=24> */
.L_x_327:
        /* <DEDUP_REMOVED lines=68> */
.L_x_326:
        /* <DEDUP_REMOVED lines=12> */
[----:B------:R-:W-:-:S02]  /*0d50*/  SHF.L.U32 R11, R15, R0, RZ ;  /* 0x000000000f0b7219 */ /* 0x000fc400000006ff */
[----:B------:R-:W-:Y:S02]  /*0d60*/  IADD3 R12, P0, P1, R7, R6, R12 ;  /* 0x00000006070c7210 */ /* 0x000fe4000791e00c */
[C---:B------:R-:W-:Y:S02]  /*0d70*/  SHF.L.U64.HI R6, R15.reuse, R3, RZ ;  /* 0x000000030f067219 */ /* 0x040fe400000102ff */
[C---:B------:R-:W-:Y:S02]  /*0d80*/  SHF.L.U64.HI R3, R15.reuse, R4, RZ ;  /* 0x000000040f037219 */ /* 0x040fe400000102ff */
[-C--:B------:R-:W-:Y:S02]  /*0d90*/  SHF.L.U32 R4, R15, R5.reuse, RZ ;  /* 0x000000050f047219 */ /* 0x080fe400000006ff */
        /* <DEDUP_REMOVED lines=11> */
[CC--:B------:R-:W-:Y:S02]  /*0e50*/  SHF.L.U64.HI R14, R15.reuse, R10.reuse, RZ ;  /* 0x0000000a0f0e7219 */ /* 0x0c0fe400000102ff */
[C---:B------:R-:W-:Y:S02]  /*0e60*/  SHF.L.U32 R12, R15.reuse, R10, RZ ;  /* 0x0000000a0f0c7219 */ /* 0x040fe400000006ff */
[----:B------:R-:W-:Y:S02]  /*0e70*/  IADD3 R6, P0, P1, R6, R7, R11 ;  /* 0x0000000706067210 */ /* 0x000fe4000791e00b */
[----:B------:R-:W-:-:S02]  /*0e80*/  SHF.L.U64.HI R10, R15, R3, RZ ;  /* 0x000000030f0a7219 */ /* 0x000fc400000102ff */
[CC--:B------:R-:W-:Y:S02]  /*0e90*/  SHF.L.U32 R7, R15.reuse, R5.reuse, RZ ;  /* 0x000000050f077219 */ /* 0x0c0fe400000006ff */
[C---:B------:R-:W-:Y:S02]  /*0ea0*/  SHF.L.U64.HI R3, R15.reuse, R4, RZ ;  /* 0x000000040f037219 */ /* 0x040fe400000102ff */
[----:B------:R-:W-:Y:S02]  /*0eb0*/  SHF.L.U64.HI R5, R15, R5, RZ ;  /* 0x000000050f057219 */ /* 0x000fe400000102ff */
[----:B------:R-:W-:Y:S02]  /*0ec0*/  IADD3 R12, P2, P3, R12, R7, R6 ;  /* 0x000000070c0c7210 */ /* 0x000fe40007b5e006 */
[----:B------:R-:W-:-:S04]  /*0ed0*/  IADD3.X R3, PT, PT, R3, R10, R13, P0, P1 ;  /* 0x0000000a03037210 */ /* 0x000fc800007e240d */
[----:B------:R-:W-:-:S07]  /*0ee0*/  IADD3.X R14, PT, PT, R14, R5, R3, P2, P3 ;  /* 0x000000050e0e7210 */ /* 0x000fce00017e6403 */
.L_x_328:
[----:B------:R-:W-:-:S09]  /*0ef0*/  UISETP.NE.OR UP0, UPT, UR10, URZ, UP0 ;  /* 0x000000ff0a00728c */ /* 0x000fd20008705670 */
[----:B------:R-:W-:Y:S05]  /*0f00*/  BRA.U !UP0, `(.L_x_324) ;  /* 0x0000000108507547 */ /* 0x000fea000b800000 */
.L_x_325:
[----:B------:R-:W-:-:S07]  /*0f10*/  IMAD.MOV.U32 R4, RZ, RZ, 0x1 ;  /* 0x00000001ff047424 */ /* 0x000fce00078e00ff */
.L_x_329:
        /* <DEDUP_REMOVED lines=19> */
.L_x_324:
[----:B------:R-:W-:-:S09]  /*1050*/  UISETP.NE.AND UP0, UPT, UR9, URZ, UPT ;  /* 0x000000ff0900728c */ /* 0x000fd2000bf05270 */
[----:B------:R-:W-:Y:S05]  /*1060*/  BRA.U !UP0, `(.L_x_323) ;  /* 0x0000000108287547 */ /* 0x000fea000b800000 */
[----:B------:R-:W-:Y:S01]  /*1070*/  IMAD.MOV.U32 R5, RZ, RZ, 0x1 ;  /* 0x00000001ff057424 */ /* 0x000fe200078e00ff */
[----:B------:R-:W-:-:S12]  /*1080*/  UIADD3 UR9, UPT, UPT, -UR9, URZ, URZ ;  /* 0x000000ff09097290 */ /* 0x000fd8000fffe1ff */
.L_x_330:
        /* <DEDUP_REMOVED lines=8> */
.L_x_323:
[----:B0-----:R-:W0:Y:S01]  /*1110*/  LDCU UR10, c[0x0][0x3a4] ;  /* 0x00007480ff0a77ac */ /* 0x001e220008000800 */
        /* <DEDUP_REMOVED lines=13> */
.L_x_331:
        /* <DEDUP_REMOVED lines=11> */
[----:B------:R-:W-:Y:S01]  /*12a0*/  LOP3.LUT R12, R12, UR6, RZ, 0xc0, !PT ;  /* 0x000000060c0c7c12 */ /* 0x000fe2000f8ec0ff */
[----:B------:R-:W-:Y:S01]  /*12b0*/  IMAD.MOV.U32 R21, RZ, RZ, RZ ;  /* 0x000000ffff157224 */ /* 0x000fe200078e00ff */
[----:B------:R-:W-:Y:S02]  /*12c0*/  I2FP.F32.U32 R11, UR8 ;  /* 0x00000008000b7c45 */ /* 0x000fe40008201000 */
[----:B------:R-:W-:Y:S02]  /*12d0*/  CS2R R6, SRZ ;  /* 0x0000000000067805 */ /* 0x000fe4000001ff00 */
[----:B------:R-:W-:-:S02]  /*12e0*/  I2FP.F32.U32 R13, UR9 ;  /* 0x00000009000d7c45 */ /* 0x000fc40008201000 */
[----:B------:R-:W-:Y:S02]  /*12f0*/  FSETP.GEU.AND P0, PT, R10, -126, PT ;  /* 0xc2fc00000a00780b */ /* 0x000fe40003f0e000 */
[----:B------:R-:W-:Y:S02]  /*1300*/  FSETP.GEU.AND P1, PT, R11, -126, PT ;  /* 0xc2fc00000b00780b */ /* 0x000fe40003f2e000 */
[----:B------:R-:W-:Y:S02]  /*1310*/  FSETP.GEU.AND P2, PT, R13, -126, PT ;  /* 0xc2fc00000d00780b */ /* 0x000fe40003f4e000 */
[----:B------:R-:W-:Y:S02]  /*1320*/  SHF.L.U32 R15, R15, UR10, RZ ;  /* 0x0000000a0f0f7c19 */ /* 0x000fe400080006ff */
[----:B------:R-:W-:Y:S02]  /*1330*/  LOP3.LUT R14, R14, UR7, RZ, 0xc0, !PT ;  /* 0x000000070e0e7c12 */ /* 0x000fe4000f8ec0ff */
[----:B------:R-:W-:-:S02]  /*1340*/  I2FP.F32.U32 R18, UR10 ;  /* 0x0000000a00127c45 */ /* 0x000fc40008201000 */
[----:B------:R-:W-:Y:S01]  /*1350*/  SHF.R.S32.HI R20, RZ, 0x1f, R15 ;  /* 0x0000001fff147819 */ /* 0x000fe2000001140f */
        /* <DEDUP_REMOVED lines=9> */
.L_x_349:
        /* <DEDUP_REMOVED lines=32> */
[----:B------:R-:W-:Y:S01]  /*15f0*/  @!P0 IADD3 R26, P3, PT, RZ, -R22, RZ ;  /* 0x80000016ff1a8210 */ /* 0x000fe20007f7e0ff */
[----:B------:R-:W-:Y:S02]  /*1600*/  @!P0 IMAD.MOV.U32 R0, RZ, RZ, 0x1 ;  /* 0x00000001ff008424 */ /* 0x000fe400078e00ff */
[----:B------:R-:W-:Y:S01]  /*1610*/  @P0 IMAD.MOV.U32 R0, RZ, RZ, RZ ;  /* 0x000000ffff000224 */ /* 0x000fe200078e00ff */
[----:B------:R-:W-:Y:S01]  /*1620*/  @!P0 LOP3.LUT R26, R26, UR4, RZ, 0xc0, !PT ;  /* 0x000000041a1a8c12 */ /* 0x000fe2000f8ec0ff */
[----:B------:R-:W-:Y:S01]  /*1630*/  @!P0 IMAD.X R27, RZ, RZ, ~R23, P3 ;  /* 0x000000ffff1b8224 */ /* 0x000fe200018e0e17 */
[----:B------:R-:W-:Y:S02]  /*1640*/  @!P2 IADD3 R29, P3, PT, RZ, -R2, RZ ;  /* 0x80000002ff1da210 */ /* 0x000fe40007f7e0ff */
[----:B------:R-:W-:Y:S02]  /*1650*/  @P0 LOP3.LUT R26, R22, UR4, RZ, 0xc0, !PT ;  /* 0x00000004161a0c12 */ /* 0x000fe4000f8ec0ff */
[----:B------:R-:W-:Y:S01]  /*1660*/  @!P0 LOP3.LUT R27, R27, UR5, RZ, 0xc0, !PT ;  /* 0x000000051b1b8c12 */ /* 0x000fe2000f8ec0ff */
[----:B------:R-:W-:Y:S01]  /*1670*/  @!P2 IMAD.X R24, RZ, RZ, ~R3, P3 ;  /* 0x000000ffff18a224 */ /* 0x000fe200018e0e03 */
[----:B------:R-:W-:Y:S01]  /*1680*/  @P0 LOP3.LUT R27, R23, UR5, RZ, 0xc0, !PT ;  /* 0x00000005171b0c12 */ /* 0x000fe2000f8ec0ff */
[----:B------:R-:W-:Y:S01]  /*1690*/  @!P2 IMAD.MOV.U32 R23, RZ, RZ, 0x1 ;  /* 0x00000001ff17a424 */ /* 0x000fe200078e00ff */
[----:B------:R-:W-:Y:S01]  /*16a0*/  @!P2 LOP3.LUT R29, R29, UR4, RZ, 0xc0, !PT ;  /* 0x000000041d1dac12 */ /* 0x000fe2000f8ec0ff */
[----:B------:R-:W-:Y:S01]  /*16b0*/  @P2 IMAD.MOV.U32 R23, RZ, RZ, RZ ;  /* 0x000000ffff172224 */ /* 0x000fe200078e00ff */
[----:B------:R-:W-:-:S02]  /*16c0*/  @!P2 LOP3.LUT R24, R24, UR5, RZ, 0xc0, !PT ;  /* 0x000000051818ac12 */ /* 0x000fc4000f8ec0ff */
[----:B------:R-:W-:Y:S01]  /*16d0*/  @P2 LOP3.LUT R29, R2, UR4, RZ, 0xc0, !PT ;  /* 0x00000004021d2c12 */ /* 0x000fe2000f8ec0ff */
[----:B------:R-:W-:Y:S01]  /*16e0*/  IMAD.MOV.U32 R2, RZ, RZ, RZ ;  /* 0x000000ffff027224 */ /* 0x000fe200078e00ff */
[----:B------:R-:W-:-:S07]  /*16f0*/  @P2 LOP3.LUT R24, R3, UR5, RZ, 0xc0, !PT ;  /* 0x0000000503182c12 */ /* 0x000fce000f8ec0ff */
.L_x_339:
[----:B-1----:R-:W-:Y:S01]  /*1700*/  ISETP.NE.AND P0, PT, R2, R25, PT ;  /* 0x000000190200720c */ /* 0x002fe20003f05270 */
        /* <DEDUP_REMOVED lines=9> */
.L_x_338:
[----:B------:R-:W-:Y:S05]  /*17a0*/  BSYNC.RECONVERGENT B2 ;  /* 0x0000000000027941 */ /* 0x000fea0003800200 */
.L_x_337:
[----:B------:R-:W1:Y:S01]  /*17b0*/  LDC R28, c[0x0][0x3a8] ;  /* 0x0000ea00ff1c7b82 */ /* 0x000e620000000800 */
[----:B------:R-:W-:Y:S01]  /*17c0*/  BSSY.RECONVERGENT B2, `(.L_x_340) ;  /* 0x000000d000027945 */ /* 0x000fe20003800200 */
[----:B------:R-:W-:-:S07]  /*17d0*/  IMAD.MOV.U32 R3, RZ, RZ, RZ ;  /* 0x000000ffff037224 */ /* 0x000fce00078e00ff */
.L_x_342:
[----:B-1----:R-:W-:Y:S01]  /*17e0*/  ISETP.NE.AND P0, PT, R3, R28, PT ;  /* 0x0000001c0300720c */ /* 0x002fe20003f05270 */
[----:B------:R-:W-:Y:S02]  /*17f0*/  IMAD.MOV.U32 R2, RZ, RZ, R3 ;  /* 0x000000ffff027224 */ /* 0x000fe400078e0003 */
[----:B------:R-:W-:-:S10]  /*1800*/  IMAD.MOV.U32 R22, RZ, RZ, RZ ;  /* 0x000000ffff167224 */ /* 0x000fd400078e00ff */
        /* <DEDUP_REMOVED lines=8> */
.L_x_341:
[----:B------:R-:W-:Y:S05]  /*1890*/  BSYNC.RECONVERGENT B2 ;  /* 0x0000000000027941 */ /* 0x000fea0003800200 */
.L_x_340:
[----:B------:R-:W1:Y:S01]  /*18a0*/  LDC R25, c[0x0][0x3a4] ;  /* 0x0000e900ff197b82 */ /* 0x000e620000000800 */
[----:B------:R-:W-:Y:S01]  /*18b0*/  IMAD.MOV.U32 R31, RZ, RZ, 0x1 ;  /* 0x00000001ff1f7424 */ /* 0x000fe200078e00ff */
[----:B------:R-:W-:Y:S04]  /*18c0*/  BSSY.RECONVERGENT B2, `(.L_x_343) ;  /* 0x000004e000027945 */ /* 0x000fe80003800200 */
[CC--:B------:R-:W-:Y:S02]  /*18d0*/  SHF.L.U64.HI R28, R31.reuse, R19.reuse, RZ ;  /* 0x000000131f1c7219 */ /* 0x0c0fe400000102ff */
[C---:B------:R-:W-:Y:S02]  /*18e0*/  SHF.L.U32 R3, R31.reuse, R19, RZ ;  /* 0x000000131f037219 */ /* 0x040fe400000006ff */
[----:B------:R-:W-:-:S02]  /*18f0*/  SHF.L.U32 R2, R31, R22, RZ ;  /* 0x000000161f027219 */ /* 0x000fc400000006ff */
[----:B------:R-:W-:Y:S02]  /*1900*/  LOP3.LUT R27, R28, R27, RZ, 0x3c, !PT ;  /* 0x0000001b1c1b7212 */ /* 0x000fe400078e3cff */
[----:B------:R-:W-:Y:S02]  /*1910*/  LOP3.LUT R3, R3, R26, RZ, 0x3c, !PT ;  /* 0x0000001a03037212 */ /* 0x000fe400078e3cff */
[----:B------:R-:W-:Y:S02]  /*1920*/  LOP3.LUT R26, R2, R29, RZ, 0x3c, !PT ;  /* 0x0000001d021a7212 */ /* 0x000fe400078e3cff */
[----:B------:R-:W-:-:S04]  /*1930*/  SHF.L.U64.HI R31, R31, R22, RZ ;  /* 0x000000161f1f7219 */ /* 0x000fc800000102ff */
[----:B------:R-:W-:Y:S02]  /*1940*/  LOP3.LUT R31, R31, R24, RZ, 0x3c, !PT ;  /* 0x000000181f1f7212 */ /* 0x000fe400078e3cff */
[-C--:B-1----:R-:W-:Y:S02]  /*1950*/  ISETP.GE.U32.AND P0, PT, R19, R25.reuse, PT ;  /* 0x000000191300720c */ /* 0x082fe40003f06070 */
[----:B------:R-:W-:-:S11]  /*1960*/  ISETP.GE.U32.AND P2, PT, R22, R25, PT ;  /* 0x000000191600720c */ /* 0x000fd60003f46070 */
[----:B------:R-:W-:Y:S02]  /*1970*/  @P0 IMAD.IADD R28, R19, 0x1, -R25 ;  /* 0x00000001131c0824 */ /* 0x000fe400078e0a19 */
[----:B------:R-:W-:Y:S02]  /*1980*/  @!P0 IMAD.IADD R2, R25, 0x1, -R19 ;  /* 0x0000000119028824 */ /* 0x000fe400078e0a13 */
[----:B------:R-:W-:Y:S01]  /*1990*/  @P2 IMAD.IADD R24, R22, 0x1, -R25 ;  /* 0x0000000116182824 */ /* 0x000fe200078e0a19 */
[-CC-:B------:R-:W-:Y:S02]  /*19a0*/  @P0 SHF.R.S32.HI R29, RZ, R28.reuse, R27.reuse ;  /* 0x0000001cff1d0219 */ /* 0x180fe4000001141b */
[C-C-:B------:R-:W-:Y:S02]  /*19b0*/  @P0 SHF.R.S64 R28, R3.reuse, R28, R27.reuse ;  /* 0x0000001c031c0219 */ /* 0x140fe4000000101b */
[-C--:B------:R-:W-:Y:S01]  /*19c0*/  @!P0 SHF.L.U64.HI R29, R3, R2.reuse, R27 ;  /* 0x00000002031d8219 */ /* 0x080fe2000001021b */
[----:B------:R-:W-:Y:S01]  /*19d0*/  @!P2 IMAD.IADD R27, R25, 0x1, -R22 ;  /* 0x00000001191ba824 */ /* 0x000fe200078e0a16 */
[----:B------:R-:W-:-:S02]  /*19e0*/  @!P0 SHF.L.U32 R28, R3, R2, RZ ;  /* 0x00000002031c8219 */ /* 0x000fc400000006ff */
[----:B------:R-:W1:Y:S01]  /*19f0*/  F2I.S64.FLOOR R2, R11 ;  /* 0x0000000b00027311 */ /* 0x000e620000205900 */
[CCC-:B------:R-:W-:Y:S02]  /*1a00*/  @P2 SHF.R.S64 R33, R26.reuse, R24.reuse, R31.reuse ;  /* 0x000000181a212219 */ /* 0x1c0fe4000000101f */
[-C--:B------:R-:W-:Y:S02]  /*1a10*/  @!P2 SHF.L.U32 R33, R26, R27.reuse, RZ ;  /* 0x0000001b1a21a219 */ /* 0x080fe400000006ff */
[----:B------:R-:W-:Y:S02]  /*1a20*/  LOP3.LUT R28, R28, 0x1, RZ, 0xfc, !PT ;  /* 0x000000011c1c7812 */ /* 0x000fe400078efcff */
[----:B------:R-:W-:Y:S02]  /*1a30*/  LOP3.LUT R33, R33, 0x1, RZ, 0xfc, !PT ;  /* 0x0000000121217812 */ /* 0x000fe400078efcff */
[--C-:B------:R-:W-:Y:S02]  /*1a40*/  @P2 SHF.R.S32.HI R24, RZ, R24, R31.reuse ;  /* 0x00000018ff182219 */ /* 0x100fe4000001141f */
[----:B------:R-:W-:-:S02]  /*1a50*/  @!P2 SHF.L.U64.HI R24, R26, R27, R31 ;  /* 0x0000001b1a18a219 */ /* 0x000fc4000001021f */
        /* <DEDUP_REMOVED lines=12> */
[----:B------:R-:W0:Y:S08]  /*1b20*/  F2I.S64.FLOOR R2, R2 ;  /* 0x0000000200027311 */ /* 0x000e300000205900 */
[----:B------:R-:W-:Y:S02]  /*1b30*/  @P0 IMAD.IADD R22, R28, 0x1, -R25 ;  /* 0x000000011c160824 */ /* 0x000fe400078e0a19 */
[----:B------:R-:W-:Y:S01]  /*1b40*/  @!P0 IMAD.IADD R25, R25, 0x1, -R28 ;  /* 0x0000000119198824 */ /* 0x000fe200078e0a1c */
[----:B0-----:R-:W-:-:S05]  /*1b50*/  IADD3 R27, P2, PT, -R2, R27, RZ ;  /* 0x0000001b021b7210 */ /* 0x001fca0007f5e1ff */
[----:B------:R-:W-:Y:S01]  /*1b60*/  IMAD.X R26, R29, 0x1, ~R3, P2 ;  /* 0x000000011d1a7824 */ /* 0x000fe200010e0e03 */
[----:B------:R-:W-:-:S04]  /*1b70*/  @P0 SHF.L.U32 R3, R27, R22, RZ ;  /* 0x000000161b030219 */ /* 0x000fc800000006ff */
[C-C-:B------:R-:W-:Y:S02]  /*1b80*/  @P0 SHF.L.U64.HI R31, R27.reuse, R22, R26.reuse ;  /* 0x000000161b1f0219 */ /* 0x140fe4000001021a */
[-CC-:B------:R-:W-:Y:S02]  /*1b90*/  @!P0 SHF.R.S64 R3, R27, R25.reuse, R26.reuse ;  /* 0x000000191b038219 */ /* 0x180fe4000000101a */
[----:B------:R-:W-:Y:S01]  /*1ba0*/  @!P0 SHF.R.S32.HI R31, RZ, R25, R26 ;  /* 0x00000019ff1f8219 */ /* 0x000fe2000001141a */
[----:B------:R-:W-:Y:S06]  /*1bb0*/  BRA `(.L_x_345) ;  /* 0x0000000000787947 */ /* 0x000fec0003800000 */
.L_x_344:
        /* <DEDUP_REMOVED lines=20> */
.L_x_346:
        /* <DEDUP_REMOVED lines=10> */
.L_x_345:
[----:B------:R-:W-:Y:S05]  /*1da0*/  BSYNC.RECONVERGENT B2 ;  /* 0x0000000000027941 */ /* 0x000fea0003800200 */
.L_x_343:
        /* <DEDUP_REMOVED lines=18> */
[----:B------:R-:W-:Y:S05]  /*1ed0*/  CALL.REL.NOINC `($__internal_8_$__cuda_sm3x_div_rn_noftz_f32_slowpath) ;  /* 0x0000000000547944 */ /* 0x000fea0003c00000 */
[----:B------:R-:W-:-:S07]  /*1ee0*/  IMAD.MOV.U32 R22, RZ, RZ, R0 ;  /* 0x000000ffff167224 */ /* 0x000fce00078e0000 */
.L_x_348:
[----:B------:R-:W-:Y:S05]  /*1ef0*/  BSYNC.RECONVERGENT B2 ;  /* 0x0000000000027941 */ /* 0x000fea0003800200 */
.L_x_347:
[----:B------:R-:W0:Y:S02]  /*1f00*/  F2F.F64.F32 R2, R22 ;  /* 0x0000001600027310 */ /* 0x000e240000201800 */
[----:B0-----:R-:W-:-:S11]  /*1f10*/  DADD R6, R6, R2 ;  /* 0x0000000006067229 */ /* 0x001fd60000000002 */
.L_x_336:
[----:B------:R-:W-:Y:S05]  /*1f20*/  BSYNC.RECONVERGENT B0 ;  /* 0x0000000000007941 */ /* 0x000fea0003800200 */
.L_x_335:
[----:B------:R-:W-:Y:S05]  /*1f30*/  @P1 BRA `(.L_x_349) ;  /* 0xfffffff4002c1947 */ /* 0x000fea000383ffff */
[----:B------:R1:W3:Y:S02]  /*1f40*/  F2F.F32.F64 R6, R6 ;  /* 0x0000000600067310 */ /* 0x0002e40000301000 */
.L_x_334:
[----:B------:R-:W4:Y:S01]  /*1f50*/  LDC.64 R2, c[0x0][0x390] ;  /* 0x0000e400ff027b82 */ /* 0x000f220000000a00 */
[----:B------:R-:W5:Y:S01]  /*1f60*/  LDCU UR8, c[0x0][0x398] ;  /* 0x00007300ff0877ac */ /* 0x000f620008000800 */
[----:B--2---:R-:W-:Y:S02]  /*1f70*/  R2UR UR12, R16 ;  /* 0x00000000100c72ca */ /* 0x004fe400000e0000 */
[----:B------:R-:W-:Y:S01]  /*1f80*/  R2UR UR13, R17 ;  /* 0x00000000110d72ca */ /* 0x000fe200000e0000 */
[----:B-----5:R-:W-:Y:S01]  /*1f90*/  IMAD R9, R9, UR8, R8 ;  /* 0x0000000809097c24 */ /* 0x020fe2000f8e0208 */
[----:B------:R-:W0:Y:S03]  /*1fa0*/  LDCU.64 UR8, c[0x0][0x3b0] ;  /* 0x00007600ff0877ac */ /* 0x000e260008000a00 */
[----:B----4-:R-:W-:-:S08]  /*1fb0*/  IMAD.WIDE.U32 R2, R9, 0x4, R2 ;  /* 0x0000000409027825 */ /* 0x010fd000078e0002 */
[----:B------:R-:W0:Y:S02]  /*1fc0*/  LDG.E R0, desc[UR12][R2.64] ;  /* 0x0000000c02007981 */ /* 0x000e24000c1e1900 */
[----:B0-----:R-:W-:-:S04]  /*1fd0*/  FMUL R5, R0, UR9 ;  /* 0x0000000900057c20 */ /* 0x001fc80008400000 */
[----:B---3--:R-:W-:-:S05]  /*1fe0*/  FFMA R5, R6, UR8, R5 ;  /* 0x0000000806057c23 */ /* 0x008fca0008000005 */
[----:B------:R2:W-:Y:S02]  /*1ff0*/  STG.E desc[UR12][R2.64], R5 ;  /* 0x0000000502007986 */ /* 0x0005e4000c10190c */
.L_x_333:
[----:B------:R-:W-:Y:S05]  /*2000*/  BSYNC.RECONVERGENT B1 ;  /* 0x0000000000017941 */ /* 0x000fea0003800200 */
.L_x_332:
[----:B------:R-:W-:Y:S06]  /*2010*/  BAR.SYNC.DEFER_BLOCKING 0x0 ;  /* 0x0000000000007b1d */ /* 0x000fec0000010000 */
[----:B------:R-:W-:Y:S05]  /*2020*/  EXIT ;  /* 0x000000000000794d */ /* 0x000fea0003800000 */
        .weak           $__internal_8_$__cuda_sm3x_div_rn_noftz_f32_slowpath
        .type           $__internal_8_$__cuda_sm3x_div_rn_noftz_f32_slowpath,@function
        .size           $__internal_8_$__cuda_sm3x_div_rn_noftz_f32_slowpath,(.L_x_559 - $__internal_8_$__cuda_sm3x_div_rn_noftz_f32_slowpath)
$__internal_8_$__cuda_sm3x_div_rn_noftz_f32_slowpath:
        /* <DEDUP_REMOVED lines=37> */
.L_x_351:
[----:B------:R-:W-:Y:S01]  /*2280*/  LEA R0, R22, 0xc0800000, 0x17 ;  /* 0xc080000016007811 */ /* 0x000fe200078eb8ff */
[----:B------:R-:W-:Y:S04]  /*2290*/  BSSY.RECONVERGENT B4, `(.L_x_356) ;  /* 0x0000036000047945 */ /* 0x000fe80003800200 */
[----:B------:R-:W-:Y:S02]  /*22a0*/  IMAD.IADD R26, R25, 0x1, -R0 ;  /* 0x00000001191a7824 */ /* 0x000fe400078e0a00 */
[----:B------:R-:W-:Y:S02]  /*22b0*/  VIADD R25, R28, 0xffffff81 ;  /* 0xffffff811c197836 */ /* 0x000fe40000000000 */
[----:B------:R-:W0:Y:S01]  /*22c0*/  MUFU.RCP R3, R26 ;  /* 0x0000001a00037308 */ /* 0x000e220000001000 */
[----:B------:R-:W-:Y:S01]  /*22d0*/  FADD.FTZ R27, -R26, -RZ ;  /* 0x800000ff1a1b7221 */ /* 0x000fe20000010100 */
[----:B------:R-:W-:-:S03]  /*22e0*/  IMAD R0, R25, -0x800000, R24 ;  /* 0xff80000019007824 */ /* 0x000fc600078e0218 */
[----:B0-----:R-:W-:-:S04]  /*22f0*/  FFMA R28, R3, R27, 1 ;  /* 0x3f800000031c7423 */ /* 0x001fc8000000001b */
[----:B------:R-:W-:-:S04]  /*2300*/  FFMA R3, R3, R28, R3 ;  /* 0x0000001c03037223 */ /* 0x000fc80000000003 */
[----:B------:R-:W-:-:S04]  /*2310*/  FFMA R24, R0, R3, RZ ;  /* 0x0000000300187223 */ /* 0x000fc800000000ff */
[----:B------:R-:W-:-:S04]  /*2320*/  FFMA R28, R27, R24, R0 ;  /* 0x000000181b1c7223 */ /* 0x000fc80000000000 */
[----:B------:R-:W-:Y:S01]  /*2330*/  FFMA R28, R3, R28, R24 ;  /* 0x0000001c031c7223 */ /* 0x000fe20000000018 */
[----:B------:R-:W-:-:S03]  /*2340*/  IADD3 R24, PT, PT, R25, 0x7f, -R22 ;  /* 0x0000007f19187810 */ /* 0x000fc60007ffe816 */
[----:B------:R-:W-:Y:S02]  /*2350*/  FFMA R27, R27, R28, R0 ;  /* 0x0000001c1b1b7223 */ /* 0x000fe40000000000 */
[----:B------:R-:W-:Y:S02]  /*2360*/  IMAD.IADD R23, R24, 0x1, R23 ;  /* 0x0000000118177824 */ /* 0x000fe400078e0217 */
        /* <DEDUP_REMOVED lines=15> */
[C---:B------:R-:W-:Y:S01]  /*2460*/  VIADD R24, R25.reuse, 0x20 ;  /* 0x0000002019187836 */ /* 0x040fe20000000000 */
[C---:B------:R-:W-:Y:S02]  /*2470*/  ISETP.NE.AND P3, PT, R25.reuse, RZ, PT ;  /* 0x000000ff1900720c */ /* 0x040fe40003f65270 */
[----:B------:R-:W-:Y:S01]  /*2480*/  ISETP.NE.AND P2, PT, R25, RZ, PT ;  /* 0x000000ff1900720c */ /* 0x000fe20003f45270 */
[----:B------:R-:W-:Y:S01]  /*2490*/  IMAD.MOV R25, RZ, RZ, -R25 ;  /* 0x000000ffff197224 */ /* 0x000fe200078e0a19 */
[----:B------:R-:W-:Y:S01]  /*24a0*/  LOP3.LUT R23, R22, 0x7fffff, RZ, 0xc0, !PT ;  /* 0x007fffff16177812 */ /* 0x000fe200078ec0ff */
[CCC-:B------:R-:W-:Y:S01]  /*24b0*/  FFMA.RP R22, R3.reuse, R27.reuse, R28.reuse ;  /* 0x0000001b03167223 */ /* 0x1c0fe2000000801c */
[----:B------:R-:W-:Y:S02]  /*24c0*/  FFMA.RM R3, R3, R27, R28 ;  /* 0x0000001b03037223 */ /* 0x000fe4000000401c */
        /* <DEDUP_REMOVED lines=14> */
.L_x_358:
[----:B------:R-:W-:-:S04]  /*25b0*/  LOP3.LUT R0, R0, 0x80000000, RZ, 0xc0, !PT ;  /* 0x8000000000007812 */ /* 0x000fc800078ec0ff */
[----:B------:R-:W-:Y:S01]  /*25c0*/  LOP3.LUT R0, R0, 0x7f800000, RZ, 0xfc, !PT ;  /* 0x7f80000000007812 */ /* 0x000fe200078efcff */
[----:B------:R-:W-:Y:S06]  /*25d0*/  BRA `(.L_x_359) ;  /* 0x0000000000047947 */ /* 0x000fec0003800000 */
.L_x_357:
[----:B------:R-:W-:-:S07]  /*25e0*/  IMAD R0, R23, 0x800000, R0 ;  /* 0x0080000017007824 */ /* 0x000fce00078e0200 */
.L_x_359:
[----:B------:R-:W-:Y:S05]  /*25f0*/  BSYNC.RECONVERGENT B4 ;  /* 0x0000000000047941 */ /* 0x000fea0003800200 */
.L_x_356:
[----:B------:R-:W-:Y:S05]  /*2600*/  BRA `(.L_x_360) ;  /* 0x0000000000207947 */ /* 0x000fea0003800000 */
.L_x_355:
[----:B------:R-:W-:-:S04]  /*2610*/  LOP3.LUT R0, R25, 0x80000000, R24, 0x48, !PT ;  /* 0x8000000019007812 */ /* 0x000fc800078e4818 */
[----:B------:R-:W-:Y:S01]  /*2620*/  LOP3.LUT R0, R0, 0x7f800000, RZ, 0xfc, !PT ;  /* 0x7f80000000007812 */ /* 0x000fe200078efcff */
[----:B------:R-:W-:Y:S06]  /*2630*/  BRA `(.L_x_360) ;  /* 0x0000000000147947 */ /* 0x000fec0003800000 */
.L_x_354:
[----:B------:R-:W-:Y:S01]  /*2640*/  LOP3.LUT R0, R25, 0x80000000, R24, 0x48, !PT ;  /* 0x8000000019007812 */ /* 0x000fe200078e4818 */
[----:B------:R-:W-:Y:S06]  /*2650*/  BRA `(.L_x_360) ;  /* 0x00000000000c7947 */ /* 0x000fec0003800000 */
.L_x_353:
[----:B------:R-:W0:Y:S01]  /*2660*/  MUFU.RSQ R0, -QNAN ;  /* 0xffc0000000007908 */ /* 0x000e220000001400 */
[----:B------:R-:W-:Y:S05]  /*2670*/  BRA `(.L_x_360) ;  /* 0x0000000000047947 */ /* 0x000fea0003800000 */
.L_x_352:
[----:B------:R-:W-:-:S07]  /*2680*/  FADD.FTZ R0, R0, R3 ;  /* 0x0000000300007221 */ /* 0x000fce0000010000 */
.L_x_360:
[----:B------:R-:W-:Y:S05]  /*2690*/  BSYNC.RECONVERGENT B3 ;  /* 0x0000000000037941 */ /* 0x000fea0003800200 */
.L_x_350:
[----:B------:R-:W-:-:S04]  /*26a0*/  IMAD.MOV.U32 R3, RZ, RZ, 0x0 ;  /* 0x00000000ff037424 */ /* 0x000fc800078e00ff */
[----:B0-----:R-:W-:Y:S05]  /*26b0*/  RET.REL.NODEC R2 `(_Z15mitchk_unbias_fPKfS0_Pfjjjjjjff) ;  /* 0xffffffd802507950 */ /* 0x001fea0003c3ffff */
.L_x_361:
        /* <DEDUP_REMOVED lines=12> */
.L_x_559:


//--------------------- .text._Z6drum_fPKfS0_Pfjjjjjjff --------------------------
	.section	.text._Z6drum_fPKfS0_Pfjjjjjjff,"ax",@progbits
	.align	128
        .global         _Z6drum_fPKfS0_Pfjjjjjjff
        .type           _Z6drum_fPKfS0_Pfjjjjjjff,@function
        .size           _Z6drum_fPKfS0_Pfjjjjjjff,(.L_x_560 - _Z6drum_fPKfS0_Pfjjjjjjff)
        .other          _Z6drum_fPKfS0_Pfjjjjjjff,@"STO_CUDA_ENTRY STV_DEFAULT"
_Z6drum_fPKfS0_Pfjjjjjjff:
.text._Z6drum_fPKfS0_Pfjjjjjjff:
        /* <DEDUP_REMOVED lines=27> */
.L_x_364:
        /* <DEDUP_REMOVED lines=19> */
.L_x_363:
[----:B------:R-:W-:Y:S05]  /*02e0*/  BRA.U !UP0, `(.L_x_362) ;  /* 0x0000000108287547 */ /* 0x000fea000b800000 */
[----:B------:R-:W-:Y:S01]  /*02f0*/  UIADD3 UR7, UPT, UPT, -UR7, URZ, URZ ;  /* 0x000000ff07077290 */ /* 0x000fe2000fffe1ff */
[----:B------:R-:W-:-:S11]  /*0300*/  UMOV UR10, 0x1 ;  /* 0x00000001000a7882 */ /* 0x000fd60000000000 */
.L_x_365:
        /* <DEDUP_REMOVED lines=8> */
.L_x_362:
        /* <DEDUP_REMOVED lines=20> */
.L_x_368:
        /* <DEDUP_REMOVED lines=20> */
.L_x_367:
[----:B------:R-:W-:-:S09]  /*0610*/  UISETP.NE.AND UP0, UPT, UR8, URZ, UPT ;  /* 0x000000ff0800728c */ /* 0x000fd2000bf05270 */
[----:B------:R-:W-:Y:S05]  /*0620*/  BRA.U !UP0, `(.L_x_366) ;  /* 0x0000000108287547 */ /* 0x000fea000b800000 */
[----:B------:R-:W-:Y:S01]  /*0630*/  UIADD3 UR8, UPT, UPT, -UR8, URZ, URZ ;  /* 0x000000ff08087290 */ /* 0x000fe2000fffe1ff */
[----:B------:R-:W-:-:S11]  /*0640*/  UMOV UR12, 0x1 ;  /* 0x00000001000c7882 */ /* 0x000fd60000000000 */
.L_x_369:
        /* <DEDUP_REMOVED lines=8> */
.L_x_366:
        /* <DEDUP_REMOVED lines=24> */
.L_x_374:
        /* <DEDUP_REMOVED lines=17> */
[----:B------:R-:W-:Y:S01]  /*0960*/  VIADD R10, R4, 0xfffffffe ;  /* 0xfffffffe040a7836 */ /* 0x000fe20000000000 */
[----:B------:R-:W-:-:S02]  /*0970*/  SHF.L.U64.HI R6, R3, R14, RZ ;  /* 0x0000000e03067219 */ /* 0x000fc400000102ff */
[C---:B------:R-:W-:Y:S02]  /*0980*/  SHF.L.U64.HI R11, R3.reuse, R0, RZ ;  /* 0x00000000030b7219 */ /* 0x040fe400000102ff */
[C---:B------:R-:W-:Y:S02]  /*0990*/  SHF.L.U32 R14, R3.reuse, R8, RZ ;  /* 0x00000008030e7219 */ /* 0x040fe400000006ff */
[----:B------:R-:W-:Y:S02]  /*09a0*/  SHF.L.U32 R7, R3, R10, RZ ;  /* 0x0000000a03077219 */ /* 0x000fe400000006ff */
[----:B------:R-:W-:Y:S01]  /*09b0*/  IADD3.X R11, PT, PT, R11, R6, R9, P0, P1 ;  /* 0x000000060b0b7210 */ /* 0x000fe200007e2409 */
[----:B------:R-:W-:Y:S01]  /*09c0*/  VIADD R6, R0, 0x8 ;  /* 0x0000000800067836 */ /* 0x000fe20000000000 */
[----:B------:R-:W-:Y:S01]  /*09d0*/  IADD3 R7, P0, P1, R7, R14, R5 ;  /* 0x0000000e07077210 */ /* 0x000fe2000791e005 */
[----:B------:R-:W-:Y:S01]  /*09e0*/  VIADD R14, R4, 0xffffffff ;  /* 0xffffffff040e7836 */ /* 0x000fe20000000000 */
[----:B------:R-:W-:-:S02]  /*09f0*/  SHF.L.U64.HI R8, R3, R8, RZ ;  /* 0x0000000803087219 */ /* 0x000fc400000102ff */
        /* <DEDUP_REMOVED lines=30> */
[----:B------:R-:W-:Y:S02]  /*0be0*/  IADD3 R7, P0, P1, R7, R14, R5 ;  /* 0x0000000e07077210 */ /* 0x000fe4000791e005 */
[C---:B------:R-:W-:Y:S02]  /*0bf0*/  SHF.L.U64.HI R14, R3.reuse, R8, RZ ;  /* 0x00000008030e7219 */ /* 0x040fe400000102ff */
        /* <DEDUP_REMOVED lines=9> */
.L_x_373:
        /* <DEDUP_REMOVED lines=15> */
[C---:B------:R-:W-:Y:S02]  /*0d80*/  SHF.L.U64.HI R6, R3.reuse, R8, RZ ;  /* 0x0000000803067219 */ /* 0x040fe400000102ff */
[C---:B------:R-:W-:Y:S02]  /*0d90*/  SHF.L.U32 R8, R3.reuse, R14, RZ ;  /* 0x0000000e03087219 */ /* 0x040fe400000006ff */
[----:B------:R-:W-:Y:S01]  /*0da0*/  SHF.L.U32 R5, R3, R0, RZ ;  /* 0x0000000003057219 */ /* 0x000fe200000006ff */
[----:B------:R-:W-:Y:S01]  /*0db0*/  VIADD R0, R0, 0x8 ;  /* 0x0000000800007836 */ /* 0x000fe20000000000 */
[----:B------:R-:W-:Y:S01]  /*0dc0*/  IADD3.X R9, PT, PT, R6, R7, R9, P0, P1 ;  /* 0x0000000706097210 */ /* 0x000fe200007e2409 */
[C---:B------:R-:W-:Y:S01]  /*0dd0*/  VIADD R6, R4.reuse, 0xfffffffd ;  /* 0xfffffffd04067836 */ /* 0x040fe20000000000 */
[----:B------:R-:W-:Y:S01]  /*0de0*/  IADD3 R5, P0, P1, R5, R8, R10 ;  /* 0x0000000805057210 */ /* 0x000fe2000791e00a */
[----:B------:R-:W-:Y:S01]  /*0df0*/  VIADD R8, R4, 0xfffffffe ;  /* 0xfffffffe04087836 */ /* 0x000fe20000000000 */
        /* <DEDUP_REMOVED lines=14> */
[----:B------:R-:W-:-:S07]  /*0ee0*/  IADD3.X R9, PT, PT, R9, R6, R3, P2, P3 ;  /* 0x0000000609097210 */ /* 0x000fce00017e6403 */
.L_x_375:
[----:B------:R-:W-:-:S09]  /*0ef0*/  UISETP.NE.OR UP0, UPT, UR10, URZ, UP0 ;  /* 0x000000ff0a00728c */ /* 0x000fd20008705670 */
[----:B------:R-:W-:Y:S05]  /*0f00*/  BRA.U !UP0, `(.L_x_371) ;  /* 0x0000000108507547 */ /* 0x000fea000b800000 */
.L_x_372:
[----:B------:R-:W-:-:S07]  /*0f10*/  IMAD.MOV.U32 R4, RZ, RZ, 0x1 ;  /* 0x00000001ff047424 */ /* 0x000fce00078e00ff */
.L_x_376:
        /* <DEDUP_REMOVED lines=11> */
[CC--:B------:R-:W-:Y:S02]  /*0fd0*/  SHF.L.U32 R10, R4.reuse, R11.reuse, RZ ;  /* 0x0000000b040a7219 */ /* 0x0c0fe400000006ff */
[----:B------:R-:W-:Y:S02]  /*0fe0*/  IADD3.X R6, PT, PT, R7, R6, R9, P0, P1 ;  /* 0x0000000607067210 */ /* 0x000fe400007e2409 */
[----:B------:R-:W-:Y:S02]  /*0ff0*/  IADD3 R10, P0, P1, R3, R10, R5 ;  /* 0x0000000a030a7210 */ /* 0x000fe4000791e005 */
[----:B------:R-:W-:Y:S01]  /*1000*/  SHF.L.U64.HI R3, R4, R0, RZ ;  /* 0x0000000004037219 */ /* 0x000fe200000102ff */
[----:B------:R-:W-:Y:S01]  /*1010*/  VIADD R0, R0, 0x4 ;  /* 0x0000000400007836 */ /* 0x000fe20000000000 */
[----:B------:R-:W-:-:S04]  /*1020*/  SHF.L.U64.HI R9, R4, R11, RZ ;  /* 0x0000000b04097219 */ /* 0x000fc800000102ff */
[----:B------:R-:W-:Y:S01]  /*1030*/  IADD3.X R9, PT, PT, R3, R9, R6, P0, P1 ;  /* 0x0000000903097210 */ /* 0x000fe200007e2406 */
[----:B------:R-:W-:Y:S06]  /*1040*/  BRA.U UP0, `(.L_x_376) ;  /* 0xfffffffd00b47547 */ /* 0x000fec000b83ffff */
.L_x_371:
[----:B------:R-:W-:-:S09]  /*1050*/  UISETP.NE.AND UP0, UPT, UR9, URZ, UPT ;  /* 0x000000ff0900728c */ /* 0x000fd2000bf05270 */
[----:B------:R-:W-:Y:S05]  /*1060*/  BRA.U !UP0, `(.L_x_370) ;  /* 0x0000000108287547 */ /* 0x000fea000b800000 */
[----:B------:R-:W-:Y:S01]  /*1070*/  IMAD.MOV.U32 R5, RZ, RZ, 0x1 ;  /* 0x00000001ff057424 */ /* 0x000fe200078e00ff */
[----:B------:R-:W-:-:S12]  /*1080*/  UIADD3 UR9, UPT, UPT, -UR9, URZ, URZ ;  /* 0x000000ff09097290 */ /* 0x000fd8000fffe1ff */
.L_x_377:
[----:B------:R-:W-:Y:S01]  /*1090*/  UIADD3 UR9, UPT, UPT, UR9, 0x1, URZ ;  /* 0x0000000109097890 */ /* 0x000fe2000fffe0ff */
[CC--:B------:R-:W-:Y:S02]  /*10a0*/  SHF.L.U32 R3, R5.reuse, R2.reuse, RZ ;  /* 0x0000000205037219 */ /* 0x0c0fe400000006ff */
[----:B------:R-:W-:Y:S01]  /*10b0*/  SHF.L.U64.HI R0, R5, R2, RZ ;  /* 0x0000000205007219 */ /* 0x000fe200000102ff */
[----:B------:R-:W-:Y:S01]  /*10c0*/  UISETP.NE.AND UP0, UPT, UR9, URZ, UPT ;  /* 0x000000ff0900728c */ /* 0x000fe2000bf05270 */
[----:B------:R-:W-:Y:S01]  /*10d0*/  IADD3 R10, P0, PT, R10, R3, RZ ;  /* 0x000000030a0a7210 */ /* 0x000fe20007f1e0ff */
[----:B------:R-:W-:-:S04]  /*10e0*/  VIADD R2, R2, 0x1 ;  /* 0x0000000102027836 */ /* 0x000fc80000000000 */
[----:B------:R-:W-:-:S03]  /*10f0*/  IMAD.X R9, R9, 0x1, R0, P0 ;  /* 0x0000000109097824 */ /* 0x000fc600000e0600 */
[----:B------:R-:W-:Y:S05]  /*1100*/  BRA.U UP0, `(.L_x_377) ;  /* 0xfffffffd00e07547 */ /* 0x000fea000b83ffff */
.L_x_370:
        /* <DEDUP_REMOVED lines=10> */
[----:B------:R-:W-:Y:S02]  /*11b0*/  USHF.L.U32 UR8, UR19, 0x1, URZ ;  /* 0x0000000113087899 */ /* 0x000fe400080006ff */
[----:B------:R-:W-:Y:S01]  /*11c0*/  I2FP.F32.U32 R0, UR19 ;  /* 0x0000001300007c45 */ /* 0x000fe20008201000 */
[----:B------:R-:W-:Y:S01]  /*11d0*/  IMAD.MOV.U32 R8, RZ, RZ, RZ ;  /* 0x000000ffff087224 */ /* 0x000fe200078e00ff */
[----:B------:R-:W-:Y:S02]  /*11e0*/  LOP3.LUT R10, R10, UR6, RZ, 0xc0, !PT ;  /* 0x000000060a0a7c12 */ /* 0x000fe4000f8ec0ff */
[----:B------:R-:W-:Y:S02]  /*11f0*/  CS2R R4, SRZ ;  /* 0x0000000000047805 */ /* 0x000fe4000001ff00 */
[----:B------:R-:W-:Y:S02]  /*1200*/  FSETP.GEU.AND P0, PT, R0, -126, PT ;  /* 0xc2fc00000000780b */ /* 0x000fe40003f0e000 */
[----:B------:R-:W-:-:S02]  /*1210*/  I2FP.F32.U32 R2, UR8 ;  /* 0x0000000800027c45 */ /* 0x000fc40008201000 */
[----:B------:R-:W-:Y:S02]  /*1220*/  LOP3.LUT R9, R9, UR7, RZ, 0xc0, !PT ;  /* 0x0000000709097c12 */ /* 0x000fe4000f8ec0ff */
[----:B------:R-:W-:-:S07]  /*1230*/  FSETP.GEU.AND P1, PT, R2, -126, PT ;  /* 0xc2fc00000200780b */ /* 0x000fce0003f2e000 */
[----:B------:R-:W-:-:S04]  /*1240*/  @!P0 FMUL R0, R0, 0.5 ;  /* 0x3f00000000008820 */ /* 0x000fc80000400000 */
[----:B------:R-:W1:Y:S02]  /*1250*/  MUFU.EX2 R11, R0 ;  /* 0x00000000000b7308 */ /* 0x000e640000000800 */
[----:B------:R-:W-:-:S06]  /*1260*/  @!P1 FMUL R2, R2, 0.5 ;  /* 0x3f00000002029820 */ /* 0x000fcc0000400000 */
[----:B------:R-:W3:Y:S01]  /*1270*/  MUFU.EX2 R17, R2 ;  /* 0x0000000200117308 */ /* 0x000ee20000000800 */
[----:B-1----:R-:W-:Y:S01]  /*1280*/  @!P0 FMUL R11, R11, R11 ;  /* 0x0000000b0b0b8220 */ /* 0x002fe20000400000 */
[----:B---3--:R-:W-:-:S07]  /*1290*/  @!P1 FMUL R17, R17, R17 ;  /* 0x0000001111119220 */ /* 0x008fce0000400000 */
.L_x_391:
        /* <DEDUP_REMOVED lines=32> */
[----:B------:R-:W-:-:S04]  /*14a0*/  @!P0 IADD3 R19, P3, PT, RZ, -R6, RZ ;  /* 0x80000006ff138210 */ /* 0x000fc80007f7e0ff */
[----:B------:R-:W-:Y:S01]  /*14b0*/  @!P0 LOP3.LUT R19, R19, UR5, RZ, 0xc0, !PT ;  /* 0x0000000513138c12 */ /* 0x000fe2000f8ec0ff */
[----:B------:R-:W-:Y:S01]  /*14c0*/  @!P0 IMAD.X R0, RZ, RZ, ~R7, P3 ;  /* 0x000000ffff008224 */ /* 0x000fe200018e0e07 */
[----:B------:R-:W-:Y:S02]  /*14d0*/  @!P2 IADD3 R21, P3, PT, RZ, -R2, RZ ;  /* 0x80000002ff15a210 */ /* 0x000fe40007f7e0ff */
[----:B------:R-:W-:Y:S01]  /*14e0*/  @P0 LOP3.LUT R19, R6, UR5, RZ, 0xc0, !PT ;  /* 0x0000000506130c12 */ /* 0x000fe2000f8ec0ff */
[----:B------:R-:W-:Y:S01]  /*14f0*/  @!P0 IMAD.MOV.U32 R6, RZ, RZ, 0x1 ;  /* 0x00000001ff068424 */ /* 0x000fe200078e00ff */
[----:B------:R-:W-:Y:S01]  /*1500*/  @!P0 LOP3.LUT R0, R0, UR4, RZ, 0xc0, !PT ;  /* 0x0000000400008c12 */ /* 0x000fe2000f8ec0ff */
[----:B------:R-:W-:Y:S01]  /*1510*/  @!P2 IMAD.X R22, RZ, RZ, ~R3, P3 ;  /* 0x000000ffff16a224 */ /* 0x000fe200018e0e03 */
[----:B------:R-:W-:Y:S01]  /*1520*/  @P0 LOP3.LUT R0, R7, UR4, RZ, 0xc0, !PT ;  /* 0x0000000407000c12 */ /* 0x000fe2000f8ec0ff */
[----:B------:R-:W-:Y:S01]  /*1530*/  @P0 IMAD.MOV.U32 R6, RZ, RZ, RZ ;  /* 0x000000ffff060224 */ /* 0x000fe200078e00ff */
[----:B------:R-:W-:Y:S01]  /*1540*/  @!P2 LOP3.LUT R7, R21, UR5, RZ, 0xc0, !PT ;  /* 0x000000051507ac12 */ /* 0x000fe2000f8ec0ff */
[----:B------:R-:W-:Y:S01]  /*1550*/  @!P2 IMAD.MOV.U32 R21, RZ, RZ, 0x1 ;  /* 0x00000001ff15a424 */ /* 0x000fe200078e00ff */
[----:B------:R-:W-:Y:S01]  /*1560*/  @!P2 LOP3.LUT R22, R22, UR4, RZ, 0xc0, !PT ;  /* 0x000000041616ac12 */ /* 0x000fe2000f8ec0ff */
[----:B------:R-:W-:Y:S01]  /*1570*/  @P2 IMAD.MOV.U32 R21, RZ, RZ, RZ ;  /* 0x000000ffff152224 */ /* 0x000fe200078e00ff */
[----:B------:R-:W-:Y:S01]  /*1580*/  @P2 LOP3.LUT R22, R3, UR4, RZ, 0xc0, !PT ;  /* 0x0000000403162c12 */ /* 0x000fe2000f8ec0ff */
[----:B------:R-:W-:Y:S01]  /*1590*/  IMAD.MOV.U32 R3, RZ, RZ, RZ ;  /* 0x000000ffff037224 */ /* 0x000fe200078e00ff */
[----:B------:R-:W-:-:S07]  /*15a0*/  @P2 LOP3.LUT R7, R2, UR5, RZ, 0xc0, !PT ;  /* 0x0000000502072c12 */ /* 0x000fce000f8ec0ff */
.L_x_385:
        /* <DEDUP_REMOVED lines=10> */
.L_x_384:
[----:B------:R-:W-:Y:S05]  /*1650*/  BSYNC.RECONVERGENT B2 ;  /* 0x0000000000027941 */ /* 0x000fea0003800200 */
.L_x_383:
[----:B------:R-:W0:Y:S01]  /*1660*/  LDC R20, c[0x0][0x3a8] ;  /* 0x0000ea00ff147b82 */ /* 0x000e220000000800 */
[----:B------:R-:W-:Y:S01]  /*1670*/  BSSY.RECONVERGENT B2, `(.L_x_386) ;  /* 0x000000c000027945 */ /* 0x000fe20003800200 */
[----:B------:R-:W-:-:S07]  /*1680*/  IMAD.MOV.U32 R3, RZ, RZ, RZ ;  /* 0x000000ffff037224 */ /* 0x000fce00078e00ff */
.L_x_388:
        /* <DEDUP_REMOVED lines=10> */
.L_x_387:
[----:B------:R-:W-:Y:S05]  /*1730*/  BSYNC.RECONVERGENT B2 ;  /* 0x0000000000027941 */ /* 0x000fea0003800200 */
.L_x_386:
[----:B------:R-:W0:Y:S01]  /*1740*/  LDC R23, c[0x0][0x3a4] ;  /* 0x0000e900ff177b82 */ /* 0x000e220000000800 */
[----:B------:R-:W-:Y:S01]  /*1750*/  CS2R R2, SRZ ;  /* 0x0000000000027805 */ /* 0x000fe2000001ff00 */
[----:B------:R-:W-:Y:S01]  /*1760*/  BSSY.RECONVERGENT B2, `(.L_x_389) ;  /* 0x0000025000027945 */ /* 0x000fe20003800200 */
[-C--:B0-----:R-:W-:Y:S02]  /*1770*/  ISETP.GE.U32.AND P0, PT, R16, R23.reuse, PT ;  /* 0x000000171000720c */ /* 0x081fe40003f06070 */
[----:B------:R-:W-:-:S11]  /*1780*/  ISETP.GE.U32.AND P2, PT, R18, R23, PT ;  /* 0x000000171200720c */ /* 0x000fd60003f46070 */
[--C-:B------:R-:W-:Y:S02]  /*1790*/  @P0 IADD3 R3, PT, PT, R16, 0x1, -R23.reuse ;  /* 0x0000000110030810 */ /* 0x100fe40007ffe817 */
[----:B------:R-:W-:Y:S02]  /*17a0*/  @P2 IADD3 R2, PT, PT, R18, 0x1, -R23 ;  /* 0x0000000112022810 */ /* 0x000fe40007ffe817 */
[----:B------:R-:W-:Y:S02]  /*17b0*/  @P0 SHF.R.S64 R23, R19, R3, R0 ;  /* 0x0000000313170219 */ /* 0x000fe40000001000 */
[-CC-:B------:R-:W-:Y:S02]  /*17c0*/  @P2 SHF.R.S64 R20, R7, R2.reuse, R22.reuse ;  /* 0x0000000207142219 */ /* 0x180fe40000001016 */
[----:B------:R-:W-:Y:S01]  /*17d0*/  @P0 LOP3.LUT R19, R23, 0x1, RZ, 0xfc, !PT ;  /* 0x0000000117130812 */ /* 0x000fe200078efcff */
[----:B------:R-:W-:Y:S01]  /*17e0*/  IMAD.IADD R23, R2, 0x1, R3 ;  /* 0x0000000102177824 */ /* 0x000fe200078e0203 */
[----:B------:R-:W-:-:S02]  /*17f0*/  @P2 SHF.R.S32.HI R22, RZ, R2, R22 ;  /* 0x00000002ff162219 */ /* 0x000fc40000011416 */
[----:B------:R-:W-:Y:S02]  /*1800*/  @P2 LOP3.LUT R7, R20, 0x1, RZ, 0xfc, !PT ;  /* 0x0000000114072812 */ /* 0x000fe400078efcff */
[----:B------:R-:W-:Y:S01]  /*1810*/  @P0 SHF.R.S32.HI R0, RZ, R3, R0 ;  /* 0x00000003ff000219 */ /* 0x000fe20000011400 */
[----:B------:R-:W-:Y:S01]  /*1820*/  IMAD R22, R22, R19, RZ ;  /* 0x0000001316167224 */ /* 0x000fe200078e02ff */
[----:B------:R-:W-:Y:S01]  /*1830*/  ISETP.NE.AND P0, PT, R6, R21, PT ;  /* 0x000000150600720c */ /* 0x000fe20003f05270 */
[----:B------:R-:W-:Y:S01]  /*1840*/  IMAD.WIDE.U32 R2, R7, R19, RZ ;  /* 0x0000001307027225 */ /* 0x000fe200078e00ff */
[----:B------:R-:W0:Y:S03]  /*1850*/  MUFU.RCP R6, R17 ;  /* 0x0000001100067308 */ /* 0x000e260000001000 */
[----:B------:R-:W-:Y:S01]  /*1860*/  IMAD R19, R0, R7, R22 ;  /* 0x0000000700137224 */ /* 0x000fe200078e0216 */
[----:B------:R-:W-:-:S03]  /*1870*/  SHF.L.U32 R7, R2, R23, RZ ;  /* 0x0000001702077219 */ /* 0x000fc600000006ff */
[----:B------:R-:W-:Y:S01]  /*1880*/  IMAD.IADD R0, R3, 0x1, R19 ;  /* 0x0000000103007824 */ /* 0x000fe200078e0213 */
[----:B------:R-:W-:-:S04]  /*1890*/  LOP3.LUT R3, R10, R7, RZ, 0xc0, !PT ;  /* 0x000000070a037212 */ /* 0x000fc800078ec0ff */
[----:B------:R-:W-:Y:S02]  /*18a0*/  SHF.L.U64.HI R0, R2, R23, R0 ;  /* 0x0000001702007219 */ /* 0x000fe40000010200 */
[----:B------:R-:W-:Y:S02]  /*18b0*/  IADD3 R2, P2, PT, RZ, -R3, RZ ;  /* 0x80000003ff027210 */ /* 0x000fe40007f5e0ff */
[----:B------:R-:W-:Y:S02]  /*18c0*/  LOP3.LUT R0, R9, R0, RZ, 0xc0, !PT ;  /* 0x0000000009007212 */ /* 0x000fe400078ec0ff */
[----:B------:R-:W-:-:S03]  /*18d0*/  SEL R2, R3, R2, !P0 ;  /* 0x0000000203027207 */ /* 0x000fc60004000000 */
[----:B------:R-:W-:-:S05]  /*18e0*/  IMAD.X R7, RZ, RZ, ~R0, P2 ;  /* 0x000000ffff077224 */ /* 0x000fca00010e0e00 */
[----:B------:R-:W-:Y:S01]  /*18f0*/  SEL R3, R0, R7, !P0 ;  /* 0x0000000700037207 */ /* 0x000fe20004000000 */
        /* <DEDUP_REMOVED lines=9> */
[----:B------:R-:W-:Y:S05]  /*1990*/  CALL.REL.NOINC `($__internal_9_$__cuda_sm3x_div_rn_noftz_f32_slowpath) ;  /* 0x0000000000547944 */ /* 0x000fea0003c00000 */
[----:B------:R-:W-:-:S07]  /*19a0*/  IMAD.MOV.U32 R6, RZ, RZ, R0 ;  /* 0x000000ffff067224 */ /* 0x000fce00078e0000 */
.L_x_390:
[----:B------:R-:W-:Y:S05]  /*19b0*/  BSYNC.RECONVERGENT B2 ;  /* 0x0000000000027941 */ /* 0x000fea0003800200 */
.L_x_389:
[----:B------:R-:W0:Y:S02]  /*19c0*/  F2F.F64.F32 R2, R6 ;  /* 0x0000000600027310 */ /* 0x000e240000201800 */
[----:B0-----:R-:W-:-:S11]  /*19d0*/  DADD R4, R4, R2 ;  /* 0x0000000004047229 */ /* 0x001fd60000000002 */
.L_x_382:
[----:B------:R-:W-:Y:S05]  /*19e0*/  BSYNC.RECONVERGENT B0 ;  /* 0x0000000000007941 */ /* 0x000fea0003800200 */
.L_x_381:
[----:B------:R-:W-:Y:S05]  /*19f0*/  @P1 BRA `(.L_x_391) ;  /* 0xfffffff800281947 */ /* 0x000fea000383ffff */
[----:B------:R1:W3:Y:S02]  /*1a00*/  F2F.F32.F64 R4, R4 ;  /* 0x0000000400047310 */ /* 0x0002e40000301000 */
.L_x_380:
        /* <DEDUP_REMOVED lines=11> */
.L_x_379:
[----:B0-----:R-:W-:Y:S05]  /*1ac0*/  BSYNC.RECONVERGENT B1 ;  /* 0x0000000000017941 */ /* 0x001fea0003800200 */
.L_x_378:
[----:B------:R-:W-:Y:S06]  /*1ad0*/  BAR.SYNC.DEFER_BLOCKING 0x0 ;  /* 0x0000000000007b1d */ /* 0x000fec0000010000 */
[----:B------:R-:W-:Y:S05]  /*1ae0*/  EXIT ;  /* 0x000000000000794d */ /* 0x000fea0003800000 */
        .weak           $__internal_9_$__cuda_sm3x_div_rn_noftz_f32_slowpath
        .type           $__internal_9_$__cuda_sm3x_div_rn_noftz_f32_slowpath,@function
        .size           $__internal_9_$__cuda_sm3x_div_rn_noftz_f32_slowpath,(.L_x_560 - $__internal_9_$__cuda_sm3x_div_rn_noftz_f32_slowpath)
$__internal_9_$__cuda_sm3x_div_rn_noftz_f32_slowpath:
        /* <DEDUP_REMOVED lines=37> */
.L_x_393:
        /* <DEDUP_REMOVED lines=31> */
[----:B------:R-:W-:Y:S02]  /*1f30*/  ISETP.NE.AND P2, PT, R21, RZ, PT ;  /* 0x000000ff1500720c */ /* 0x000fe40003f45270 */
        /* <DEDUP_REMOVED lines=19> */
.L_x_400:
[----:B------:R-:W-:-:S04]  /*2070*/  LOP3.LUT R0, R0, 0x80000000, RZ, 0xc0, !PT ;  /* 0x8000000000007812 */ /* 0x000fc800078ec0ff */
[----:B------:R-:W-:Y:S01]  /*2080*/  LOP3.LUT R0, R0, 0x7f800000, RZ, 0xfc, !PT ;  /* 0x7f80000000007812 */ /* 0x000fe200078efcff */
[----:B------:R-:W-:Y:S06]  /*2090*/  BRA `(.L_x_401) ;  /* 0x0000000000047947 */ /* 0x000fec0003800000 */
.L_x_399:
[----:B------:R-:W-:-:S07]  /*20a0*/  IMAD R0, R7, 0x800000, R0 ;  /* 0x0080000007007824 */ /* 0x000fce00078e0200 */
.L_x_401:
[----:B------:R-:W-:Y:S05]  /*20b0*/  BSYNC.RECONVERGENT B4 ;  /* 0x0000000000047941 */ /* 0x000fea0003800200 */
.L_x_398:
[----:B------:R-:W-:Y:S05]  /*20c0*/  BRA `(.L_x_402) ;  /* 0x0000000000207947 */ /* 0x000fea0003800000 */
.L_x_397:
[----:B------:R-:W-:-:S04]  /*20d0*/  LOP3.LUT R0, R20, 0x80000000, R19, 0x48, !PT ;  /* 0x8000000014007812 */ /* 0x000fc800078e4813 */
[----:B------:R-:W-:Y:S01]  /*20e0*/  LOP3.LUT R0, R0, 0x7f800000, RZ, 0xfc, !PT ;  /* 0x7f80000000007812 */ /* 0x000fe200078efcff */
[----:B------:R-:W-:Y:S06]  /*20f0*/  BRA `(.L_x_402) ;  /* 0x0000000000147947 */ /* 0x000fec0003800000 */
.L_x_396:
[----:B------:R-:W-:Y:S01]  /*2100*/  LOP3.LUT R0, R20, 0x80000000, R19, 0x48, !PT ;  /* 0x8000000014007812 */ /* 0x000fe200078e4813 */
[----:B------:R-:W-:Y:S06]  /*2110*/  BRA `(.L_x_402) ;  /* 0x00000000000c7947 */ /* 0x000fec0003800000 */
.L_x_395:
[----:B------:R-:W0:Y:S01]  /*2120*/  MUFU.RSQ R0, -QNAN ;  /* 0xffc0000000007908 */ /* 0x000e220000001400 */
[----:B------:R-:W-:Y:S05]  /*2130*/  BRA `(.L_x_402) ;  /* 0x0000000000047947 */ /* 0x000fea0003800000 */
.L_x_394:
[----:B------:R-:W-:-:S07]  /*2140*/  FADD.FTZ R0, R0, R3 ;  /* 0x0000000300007221 */ /* 0x000fce0000010000 */
.L_x_402:
[----:B------:R-:W-:Y:S05]  /*2150*/  BSYNC.RECONVERGENT B3 ;  /* 0x0000000000037941 */ /* 0x000fea0003800200 */
.L_x_392:
[----:B------:R-:W-:-:S04]  /*2160*/  IMAD.MOV.U32 R3, RZ, RZ, 0x0 ;  /* 0x00000000ff037424 */ /* 0x000fc800078e00ff */
[----:B0-----:R-:W-:Y:S05]  /*2170*/  RET.REL.NODEC R2 `(_Z6drum_fPKfS0_Pfjjjjjjff) ;  /* 0xffffffdc02a07950 */ /* 0x001fea0003c3ffff */
.L_x_403:
        /* <DEDUP_REMOVED lines=16> */
.L_x_560:


//--------------------- .text._Z10iterlog2_fPKfS0_Pfjjjjjjff --------------------------
	.section	.text._Z10iterlog2_fPKfS0_Pfjjjjjjff,"ax",@progbits
	.align	128
        .global         _Z10iterlog2_fPKfS0_Pfjjjjjjff
        .type           _Z10iterlog2_fPKfS0_Pfjjjjjjff,@function
        .size           _Z10iterlog2_fPKfS0_Pfjjjjjjff,(.L_x_561 - _Z10iterlog2_fPKfS0_Pfjjjjjjff)
        .other          _Z10iterlog2_fPKfS0_Pfjjjjjjff,@"STO_CUDA_ENTRY STV_DEFAULT"
_Z10iterlog2_fPKfS0_Pfjjjjjjff:
.text._Z10iterlog2_fPKfS0_Pfjjjjjjff:
        /* <DEDUP_REMOVED lines=27> */
.L_x_406:
        /* <DEDUP_REMOVED lines=19> */
.L_x_405:
[----:B------:R-:W-:Y:S05]  /*02e0*/  BRA.U !UP0, `(.L_x_404) ;  /* 0x0000000108287547 */ /* 0x000fea000b800000 */
[----:B------:R-:W-:Y:S01]  /*02f0*/  UIADD3 UR7, UPT, UPT, -UR7, URZ, URZ ;  /* 0x000000ff07077290 */ /* 0x000fe2000fffe1ff */
[----:B------:R-:W-:-:S11]  /*0300*/  UMOV UR10, 0x1 ;  /* 0x00000001000a7882 */ /* 0x000fd60000000000 */
.L_x_407:
        /* <DEDUP_REMOVED lines=8> */
.L_x_404:
        /* <DEDUP_REMOVED lines=20> */
.L_x_410:
        /* <DEDUP_REMOVED lines=20> */
.L_x_409:
[----:B------:R-:W-:-:S09]  /*0610*/  UISETP.NE.AND UP0, UPT, UR8, URZ, UPT ;  /* 0x000000ff0800728c */ /* 0x000fd2000bf05270 */
[----:B------:R-:W-:Y:S05]  /*0620*/  BRA.U !UP0, `(.L_x_408) ;  /* 0x0000000108287547 */ /* 0x000fea000b800000 */
[----:B------:R-:W-:Y:S01]  /*0630*/  UIADD3 UR8, UPT, UPT, -UR8, URZ, URZ ;  /* 0x000000ff08087290 */ /* 0x000fe2000fffe1ff */
[----:B------:R-:W-:-:S11]  /*0640*/  UMOV UR12, 0x1 ;  /* 0x00000001000c7882 */ /* 0x000fd60000000000 */
.L_x_411:
        /* <DEDUP_REMOVED lines=8> */
.L_x_408:
        /* <DEDUP_REMOVED lines=23> */
.L_x_416:
        /* <DEDUP_REMOVED lines=68> */
.L_x_415:
        /* <DEDUP_REMOVED lines=38> */
.L_x_417:
[----:B------:R-:W-:-:S09]  /*0ee0*/  UISETP.NE.OR UP0, UPT, UR27, URZ, UP0 ;  /* 0x000000ff1b00728c */ /* 0x000fd20008705670 */
[----:B------:R-:W-:Y:S05]  /*0ef0*/  BRA.U !UP0, `(.L_x_413) ;  /* 0x0000000108507547 */ /* 0x000fea000b800000 */
.L_x_414:
[----:B------:R-:W-:-:S05]  /*0f00*/  UMOV UR19, 0x1 ;  /* 0x0000000100137882 */ /* 0x000fca0000000000 */
.L_x_418:
        /* <DEDUP_REMOVED lines=19> */
.L_x_413:
[----:B------:R-:W-:-:S09]  /*1040*/  UISETP.NE.AND UP0, UPT, UR11, URZ, UPT ;  /* 0x000000ff0b00728c */ /* 0x000fd2000bf05270 */
[----:B------:R-:W-:Y:S05]  /*1050*/  BRA.U !UP0, `(.L_x_412) ;  /* 0x0000000108287547 */ /* 0x000fea000b800000 */
[----:B------:R-:W-:Y:S01]  /*1060*/  UIADD3 UR11, UPT, UPT, -UR11, URZ, URZ ;  /* 0x000000ff0b0b7290 */ /* 0x000fe2000fffe1ff */
[----:B------:R-:W-:-:S11]  /*1070*/  UMOV UR14, 0x1 ;  /* 0x00000001000e7882 */ /* 0x000fd60000000000 */
.L_x_419:
        /* <DEDUP_REMOVED lines=8> */
.L_x_412:
        /* <DEDUP_REMOVED lines=10> */
[----:B------:R-:W-:Y:S02]  /*11a0*/  USHF.L.U32 UR8, UR25, 0x1, URZ ;  /* 0x0000000119087899 */ /* 0x000fe400080006ff */
[----:B------:R-:W-:Y:S01]  /*11b0*/  I2FP.F32.U32 R0, UR25 ;  /* 0x0000001900007c45 */ /* 0x000fe20008201000 */
[----:B------:R-:W-:Y:S01]  /*11c0*/  IMAD.MOV.U32 R8, RZ, RZ, RZ ;  /* 0x000000ffff087224 */ /* 0x000fe200078e00ff */
[----:B------:R-:W-:Y:S02]  /*11d0*/  CS2R R4, SRZ ;  /* 0x0000000000047805 */ /* 0x000fe4000001ff00 */
[----:B------:R-:W-:Y:S02]  /*11e0*/  FSETP.GEU.AND P0, PT, R0, -126, PT ;  /* 0xc2fc00000000780b */ /* 0x000fe40003f0e000 */
[----:B------:R-:W-:-:S04]  /*11f0*/  I2FP.F32.U32 R2, UR8 ;  /* 0x0000000800027c45 */ /* 0x000fc80008201000 */
[----:B------:R-:W-:-:S07]  /*1200*/  FSETP.GEU.AND P1, PT, R2, -126, PT ;  /* 0xc2fc00000200780b */ /* 0x000fce0003f2e000 */
[----:B------:R-:W-:-:S04]  /*1210*/  @!P0 FMUL R0, R0, 0.5 ;  /* 0x3f00000000008820 */ /* 0x000fc80000400000 */
[----:B------:R-:W0:Y:S02]  /*1220*/  MUFU.EX2 R9, R0 ;  /* 0x0000000000097308 */ /* 0x000e240000000800 */
[----:B------:R-:W-:-:S06]  /*1230*/  @!P1 FMUL R2, R2, 0.5 ;  /* 0x3f00000002029820 */ /* 0x000fcc0000400000 */
[----:B------:R-:W2:Y:S01]  /*1240*/  MUFU.EX2 R13, R2 ;  /* 0x00000002000d7308 */ /* 0x000ea20000000800 */
[----:B0-----:R-:W-:Y:S01]  /*1250*/  @!P0 FMUL R9, R9, R9 ;  /* 0x0000000909098220 */ /* 0x001fe20000400000 */
[----:B--2---:R-:W-:-:S07]  /*1260*/  @!P1 FMUL R13, R13, R13 ;  /* 0x0000000d0d0d9220 */ /* 0x004fce0000400000 */
.L_x_439:
        /* <DEDUP_REMOVED lines=41> */
[----:B------:R-:W-:Y:S01]  /*1500*/  @!P0 LOP3.LUT R20, R20, UR5, RZ, 0xc0, !PT ;  /* 0x0000000514148c12 */ /* 0x000fe2000f8ec0ff */
[----:B------:R-:W-:Y:S01]  /*1510*/  @!P0 IMAD.MOV.U32 R0, RZ, RZ, 0x1 ;  /* 0x00000001ff008424 */ /* 0x000fe200078e00ff */
[----:B------:R-:W-:Y:S01]  /*1520*/  @P0 LOP3.LUT R20, R19, UR5, RZ, 0xc0, !PT ;  /* 0x0000000513140c12 */ /* 0x000fe2000f8ec0ff */
[----:B------:R-:W-:Y:S01]  /*1530*/  @P0 IMAD.MOV.U32 R0, RZ, RZ, RZ ;  /* 0x000000ffff000224 */ /* 0x000fe200078e00ff */
[----:B------:R-:W-:-:S02]  /*1540*/  @!P2 LOP3.LUT R21, R21, UR5, RZ, 0xc0, !PT ;  /* 0x000000051515ac12 */ /* 0x000fc4000f8ec0ff */
[----:B------:R-:W-:Y:S01]  /*1550*/  @P2 LOP3.LUT R21, R3, UR5, RZ, 0xc0, !PT ;  /* 0x0000000503152c12 */ /* 0x000fe2000f8ec0ff */
[----:B------:R-:W-:Y:S01]  /*1560*/  IMAD.MOV.U32 R3, RZ, RZ, RZ ;  /* 0x000000ffff037224 */ /* 0x000fe200078e00ff */
[----:B------:R-:W-:-:S07]  /*1570*/  @P2 LOP3.LUT R18, R2, UR4, RZ, 0xc0, !PT ;  /* 0x0000000402122c12 */ /* 0x000fce000f8ec0ff */
.L_x_427:
        /* <DEDUP_REMOVED lines=10> */
.L_x_426:
[----:B------:R-:W-:Y:S05]  /*1620*/  BSYNC.RECONVERGENT B2 ;  /* 0x0000000000027941 */ /* 0x000fea0003800200 */
.L_x_425:
[----:B------:R-:W0:Y:S01]  /*1630*/  LDC R19, c[0x0][0x3a8] ;  /* 0x0000ea00ff137b82 */ /* 0x000e220000000800 */
[----:B------:R-:W-:Y:S01]  /*1640*/  BSSY.RECONVERGENT B2, `(.L_x_428) ;  /* 0x000000c000027945 */ /* 0x000fe20003800200 */
[----:B------:R-:W-:-:S07]  /*1650*/  IMAD.MOV.U32 R2, RZ, RZ, RZ ;  /* 0x000000ffff027224 */ /* 0x000fce00078e00ff */
.L_x_430:
        /* <DEDUP_REMOVED lines=10> */
.L_x_429:
[----:B------:R-:W-:Y:S05]  /*1700*/  BSYNC.RECONVERGENT B2 ;  /* 0x0000000000027941 */ /* 0x000fea0003800200 */
.L_x_428:
[----:B------:R-:W-:Y:S01]  /*1710*/  IMAD.MOV R24, RZ, RZ, -R7 ;  /* 0x000000ffff187224 */ /* 0x000fe200078e0a07 */
[----:B------:R-:W-:Y:S01]  /*1720*/  LOP3.LUT R22, R7, 0x3f, RZ, 0xc0, !PT ;  /* 0x0000003f07167812 */ /* 0x000fe200078ec0ff */
[----:B------:R-:W-:Y:S01]  /*1730*/  IMAD.MOV.U32 R3, RZ, RZ, -0x2 ;  /* 0xfffffffeff037424 */ /* 0x000fe200078e00ff */
[----:B------:R-:W-:Y:S02]  /*1740*/  BSSY.RECONVERGENT B2, `(.L_x_431) ;  /* 0x0000030000027945 */ /* 0x000fe40003800200 */
[----:B------:R-:W-:Y:S02]  /*1750*/  LOP3.LUT R24, R24, 0x3f, RZ, 0xc0, !PT ;  /* 0x0000003f18187812 */ /* 0x000fe400078ec0ff */
[C---:B------:R-:W-:Y:S02]  /*1760*/  SHF.L.U32 R19, R3.reuse, R22, RZ ;  /* 0x0000001603137219 */ /* 0x040fe400000006ff */
[C---:B------:R-:W-:Y:S02]  /*1770*/  SHF.R.U64 R2, R3.reuse, R24, 0xffffffff ;  /* 0xffffffff03027419 */ /* 0x040fe40000001218 */
[----:B------:R-:W-:-:S02]  /*1780*/  SHF.L.U64.HI R22, R3, R22, 0xffffffff ;  /* 0xffffffff03167419 */ /* 0x000fc40000010216 */
[----:B------:R-:W-:Y:S01]  /*1790*/  LOP3.LUT R19, R23, R19, R2, 0xe0, !PT ;  /* 0x0000001317137212 */ /* 0x000fe200078ee002 */
[----:B------:R-:W-:-:S03]  /*17a0*/  IMAD.MOV.U32 R2, RZ, RZ, -0x1 ;  /* 0xffffffffff027424 */ /* 0x000fc600078e00ff */
[----:B------:R-:W-:Y:S02]  /*17b0*/  ISETP.GT.U32.AND P2, PT, R19, 0x1, PT ;  /* 0x000000011300780c */ /* 0x000fe40003f44070 */
[----:B------:R-:W-:Y:S02]  /*17c0*/  SHF.R.U32.HI R23, RZ, R24, R2 ;  /* 0x00000018ff177219 */ /* 0x000fe40000011602 */
[----:B------:R-:W-:Y:S02]  /*17d0*/  LOP3.LUT R24, R6, 0x3f, RZ, 0xc0, !PT ;  /* 0x0000003f06187812 */ /* 0x000fe400078ec0ff */
[----:B------:R-:W-:Y:S01]  /*17e0*/  LOP3.LUT R20, R20, R22, R23, 0xe0, !PT ;  /* 0x0000001614147212 */ /* 0x000fe200078ee017 */
[----:B------:R-:W-:Y:S01]  /*17f0*/  IMAD.MOV R23, RZ, RZ, -R6 ;  /* 0x000000ffff177224 */ /* 0x000fe200078e0a06 */
[CC--:B------:R-:W-:Y:S02]  /*1800*/  SHF.L.U64.HI R22, R3.reuse, R24.reuse, 0xffffffff ;  /* 0xffffffff03167419 */ /* 0x0c0fe40000010218 */
[----:B------:R-:W-:-:S02]  /*1810*/  SHF.L.U32 R24, R3, R24, RZ ;  /* 0x0000001803187219 */ /* 0x000fc400000006ff */
[----:B------:R-:W-:Y:S02]  /*1820*/  LOP3.LUT R23, R23, 0x3f, RZ, 0xc0, !PT ;  /* 0x0000003f17177812 */ /* 0x000fe400078ec0ff */
[----:B------:R-:W-:Y:S02]  /*1830*/  ISETP.GT.U32.AND.EX P2, PT, R20, RZ, PT, P2 ;  /* 0x000000ff1400720c */ /* 0x000fe40003f44120 */
[-C--:B------:R-:W-:Y:S02]  /*1840*/  SHF.R.U64 R3, R3, R23.reuse, 0xffffffff ;  /* 0xffffffff03037419 */ /* 0x080fe40000001217 */
[----:B------:R-:W-:Y:S02]  /*1850*/  SHF.R.U32.HI R2, RZ, R23, R2 ;  /* 0x00000017ff027219 */ /* 0x000fe40000011602 */
[----:B------:R-:W-:Y:S01]  /*1860*/  LOP3.LUT R18, R18, R24, R3, 0xe0, !PT ;  /* 0x0000001812127212 */ /* 0x000fe200078ee003 */
[----:B------:R-:W-:Y:S01]  /*1870*/  IMAD.IADD R3, R6, 0x1, R7 ;  /* 0x0000000106037824 */ /* 0x000fe200078e0207 */
[----:B------:R-:W-:Y:S01]  /*1880*/  LOP3.LUT R22, R21, R22, R2, 0xe0, !PT ;  /* 0x0000001615167212 */ /* 0x000fe200078ee002 */
[----:B------:R-:W-:Y:S01]  /*1890*/  IMAD.MOV.U32 R24, RZ, RZ, 0x1 ;  /* 0x00000001ff187424 */ /* 0x000fe200078e00ff */
[----:B------:R-:W-:-:S02]  /*18a0*/  SHF.L.U32 R21, R19, R6, RZ ;  /* 0x0000000613157219 */ /* 0x000fc400000006ff */
[----:B------:R-:W-:Y:S02]  /*18b0*/  SHF.L.U32 R2, R18, R7, RZ ;  /* 0x0000000712027219 */ /* 0x000fe400000006ff */
[----:B------:R-:W-:Y:S02]  /*18c0*/  SHF.L.U32 R23, R24, R3, RZ ;  /* 0x0000000318177219 */ /* 0x000fe400000006ff */
[----:B------:R-:W-:Y:S02]  /*18d0*/  ISETP.GT.U32.AND P0, PT, R18, 0x1, PT ;  /* 0x000000011200780c */ /* 0x000fe40003f04070 */
[----:B------:R-:W-:Y:S02]  /*18e0*/  IADD3 R2, P3, P4, R2, R23, R21 ;  /* 0x0000001702027210 */ /* 0x000fe40007c7e015 */
[----:B------:R-:W0:Y:S01]  /*18f0*/  LDC R21, c[0x0][0x3a8] ;  /* 0x0000ea00ff157b82 */ /* 0x000e220000000800 */
[----:B------:R-:W-:Y:S02]  /*1900*/  SHF.L.U64.HI R23, R24, R3, RZ ;  /* 0x0000000318177219 */ /* 0x000fe400000102ff */
[----:B------:R-:W-:-:S02]  /*1910*/  SHF.L.U64.HI R3, R18, R7, R22 ;  /* 0x0000000712037219 */ /* 0x000fc40000010216 */
[----:B------:R-:W-:Y:S02]  /*1920*/  SHF.L.U64.HI R24, R19, R6, R20 ;  /* 0x0000000613187219 */ /* 0x000fe40000010214 */
[----:B------:R-:W-:Y:S02]  /*1930*/  ISETP.GT.U32.AND.EX P0, PT, R22, RZ, PT, P0 ;  /* 0x000000ff1600720c */ /* 0x000fe40003f04100 */
[----:B------:R-:W-:Y:S01]  /*1940*/  IADD3.X R3, PT, PT, R3, R23, R24, P3, P4 ;  /* 0x0000001703037210 */ /* 0x000fe20001fe8418 */
[----:B------:R-:W-:Y:S01]  /*1950*/  IMAD.MOV.U32 R24, RZ, RZ, RZ ;  /* 0x000000ffff187224 */ /* 0x000fe200078e00ff */
[----:B------:R-:W-:Y:S02]  /*1960*/  SEL R23, R19, 0x1, P2 ;  /* 0x0000000113177807 */ /* 0x000fe40001000000 */
[----:B------:R-:W-:Y:S02]  /*1970*/  SEL R20, R20, RZ, P2 ;  /* 0x000000ff14147207 */ /* 0x000fe40001000000 */
[----:B------:R-:W-:-:S02]  /*1980*/  SEL R18, R18, 0x1, P0 ;  /* 0x0000000112127807 */ /* 0x000fc40000000000 */
[----:B------:R-:W-:-:S07]  /*1990*/  SEL R19, R22, RZ, P0 ;  /* 0x000000ff16137207 */ /* 0x000fce0000000000 */
.L_x_433:
        /* <DEDUP_REMOVED lines=10> */
.L_x_432:
[----:B------:R-:W-:Y:S05]  /*1a40*/  BSYNC.RECONVERGENT B2 ;  /* 0x0000000000027941 */ /* 0x000fea0003800200 */
.L_x_431:
[----:B------:R-:W0:Y:S01]  /*1a50*/  LDC R25, c[0x0][0x3a8] ;  /* 0x0000ea00ff197b82 */ /* 0x000e220000000800 */
[----:B------:R-:W-:Y:S01]  /*1a60*/  BSSY.RECONVERGENT B2, `(.L_x_434) ;  /* 0x000000c000027945 */ /* 0x000fe20003800200 */
[----:B------:R-:W-:-:S07]  /*1a70*/  IMAD.MOV.U32 R22, RZ, RZ, RZ ;  /* 0x000000ffff167224 */ /* 0x000fce00078e00ff */
.L_x_436:
        /* <DEDUP_REMOVED lines=10> */
.L_x_435:
[----:B------:R-:W-:Y:S05]  /*1b20*/  BSYNC.RECONVERGENT B2 ;  /* 0x0000000000027941 */ /* 0x000fea0003800200 */
.L_x_434:
[----:B------:R-:W-:Y:S01]  /*1b30*/  IMAD.MOV R24, RZ, RZ, -R12 ;  /* 0x000000ffff187224 */ /* 0x000fe200078e0a0c */
[----:B------:R-:W-:Y:S01]  /*1b40*/  LOP3.LUT R26, R12, 0x3f, RZ, 0xc0, !PT ;  /* 0x0000003f0c1a7812 */ /* 0x000fe200078ec0ff */
[----:B------:R-:W-:Y:S01]  /*1b50*/  IMAD.MOV.U32 R21, RZ, RZ, -0x2 ;  /* 0xfffffffeff157424 */ /* 0x000fe200078e00ff */
[----:B------:R-:W-:Y:S01]  /*1b60*/  LOP3.LUT R2, R2, UR6, RZ, 0xc0, !PT ;  /* 0x0000000602027c12 */ /* 0x000fe2000f8ec0ff */
[----:B------:R-:W-:Y:S01]  /*1b70*/  BSSY.RECONVERGENT B2, `(.L_x_437) ;  /* 0x0000034000027945 */ /* 0x000fe20003800200 */
[----:B------:R-:W-:Y:S02]  /*1b80*/  LOP3.LUT R24, R24, 0x3f, RZ, 0xc0, !PT ;  /* 0x0000003f18187812 */ /* 0x000fe400078ec0ff */
[C---:B------:R-:W-:Y:S02]  /*1b90*/  SHF.L.U32 R25, R21.reuse, R26, RZ ;  /* 0x0000001a15197219 */ /* 0x040fe400000006ff */
[C---:B------:R-:W-:Y:S02]  /*1ba0*/  SHF.R.U64 R22, R21.reuse, R24, 0xffffffff ;  /* 0xffffffff15167419 */ /* 0x040fe40000001218 */
[----:B------:R-:W-:-:S02]  /*1bb0*/  SHF.L.U64.HI R26, R21, R26, 0xffffffff ;  /* 0xffffffff151a7419 */ /* 0x000fc4000001021a */
[----:B------:R-:W-:Y:S01]  /*1bc0*/  LOP3.LUT R23, R23, R25, R22, 0xe0, !PT ;  /* 0x0000001917177212 */ /* 0x000fe200078ee016 */
[----:B------:R-:W-:Y:S01]  /*1bd0*/  IMAD.MOV.U32 R22, RZ, RZ, -0x1 ;  /* 0xffffffffff167424 */ /* 0x000fe200078e00ff */
[----:B------:R-:W-:-:S04]  /*1be0*/  LOP3.LUT R3, R3, UR7, RZ, 0xc0, !PT ;  /* 0x0000000703037c12 */ /* 0x000fc8000f8ec0ff */
[----:B------:R-:W-:-:S04]  /*1bf0*/  SHF.R.U32.HI R25, RZ, R24, R22 ;  /* 0x00000018ff197219 */ /* 0x000fc80000011616 */
[----:B------:R-:W-:Y:S01]  /*1c00*/  LOP3.LUT R20, R20, R26, R25, 0xe0, !PT ;  /* 0x0000001a14147212 */ /* 0x000fe200078ee019 */
[----:B------:R-:W-:Y:S01]  /*1c10*/  IMAD.MOV R25, RZ, RZ, -R16 ;  /* 0x000000ffff197224 */ /* 0x000fe200078e0a10 */
[----:B------:R-:W-:-:S04]  /*1c20*/  LOP3.LUT R26, R16, 0x3f, RZ, 0xc0, !PT ;  /* 0x0000003f101a7812 */ /* 0x000fc800078ec0ff */
[----:B------:R-:W-:Y:S02]  /*1c30*/  LOP3.LUT R25, R25, 0x3f, RZ, 0xc0, !PT ;  /* 0x0000003f19197812 */ /* 0x000fe400078ec0ff */
[CC--:B------:R-:W-:Y:S02]  /*1c40*/  SHF.L.U64.HI R24, R21.reuse, R26.reuse, 0xffffffff ;  /* 0xffffffff15187419 */ /* 0x0c0fe4000001021a */
[C---:B------:R-:W-:Y:S02]  /*1c50*/  SHF.L.U32 R26, R21.reuse, R26, RZ ;  /* 0x0000001a151a7219 */ /* 0x040fe400000006ff */
[-C--:B------:R-:W-:Y:S02]  /*1c60*/  SHF.R.U64 R21, R21, R25.reuse, 0xffffffff ;  /* 0xffffffff15157419 */ /* 0x080fe40000001219 */
[----:B------:R-:W-:Y:S02]  /*1c70*/  SHF.R.U32.HI R22, RZ, R25, R22 ;  /* 0x00000019ff167219 */ /* 0x000fe40000011616 */
[----:B------:R-:W-:Y:S01]  /*1c80*/  LOP3.LUT R21, R18, R26, R21, 0xe0, !PT ;  /* 0x0000001a12157212 */ /* 0x000fe200078ee015 */
[----:B------:R-:W-:Y:S01]  /*1c90*/  IMAD.MOV.U32 R26, RZ, RZ, 0x1 ;  /* 0x00000001ff1a7424 */ /* 0x000fe200078e00ff */
[----:B------:R-:W-:Y:S01]  /*1ca0*/  LOP3.LUT R18, R19, R24, R22, 0xe0, !PT ;  /* 0x0000001813127212 */ /* 0x000fe200078ee016 */
[----:B------:R-:W-:Y:S01]  /*1cb0*/  IMAD.IADD R19, R16, 0x1, R12 ;  /* 0x0000000110137824 */ /* 0x000fe200078e020c */
[----:B------:R-:W-:-:S02]  /*1cc0*/  SHF.L.U32 R22, R23, R16, RZ ;  /* 0x0000001017167219 */ /* 0x000fc400000006ff */
[CC--:B------:R-:W-:Y:S02]  /*1cd0*/  SHF.L.U64.HI R18, R21.reuse, R12.reuse, R18 ;  /* 0x0000000c15127219 */ /* 0x0c0fe40000010212 */
[----:B------:R-:W-:Y:S02]  /*1ce0*/  SHF.L.U32 R21, R21, R12, RZ ;  /* 0x0000000c15157219 */ /* 0x000fe400000006ff */
[CC--:B------:R-:W-:Y:S02]  /*1cf0*/  SHF.L.U32 R24, R26.reuse, R19.reuse, RZ ;  /* 0x000000131a187219 */ /* 0x0c0fe400000006ff */
[----:B------:R-:W-:Y:S02]  /*1d00*/  SHF.L.U64.HI R25, R26, R19, RZ ;  /* 0x000000131a197219 */ /* 0x000fe400000102ff */
[----:B------:R-:W-:Y:S02]  /*1d10*/  IADD3 R19, P0, P2, R21, R24, R22 ;  /* 0x0000001815137210 */ /* 0x000fe40007a1e016 */
[----:B------:R-:W-:-:S02]  /*1d20*/  SHF.L.U64.HI R23, R23, R16, R20 ;  /* 0x0000001017177219 */ /* 0x000fc40000010214 */
[----:B------:R-:W-:Y:S02]  /*1d30*/  LOP3.LUT R19, R19, UR6, RZ, 0xc0, !PT ;  /* 0x0000000613137c12 */ /* 0x000fe4000f8ec0ff */
[----:B------:R-:W-:Y:S02]  /*1d40*/  IADD3.X R18, PT, PT, R18, R25, R23, P0, P2 ;  /* 0x0000001912127210 */ /* 0x000fe400007e4417 */
[----:B------:R-:W-:Y:S02]  /*1d50*/  IADD3 R2, P0, PT, R2, R19, RZ ;  /* 0x0000001302027210 */ /* 0x000fe40007f1e0ff */
[----:B------:R-:W-:Y:S02]  /*1d60*/  LOP3.LUT R18, R18, UR7, RZ, 0xc0, !PT ;  /* 0x0000000712127c12 */ /* 0x000fe4000f8ec0ff */
[----:B------:R-:W-:-:S03]  /*1d70*/  LOP3.LUT R2, R2, UR10, RZ, 0xc0, !PT ;  /* 0x0000000a02027c12 */ /* 0x000fc6000f8ec0ff */
[----:B------:R-:W-:Y:S01]  /*1d80*/  IMAD.X R3, R3, 0x1, R18, P0 ;  /* 0x0000000103037824 */ /* 0x000fe200000e0612 */
[----:B------:R-:W-:Y:S01]  /*1d90*/  IADD3 R19, P2, PT, RZ, -R2, RZ ;  /* 0x80000002ff137210 */ /* 0x000fe20007f5e0ff */
[----:B------:R-:W0:Y:S01]  /*1da0*/  MUFU.RCP R18, R13 ;  /* 0x0000000d00127308 */ /* 0x000e220000001000 */
[----:B------:R-:W-:Y:S02]  /*1db0*/  ISETP.NE.AND P0, PT, R0, R17, PT ;  /* 0x000000110000720c */ /* 0x000fe40003f05270 */
[----:B------:R-:W-:Y:S02]  /*1dc0*/  LOP3.LUT R3, R3, UR9, RZ, 0xc0, !PT ;  /* 0x0000000903037c12 */ /* 0x000fe4000f8ec0ff */
[----:B------:R-:W-:-:S03]  /*1dd0*/  SEL R2, R2, R19, !P0 ;  /* 0x0000001302027207 */ /* 0x000fc60004000000 */
[----:B------:R-:W-:-:S05]  /*1de0*/  IMAD.X R0, RZ, RZ, ~R3, P2 ;  /* 0x000000ffff007224 */ /* 0x000fca00010e0e03 */
        /* <DEDUP_REMOVED lines=10> */
[----:B------:R-:W-:Y:S05]  /*1e90*/  CALL.REL.NOINC `($__internal_10_$__cuda_sm3x_div_rn_noftz_f32_slowpath) ;  /* 0x00000000005c7944 */ /* 0x000fea0003c00000 */
[----:B------:R-:W-:-:S07]  /*1ea0*/  IMAD.MOV.U32 R17, RZ, RZ, R0 ;  /* 0x000000ffff117224 */ /* 0x000fce00078e0000 */
.L_x_438:
[----:B------:R-:W-:Y:S05]  /*1eb0*/  BSYNC.RECONVERGENT B2 ;  /* 0x0000000000027941 */ /* 0x000fea0003800200 */
.L_x_437:
[----:B------:R-:W0:Y:S02]  /*1ec0*/  F2F.F64.F32 R2, R17 ;  /* 0x0000001100027310 */ /* 0x000e240000201800 */
[----:B0-----:R-:W-:-:S11]  /*1ed0*/  DADD R4, R4, R2 ;  /* 0x0000000004047229 */ /* 0x001fd60000000002 */
.L_x_424:
[----:B------:R-:W-:Y:S05]  /*1ee0*/  BSYNC.RECONVERGENT B0 ;  /* 0x0000000000007941 */ /* 0x000fea0003800200 */
.L_x_423:
[----:B------:R-:W-:Y:S05]  /*1ef0*/  @P1 BRA `(.L_x_439) ;  /* 0xfffffff000dc1947 */ /* 0x000fea000383ffff */
[----:B------:R0:W2:Y:S02]  /*1f00*/  F2F.F32.F64 R4, R4 ;  /* 0x0000000400047310 */ /* 0x0000a40000301000 */
.L_x_422:
        /* <DEDUP_REMOVED lines=13> */
.L_x_421:
[----:B------:R-:W-:Y:S05]  /*1fe0*/  BSYNC.RECONVERGENT B1 ;  /* 0x0000000000017941 */ /* 0x000fea0003800200 */
.L_x_420:
[----:B------:R-:W-:Y:S06]  /*1ff0*/  BAR.SYNC.DEFER_BLOCKING 0x0 ;  /* 0x0000000000007b1d */ /* 0x000fec0000010000 */
[----:B------:R-:W-:Y:S05]  /*2000*/  EXIT ;  /* 0x000000000000794d */ /* 0x000fea0003800000 */
        .weak           $__internal_10_$__cuda_sm3x_div_rn_noftz_f32_slowpath
        .type           $__internal_10_$__cuda_sm3x_div_rn_noftz_f32_slowpath,@function
        .size           $__internal_10_$__cuda_sm3x_div_rn_noftz_f32_slowpath,(.L_x_561 - $__internal_10_$__cuda_sm3x_div_rn_noftz_f32_slowpath)
$__internal_10_$__cuda_sm3x_div_rn_noftz_f32_slowpath:
        /* <DEDUP_REMOVED lines=37> */
.L_x_441:
        /* <DEDUP_REMOVED lines=51> */
.L_x_448:
[----:B------:R-:W-:-:S04]  /*2590*/  LOP3.LUT R0, R0, 0x80000000, RZ, 0xc0, !PT ;  /* 0x8000000000007812 */ /* 0x000fc800078ec0ff */
[----:B------:R-:W-:Y:S01]  /*25a0*/  LOP3.LUT R0, R0, 0x7f800000, RZ, 0xfc, !PT ;  /* 0x7f80000000007812 */ /* 0x000fe200078efcff */
[----:B------:R-:W-:Y:S06]  /*25b0*/  BRA `(.L_x_449) ;  /* 0x0000000000047947 */ /* 0x000fec0003800000 */
.L_x_447:
[----:B------:R-:W-:-:S07]  /*25c0*/  IMAD R0, R21, 0x800000, R0 ;  /* 0x0080000015007824 */ /* 0x000fce00078e0200 */
.L_x_449:
[----:B------:R-:W-:Y:S05]  /*25d0*/  BSYNC.RECONVERGENT B4 ;  /* 0x0000000000047941 */ /* 0x000fea0003800200 */
.L_x_446:
[----:B------:R-:W-:Y:S05]  /*25e0*/  BRA `(.L_x_450) ;  /* 0x0000000000207947 */ /* 0x000fea0003800000 */
.L_x_445:
[----:B------:R-:W-:-:S04]  /*25f0*/  LOP3.LUT R0, R20, 0x80000000, R19, 0x48, !PT ;  /* 0x8000000014007812 */ /* 0x000fc800078e4813 */
[----:B------:R-:W-:Y:S01]  /*2600*/  LOP3.LUT R0, R0, 0x7f800000, RZ, 0xfc, !PT ;  /* 0x7f80000000007812 */ /* 0x000fe200078efcff */
[----:B------:R-:W-:Y:S06]  /*2610*/  BRA `(.L_x_450) ;  /* 0x0000000000147947 */ /* 0x000fec0003800000 */
.L_x_444:
[----:B------:R-:W-:Y:S01]  /*2620*/  LOP3.LUT R0, R20, 0x80000000, R19, 0x48, !PT ;  /* 0x8000000014007812 */ /* 0x000fe200078e4813 */
[----:B------:R-:W-:Y:S06]  /*2630*/  BRA `(.L_x_450) ;  /* 0x00000000000c7947 */ /* 0x000fec0003800000 */
.L_x_443:
[----:B------:R-:W0:Y:S01]  /*2640*/  MUFU.RSQ R0, -QNAN ;  /* 0xffc0000000007908 */ /* 0x000e220000001400 */
[----:B------:R-:W-:Y:S05]  /*2650*/  BRA `(.L_x_450) ;  /* 0x0000000000047947 */ /* 0x000fea0003800000 */
.L_x_442:
[----:B------:R-:W-:-:S07]  /*2660*/  FADD.FTZ R0, R0, R3 ;  /* 0x0000000300007221 */ /* 0x000fce0000010000 */
.L_x_450:
[----:B------:R-:W-:Y:S05]  /*2670*/  BSYNC.RECONVERGENT B3 ;  /* 0x0000000000037941 */ /* 0x000fea0003800200 */
.L_x_440:
[----:B------:R-:W-:-:S04]  /*2680*/  IMAD.MOV.U32 R3, RZ, RZ, 0x0 ;  /* 0x00000000ff037424 */ /* 0x000fc800078e00ff */
[----:B0-----:R-:W-:Y:S05]  /*2690*/  RET.REL.NODEC R2 `(_Z10iterlog2_fPKfS0_Pfjjjjjjff) ;  /* 0xffffffd802587950 */ /* 0x001fea0003c3ffff */
.L_x_451:
        /* <DEDUP_REMOVED lines=14> */
.L_x_561:


//--------------------- .text._Z13mult_bfloat16PKfS0_Pfjjjjjjff --------------------------
	.section	.text._Z13mult_bfloat16PKfS0_Pfjjjjjjff,"ax",@progbits
	.align	128
        .global         _Z13mult_bfloat16PKfS0_Pfjjjjjjff
        .type           _Z13mult_bfloat16PKfS0_Pfjjjjjjff,@function
        .size           _Z13mult_bfloat16PKfS0_Pfjjjjjjff,(.L_x_574 - _Z13mult_bfloat16PKfS0_Pfjjjjjjff)
        .other          _Z13mult_bfloat16PKfS0_Pfjjjjjjff,@"STO_CUDA_ENTRY STV_DEFAULT"
_Z13mult_bfloat16PKfS0_Pfjjjjjjff:
.text._Z13mult_bfloat16PKfS0_Pfjjjjjjff:
[----:B------:R-:W-:Y:S01]  /*0000*/  LDC R1, c[0x0][0x37c] ;  /* 0x0000df00ff017b82 */ /* 0x000fe20000000800 */
[----:B------:R-:W0:Y:S07]  /*0010*/  S2R R3, SR_TID.X ;  /* 0x0000000000037919 */ /* 0x000e2e0000002100 */
[----:B------:R-:W1:Y:S01]  /*0020*/  S2UR UR4, SR_CTAID.Y ;  /* 0x00000000000479c3 */ /* 0x000e620000002600 */
[----:B------:R-:W1:Y:S01]  /*0030*/  LDCU UR5, c[0x0][0x364] ;  /* 0x00006c80ff0577ac */ /* 0x000e620008000800 */
[----:B------:R-:W-:Y:S01]  /*0040*/  BSSY.RECONVERGENT B0, `(.L_x_452) ;  /* 0x00000f7000007945 */ /* 0x000fe20003800200 */
[----:B------:R-:W2:Y:S05]  /*0050*/  S2R R9, SR_TID.Y ;  /* 0x0000000000097919 */ /* 0x000eaa0000002200 */
[----:B------:R-:W0:Y:S08]  /*0060*/  S2UR UR6, SR_CTAID.X ;  /* 0x00000000000679c3 */ /* 0x000e300000002500 */
[----:B------:R-:W0:Y:S08]  /*0070*/  LDC R0, c[0x0][0x360] ;  /* 0x0000d800ff007b82 */ /* 0x000e300000000800 */
[----:B------:R-:W3:Y:S01]  /*0080*/  LDC.64 R4, c[0x0][0x398] ;  /* 0x0000e600ff047b82 */ /* 0x000ee20000000a00 */
[----:B-1----:R-:W-:Y:S01]  /*0090*/  UIMAD UR4, UR4, UR5, URZ ;  /* 0x00000005040472a4 */ /* 0x002fe2000f8e02ff */
[----:B0-----:R-:W-:-:S05]  /*00a0*/  IMAD R0, R0, UR6, R3 ;  /* 0x0000000600007c24 */ /* 0x001fca000f8e0203 */
[----:B--2---:R-:W-:Y:S01]  /*00b0*/  VIADD R3, R9, UR4 ;  /* 0x0000000409037c36 */ /* 0x004fe20008000000 */
[----:B---3--:R-:W-:-:S04]  /*00c0*/  ISETP.GE.U32.AND P0, PT, R0, R5, PT ;  /* 0x000000050000720c */ /* 0x008fc80003f06070 */
[----:B------:R-:W-:-:S13]  /*00d0*/  ISETP.GE.U32.OR P0, PT, R3, R4, P0 ;  /* 0x000000040300720c */ /* 0x000fda0000706470 */
[----:B------:R-:W-:Y:S05]  /*00e0*/  @P0 BRA `(.L_x_453) ;  /* 0x0000000c00b00947 */ /* 0x000fea0003800000 */
[----:B------:R-:W0:Y:S01]  /*00f0*/  LDC R5, c[0x0][0x3a0] ;  /* 0x0000e800ff057b82 */ /* 0x000e220000000800 */
[----:B------:R-:W1:Y:S01]  /*0100*/  LDCU.64 UR6, c[0x0][0x358] ;  /* 0x00006b00ff0677ac */ /* 0x000e620008000a00 */
[----:B------:R-:W-:Y:S01]  /*0110*/  IMAD.MOV.U32 R18, RZ, RZ, RZ ;  /* 0x000000ffff127224 */ /* 0x000fe200078e00ff */
[----:B0-----:R-:W-:-:S13]  /*0120*/  ISETP.NE.AND P0, PT, R5, RZ, PT ;  /* 0x000000ff0500720c */ /* 0x001fda0003f05270 */
[----:B-1----:R-:W-:Y:S05]  /*0130*/  @!P0 BRA `(.L_x_454) ;  /* 0x0000000c007c8947 */ /* 0x002fea0003800000 */
[C---:B------:R-:W-:Y:S01]  /*0140*/  ISETP.GE.U32.AND P1, PT, R5.reuse, 0x8, PT ;  /* 0x000000080500780c */ /* 0x040fe20003f26070 */
[----:B------:R-:W-:Y:S01]  /*0150*/  HFMA2 R6, -RZ, RZ, 0, 0 ;  /* 0x00000000ff067431 */ /* 0x000fe200000001ff */
[----:B------:R-:W-:Y:S02]  /*0160*/  LOP3.LUT R2, R5, 0x7, RZ, 0xc0, !PT ;  /* 0x0000000705027812 */ /* 0x000fe400078ec0ff */
[----:B------:R-:W-:Y:S02]  /*0170*/  CS2R R18, SRZ ;  /* 0x0000000000127805 */ /* 0x000fe4000001ff00 */
[----:B------:R-:W-:-:S07]  /*0180*/  ISETP.NE.AND P0, PT, R2, RZ, PT ;  /* 0x000000ff0200720c */ /* 0x000fce0003f05270 */
[----:B------:R-:W-:Y:S06]  /*0190*/  @!P1 BRA `(.L_x_455) ;  /* 0x0000000400c49947 */ /* 0x000fec0003800000 */
[----:B------:R-:W-:Y:S01]  /*01a0*/  LOP3.LUT R6, R5, 0xfffffff8, RZ, 0xc0, !PT ;  /* 0xfffffff805067812 */ /* 0x000fe200078ec0ff */
[----:B------:R-:W-:Y:S01]  /*01b0*/  IMAD R22, R0, R5, 0x3 ;  /* 0x0000000300167424 */ /* 0x000fe200078e0205 */
[C---:B------:R-:W-:Y:S01]  /*01c0*/  IADD3 R9, PT, PT, R4.reuse, UR4, R9 ;  /* 0x0000000404097c10 */ /* 0x040fe2000fffe009 */
[C-C-:B------:R-:W-:Y:S01]  /*01d0*/  IMAD R7, R4.reuse, 0x2, R3.reuse ;  /* 0x0000000204077824 */ /* 0x140fe200078e0203 */
[C---:B------:R-:W-:Y:S01]  /*01e0*/  LEA R23, R4.reuse, R3, 0x2 ;  /* 0x0000000304177211 */ /* 0x040fe200078e10ff */
[C-C-:B------:R-:W-:Y:S01]  /*01f0*/  IMAD R11, R4.reuse, 0x3, R3.reuse ;  /* 0x00000003040b7824 */ /* 0x140fe200078e0203 */
[----:B------:R-:W-:Y:S01]  /*0200*/  CS2R R18, SRZ ;  /* 0x0000000000127805 */ /* 0x000fe2000001ff00 */
[--C-:B------:R-:W-:Y:S01]  /*0210*/  IMAD R25, R4, 0x5, R3.reuse ;  /* 0x0000000504197824 */ /* 0x100fe200078e0203 */
[----:B------:R-:W-:Y:S01]  /*0220*/  IADD3 R24, PT, PT, -R6, RZ, RZ ;  /* 0x000000ff06187210 */ /* 0x000fe20007ffe1ff */
[C-C-:B------:R-:W-:Y:S02]  /*0230*/  IMAD R29, R4.reuse, 0x6, R3.reuse ;  /* 0x00000006041d7824 */ /* 0x140fe400078e0203 */
[----:B------:R-:W-:-:S02]  /*0240*/  IMAD R8, R4, 0x7, R3 ;  /* 0x0000000704087824 */ /* 0x000fc400078e0203 */
[----:B------:R-:W-:-:S07]  /*0250*/  IMAD.MOV.U32 R10, RZ, RZ, R3 ;  /* 0x000000ffff0a7224 */ /* 0x000fce00078e0003 */
.L_x_456:
[----:B------:R-:W0:Y:S01]  /*0260*/  LDC.64 R12, c[0x0][0x380] ;  /* 0x0000e000ff0c7b82 */ /* 0x000e220000000a00 */
[----:B------:R-:W-:-:S07]  /*0270*/  VIADD R21, R22, 0xfffffffd ;  /* 0xfffffffd16157836 */ /* 0x000fce0000000000 */
[----:B------:R-:W1:Y:S01]  /*0280*/  LDC.64 R14, c[0x0][0x388] ;  /* 0x0000e200ff0e7b82 */ /* 0x000e620000000a00 */
[----:B0-----:R-:W-:-:S06]  /*0290*/  IMAD.WIDE.U32 R16, R10, 0x4, R12 ;  /* 0x000000040a107825 */ /* 0x001fcc00078e000c */
[----:B------:R-:W2:Y:S01]  /*02a0*/  LDG.E.U16 R16, desc[UR6][R16.64+0x2] ;  /* 0x0000020610107981 */ /* 0x000ea2000c1e1500 */
[----:B-1----:R-:W-:-:S06]  /*02b0*/  IMAD.WIDE.U32 R20, R21, 0x4, R14 ;  /* 0x0000000415147825 */ /* 0x002fcc00078e000e */
[----:B------:R-:W3:Y:S01]  /*02c0*/  LDG.E.U16 R20, desc[UR6][R20.64+0x2] ;  /* 0x0000020614147981 */ /* 0x000ee2000c1e1500 */
[----:B------:R-:W-:Y:S02]  /*02d0*/  IADD3 R28, PT, PT, R22, -0x2, RZ ;  /* 0xfffffffe161c7810 */ /* 0x000fe40007ffe0ff */
[----:B--2---:R-:W-:Y:S02]  /*02e0*/  PRMT R16, RZ, 0x5410, R16 ;  /* 0x00005410ff107816 */ /* 0x004fe40000000010 */
[----:B---3--:R-:W-:-:S05]  /*02f0*/  PRMT R17, RZ, 0x5410, R20 ;  /* 0x00005410ff117816 */ /* 0x008fca0000000014 */
[----:B------:R-:W-:-:S05]  /*0300*/  FMUL R26, R16, R17 ;  /* 0x00000011101a7220 */ /* 0x000fca0000400000 */
[----:B------:R-:W-:-:S04]  /*0310*/  PRMT R20, RZ, 0x7610, R26 ;  /* 0x00007610ff147816 */ /* 0x000fc8000000001a */
[----:B------:R-:W0:Y:S01]  /*0320*/  F2F.F64.F32 R26, R20 ;  /* 0x00000014001a7310 */ /* 0x000e220000201800 */
[----:B------:R-:W-:-:S06]  /*0330*/  IMAD.WIDE.U32 R16, R9, 0x4, R12 ;  /* 0x0000000409107825 */ /* 0x000fcc00078e000c */
[----:B------:R-:W2:Y:S01]  /*0340*/  LDG.E.U16 R16, desc[UR6][R16.64+0x2] ;  /* 0x0000020610107981 */ /* 0x000ea2000c1e1500 */
[----:B0-----:R-:W-:Y:S01]  /*0350*/  DADD R18, R26, R18 ;  /* 0x000000001a127229 */ /* 0x001fe20000000012 */
[----:B------:R-:W-:-:S06]  /*0360*/  IMAD.WIDE.U32 R26, R28, 0x4, R14 ;  /* 0x000000041c1a7825 */ /* 0x000fcc00078e000e */
[----:B------:R-:W3:Y:S01]  /*0370*/  LDG.E.U16 R26, desc[UR6][R26.64+0x2] ;  /* 0x000002061a1a7981 */ /* 0x000ee2000c1e1500 */
[----:B------:R-:W-:Y:S01]  /*0380*/  VIADD R28, R22, 0xffffffff ;  /* 0xffffffff161c7836 */ /* 0x000fe20000000000 */
        /* <DEDUP_REMOVED lines=20> */
[----:B------:R-:W-:Y:S02]  /*04d0*/  IADD3 R28, PT, PT, R22, 0x1, RZ ;  /* 0x00000001161c7810 */ /* 0x000fe40007ffe0ff */
        /* <DEDUP_REMOVED lines=20> */
[----:B------:R0:W3:Y:S01]  /*0620*/  LDG.E.U16 R26, desc[UR6][R26.64+0x2] ;  /* 0x000002061a1a7981 */ /* 0x0000e2000c1e1500 */
[C---:B------:R-:W-:Y:S01]  /*0630*/  IADD3 R28, PT, PT, R22.reuse, 0x3, RZ ;  /* 0x00000003161c7810 */ /* 0x040fe20007ffe0ff */
[----:B0-----:R-:W-:Y:S01]  /*0640*/  VIADD R27, R22, 0x4 ;  /* 0x00000004161b7836 */ /* 0x001fe20000000000 */
[----:B--2---:R-:W-:Y:S02]  /*0650*/  PRMT R16, RZ, 0x5410, R16 ;  /* 0x00005410ff107816 */ /* 0x004fe40000000010 */
[----:B---3--:R-:W-:-:S05]  /*0660*/  PRMT R17, RZ, 0x5410, R26 ;  /* 0x00005410ff117816 */ /* 0x008fca000000001a */
[----:B------:R-:W-:-:S05]  /*0670*/  FMUL R21, R16, R17 ;  /* 0x0000001110157220 */ /* 0x000fca0000400000 */
[----:B------:R-:W-:-:S04]  /*0680*/  PRMT R26, RZ, 0x7610, R21 ;  /* 0x00007610ff1a7816 */ /* 0x000fc80000000015 */
[----:B------:R-:W0:Y:S02]  /*0690*/  F2F.F64.F32 R20, R26 ;  /* 0x0000001a00147310 */ /* 0x000e240000201800 */
[----:B0-----:R-:W-:Y:S01]  /*06a0*/  DADD R16, R18, R20 ;  /* 0x0000000012107229 */ /* 0x001fe20000000014 */
[----:B------:R-:W-:-:S04]  /*06b0*/  IMAD.WIDE.U32 R18, R29, 0x4, R12 ;  /* 0x000000041d127825 */ /* 0x000fc800078e000c */
[----:B------:R-:W-:Y:S02]  /*06c0*/  IMAD.WIDE.U32 R20, R28, 0x4, R14 ;  /* 0x000000041c147825 */ /* 0x000fe400078e000e */
[----:B------:R-:W2:Y:S04]  /*06d0*/  LDG.E.U16 R18, desc[UR6][R18.64+0x2] ;  /* 0x0000020612127981 */ /* 0x000ea8000c1e1500 */
[----:B------:R-:W3:Y:S01]  /*06e0*/  LDG.E.U16 R20, desc[UR6][R20.64+0x2] ;  /* 0x0000020614147981 */ /* 0x000ee2000c1e1500 */
[----:B------:R-:W-:-:S04]  /*06f0*/  IMAD.WIDE.U32 R12, R8, 0x4, R12 ;  /* 0x00000004080c7825 */ /* 0x000fc800078e000c */
[----:B------:R-:W-:Y:S02]  /*0700*/  IMAD.WIDE.U32 R14, R27, 0x4, R14 ;  /* 0x000000041b0e7825 */ /* 0x000fe400078e000e */
[----:B------:R3:W4:Y:S04]  /*0710*/  LDG.E.U16 R12, desc[UR6][R12.64+0x2] ;  /* 0x000002060c0c7981 */ /* 0x000728000c1e1500 */
[----:B------:R-:W5:Y:S01]  /*0720*/  LDG.E.U16 R14, desc[UR6][R14.64+0x2] ;  /* 0x000002060e0e7981 */ /* 0x000f62000c1e1500 */
[----:B------:R-:W-:-:S04]  /*0730*/  IADD3 R24, PT, PT, R24, 0x8, RZ ;  /* 0x0000000818187810 */ /* 0x000fc80007ffe0ff */
[----:B------:R-:W-:Y:S01]  /*0740*/  ISETP.NE.AND P1, PT, R24, RZ, PT ;  /* 0x000000ff1800720c */ /* 0x000fe20003f25270 */
[C---:B------:R-:W-:Y:S01]  /*0750*/  IMAD R9, R4.reuse, 0x8, R9 ;  /* 0x0000000804097824 */ /* 0x040fe200078e0209 */
[C---:B------:R-:W-:Y:S01]  /*0760*/  LEA R7, R4.reuse, R7, 0x3 ;  /* 0x0000000704077211 */ /* 0x040fe200078e18ff */
[C---:B------:R-:W-:Y:S01]  /*0770*/  IMAD R11, R4.reuse, 0x8, R11 ;  /* 0x00000008040b7824 */ /* 0x040fe200078e020b */
[C---:B------:R-:W-:Y:S01]  /*0780*/  LEA R23, R4.reuse, R23, 0x3 ;  /* 0x0000001704177211 */ /* 0x040fe200078e18ff */
[C---:B------:R-:W-:Y:S01]  /*0790*/  IMAD R25, R4.reuse, 0x8, R25 ;  /* 0x0000000804197824 */ /* 0x040fe200078e0219 */
[C---:B------:R-:W-:Y:S01]  /*07a0*/  LEA R29, R4.reuse, R29, 0x3 ;  /* 0x0000001d041d7211 */ /* 0x040fe200078e18ff */
[C---:B------:R-:W-:Y:S01]  /*07b0*/  IMAD R8, R4.reuse, 0x8, R8 ;  /* 0x0000000804087824 */ /* 0x040fe200078e0208 */
[----:B------:R-:W-:Y:S01]  /*07c0*/  LEA R10, R4, R10, 0x3 ;  /* 0x0000000a040a7211 */ /* 0x000fe200078e18ff */
[----:B------:R-:W-:Y:S01]  /*07d0*/  VIADD R22, R22, 0x8 ;  /* 0x0000000816167836 */ /* 0x000fe20000000000 */
[----:B--2---:R-:W-:-:S02]  /*07e0*/  PRMT R18, RZ, 0x5410, R18 ;  /* 0x00005410ff127816 */ /* 0x004fc40000000012 */
[----:B---3--:R-:W-:-:S05]  /*07f0*/  PRMT R13, RZ, 0x5410, R20 ;  /* 0x00005410ff0d7816 */ /* 0x008fca0000000014 */
[----:B------:R-:W-:Y:S01]  /*0800*/  FMUL R26, R18, R13 ;  /* 0x0000000d121a7220 */ /* 0x000fe20000400000 */
[----:B----4-:R-:W-:-:S04]  /*0810*/  PRMT R12, RZ, 0x5410, R12 ;  /* 0x00005410ff0c7816 */ /* 0x010fc8000000000c */
[----:B------:R-:W-:Y:S02]  /*0820*/  PRMT R20, RZ, 0x7610, R26 ;  /* 0x00007610ff147816 */ /* 0x000fe4000000001a */
[----:B-----5:R-:W-:-:S04]  /*0830*/  PRMT R13, RZ, 0x5410, R14 ;  /* 0x00005410ff0d7816 */ /* 0x020fc8000000000e */
[----:B------:R-:W0:Y:S01]  /*0840*/  F2F.F64.F32 R20, R20 ;  /* 0x0000001400147310 */ /* 0x000e220000201800 */
[----:B------:R-:W-:-:S05]  /*0850*/  FMUL R18, R12, R13 ;  /* 0x0000000d0c127220 */ /* 0x000fca0000400000 */
[----:B------:R-:W-:-:S04]  /*0860*/  PRMT R12, RZ, 0x7610, R18 ;  /* 0x00007610ff0c7816 */ /* 0x000fc80000000012 */
[----:B------:R-:W1:Y:S01]  /*0870*/  F2F.F64.F32 R18, R12 ;  /* 0x0000000c00127310 */ /* 0x000e620000201800 */
[----:B0-----:R-:W-:-:S08]  /*0880*/  DADD R16, R16, R20 ;  /* 0x0000000010107229 */ /* 0x001fd00000000014 */
[----:B-1----:R-:W-:Y:S01]  /*0890*/  DADD R18, R16, R18 ;  /* 0x0000000010127229 */ /* 0x002fe20000000012 */
[----:B------:R-:W-:Y:S10]  /*08a0*/  @P1 BRA `(.L_x_456) ;  /* 0xfffffff8006c1947 */ /* 0x000ff4000383ffff */
.L_x_455:
[----:B------:R-:W-:Y:S05]  /*08b0*/  @!P0 BRA `(.L_x_457) ;  /* 0x0000000400988947 */ /* 0x000fea0003800000 */
[----:B------:R-:W-:Y:S02]  /*08c0*/  ISETP.GE.U32.AND P0, PT, R2, 0x4, PT ;  /* 0x000000040200780c */ /* 0x000fe40003f06070 */
[----:B------:R-:W-:-:S04]  /*08d0*/  LOP3.LUT R17, R5, 0x3, RZ, 0xc0, !PT ;  /* 0x0000000305117812 */ /* 0x000fc800078ec0ff */
[----:B------:R-:W-:-:S07]  /*08e0*/  ISETP.NE.AND P1, PT, R17, RZ, PT ;  /* 0x000000ff1100720c */ /* 0x000fce0003f25270 */
[----:B------:R-:W-:Y:S06]  /*08f0*/  @!P0 BRA `(.L_x_458) ;  /* 0x0000000000cc8947 */ /* 0x000fec0003800000 */
[----:B------:R-:W0:Y:S01]  /*0900*/  LDC.64 R8, c[0x0][0x380] ;  /* 0x0000e000ff087b82 */ /* 0x000e220000000a00 */
[----:B------:R-:W-:Y:S02]  /*0910*/  IMAD R7, R6, R4, R3 ;  /* 0x0000000406077224 */ /* 0x000fe400078e0203 */
[----:B------:R-:W-:-:S03]  /*0920*/  IMAD R23, R0, R5, R6 ;  /* 0x0000000500177224 */ /* 0x000fc600078e0206 */
[----:B------:R-:W-:Y:S02]  /*0930*/  IADD3 R13, PT, PT, R7, R4, RZ ;  /* 0x00000004070d7210 */ /* 0x000fe40007ffe0ff */
[----:B------:R-:W1:Y:S01]  /*0940*/  LDC.64 R10, c[0x0][0x388] ;  /* 0x0000e200ff0a7b82 */ /* 0x000e620000000a00 */
[----:B------:R-:W-:Y:S02]  /*0950*/  VIADD R21, R23, 0x1 ;  /* 0x0000000117157836 */ /* 0x000fe40000000000 */
[----:B0-----:R-:W-:-:S05]  /*0960*/  IMAD.WIDE.U32 R28, R7, 0x4, R8 ;  /* 0x00000004071c7825 */ /* 0x001fca00078e0008 */
[----:B------:R0:W2:Y:S01]  /*0970*/  LDG.E.U16 R7, desc[UR6][R28.64+0x2] ;  /* 0x000002061c077981 */ /* 0x0000a2000c1e1500 */
[----:B-1----:R-:W-:-:S05]  /*0980*/  IMAD.WIDE.U32 R24, R23, 0x4, R10 ;  /* 0x0000000417187825 */ /* 0x002fca00078e000a */
[----:B------:R-:W3:Y:S01]  /*0990*/  LDG.E.U16 R16, desc[UR6][R24.64+0x2] ;  /* 0x0000020618107981 */ /* 0x000ee2000c1e1500 */
[----:B------:R-:W-:Y:S01]  /*09a0*/  IMAD.WIDE.U32 R20, R21, 0x4, R10 ;  /* 0x0000000415147825 */ /* 0x000fe200078e000a */
[----:B------:R-:W-:-:S03]  /*09b0*/  IADD3 R22, PT, PT, R13, R4, RZ ;  /* 0x000000040d167210 */ /* 0x000fc60007ffe0ff */
[--C-:B------:R-:W-:Y:S02]  /*09c0*/  IMAD.WIDE.U32 R26, R13, 0x4, R8.reuse ;  /* 0x000000040d1a7825 */ /* 0x100fe400078e0008 */
[----:B------:R-:W4:Y:S02]  /*09d0*/  LDG.E.U16 R20, desc[UR6][R20.64+0x2] ;  /* 0x0000020614147981 */ /* 0x000f24000c1e1500 */
[----:B------:R-:W-:Y:S02]  /*09e0*/  VIADD R13, R23, 0x2 ;  /* 0x00000002170d7836 */ /* 0x000fe40000000000 */
[----:B------:R-:W5:Y:S01]  /*09f0*/  LDG.E.U16 R2, desc[UR6][R26.64+0x2] ;  /* 0x000002061a027981 */ /* 0x000f62000c1e1500 */
[----:B------:R-:W-:-:S04]  /*0a00*/  IMAD.WIDE.U32 R14, R22, 0x4, R8 ;  /* 0x00000004160e7825 */ /* 0x000fc800078e0008 */
[----:B------:R-:W-:Y:S01]  /*0a10*/  IMAD.WIDE.U32 R12, R13, 0x4, R10 ;  /* 0x000000040d0c7825 */ /* 0x000fe200078e000a */
[----:B0-----:R-:W-:Y:S01]  /*0a20*/  IADD3 R29, PT, PT, R23, 0x3, RZ ;  /* 0x00000003171d7810 */ /* 0x001fe20007ffe0ff */
[----:B------:R-:W4:Y:S02]  /*0a30*/  LDG.E.U16 R14, desc[UR6][R14.64+0x2] ;  /* 0x000002060e0e7981 */ /* 0x000f24000c1e1500 */
[----:B------:R-:W-:Y:S02]  /*0a40*/  IMAD.IADD R23, R22, 0x1, R4 ;  /* 0x0000000116177824 */ /* 0x000fe400078e0204 */
[----:B------:R-:W4:Y:S01]  /*0a50*/  LDG.E.U16 R12, desc[UR6][R12.64+0x2] ;  /* 0x000002060c0c7981 */ /* 0x000f22000c1e1500 */
[----:B------:R-:W-:-:S04]  /*0a60*/  IMAD.WIDE.U32 R10, R29, 0x4, R10 ;  /* 0x000000041d0a7825 */ /* 0x000fc800078e000a */
[----:B------:R-:W-:Y:S01]  /*0a70*/  IMAD.WIDE.U32 R8, R23, 0x4, R8 ;  /* 0x0000000417087825 */ /* 0x000fe200078e0008 */
[----:B------:R-:W4:Y:S05]  /*0a80*/  LDG.E.U16 R24, desc[UR6][R10.64+0x2] ;  /* 0x000002060a187981 */ /* 0x000f2a000c1e1500 */
[----:B------:R-:W4:Y:S01]  /*0a90*/  LDG.E.U16 R8, desc[UR6][R8.64+0x2] ;  /* 0x0000020608087981 */ /* 0x000f22000c1e1500 */
[----:B------:R-:W-:Y:S02]  /*0aa0*/  IADD3 R6, PT, PT, R6, 0x4, RZ ;  /* 0x0000000406067810 */ /* 0x000fe40007ffe0ff */
[----:B--2---:R-:W-:Y:S02]  /*0ab0*/  PRMT R7, RZ, 0x5410, R7 ;  /* 0x00005410ff077816 */ /* 0x004fe40000000007 */
[----:B---3--:R-:W-:-:S05]  /*0ac0*/  PRMT R16, RZ, 0x5410, R16 ;  /* 0x00005410ff107816 */ /* 0x008fca0000000010 */
[----:B------:R-:W-:-:S05]  /*0ad0*/  FMUL R7, R7, R16 ;  /* 0x0000001007077220 */ /* 0x000fca0000400000 */
[----:B------:R-:W-:Y:S02]  /*0ae0*/  PRMT R7, RZ, 0x7610, R7 ;  /* 0x00007610ff077816 */ /* 0x000fe40000000007 */
[----:B-----5:R-:W-:Y:S02]  /*0af0*/  PRMT R2, RZ, 0x5410, R2 ;  /* 0x00005410ff027816 */ /* 0x020fe40000000002 */
[----:B------:R4:W0:Y:S02]  /*0b00*/  F2F.F64.F32 R22, R7 ;  /* 0x0000000700167310 */ /* 0x0008240000201800 */
[----:B----4-:R-:W-:Y:S02]  /*0b10*/  PRMT R7, RZ, 0x5410, R20 ;  /* 0x00005410ff077816 */ /* 0x010fe40000000014 */
[----:B------:R-:W-:-:S03]  /*0b20*/  PRMT R14, RZ, 0x5410, R14 ;  /* 0x00005410ff0e7816 */ /* 0x000fc6000000000e */
[----:B------:R-:W-:Y:S01]  /*0b30*/  FMUL R2, R2, R7 ;  /* 0x0000000702027220 */ /* 0x000fe20000400000 */
[----:B------:R-:W-:-:S04]  /*0b40*/  PRMT R7, RZ, 0x5410, R12 ;  /* 0x00005410ff077816 */ /* 0x000fc8000000000c */
[----:B------:R-:W-:Y:S01]  /*0b50*/  PRMT R2, RZ, 0x7610, R2 ;  /* 0x00007610ff027816 */ /* 0x000fe20000000002 */
[----:B------:R-:W-:Y:S01]  /*0b60*/  FMUL R14, R14, R7 ;  /* 0x000000070e0e7220 */ /* 0x000fe20000400000 */
[----:B------:R-:W-:Y:S02]  /*0b70*/  PRMT R7, RZ, 0x5410, R24 ;  /* 0x00005410ff077816 */ /* 0x000fe40000000018 */
[----:B------:R-:W1:Y:S01]  /*0b80*/  F2F.F64.F32 R10, R2 ;  /* 0x00000002000a7310 */ /* 0x000e620000201800 */
[----:B------:R-:W-:Y:S02]  /*0b90*/  PRMT R8, RZ, 0x5410, R8 ;  /* 0x00005410ff087816 */ /* 0x000fe40000000008 */
[----:B------:R-:W-:Y:S01]  /*0ba0*/  PRMT R12, RZ, 0x7610, R14 ;  /* 0x00007610ff0c7816 */ /* 0x000fe2000000000e */
[----:B0-----:R-:W-:Y:S02]  /*0bb0*/  DADD R22, R18, R22 ;  /* 0x0000000012167229 */ /* 0x001fe40000000016 */
[----:B------:R-:W-:-:S03]  /*0bc0*/  FMUL R7, R8, R7 ;  /* 0x0000000708077220 */ /* 0x000fc60000400000 */
[----:B------:R-:W0:Y:S02]  /*0bd0*/  F2F.F64.F32 R12, R12 ;  /* 0x0000000c000c7310 */ /* 0x000e240000201800 */
[----:B------:R-:W-:Y:S01]  /*0be0*/  PRMT R7, RZ, 0x7610, R7 ;  /* 0x00007610ff077816 */ /* 0x000fe20000000007 */
[----:B-1----:R-:W-:-:S05]  /*0bf0*/  DADD R10, R22, R10 ;  /* 0x00000000160a7229 */ /* 0x002fca000000000a */
[----:B------:R-:W1:Y:S03]  /*0c00*/  F2F.F64.F32 R18, R7 ;  /* 0x0000000700127310 */ /* 0x000e660000201800 */
[----:B0-----:R-:W-:-:S08]  /*0c10*/  DADD R10, R10, R12 ;  /* 0x000000000a0a7229 */ /* 0x001fd0000000000c */
[----:B-1----:R-:W-:-:S11]  /*0c20*/  DADD R18, R10, R18 ;  /* 0x000000000a127229 */ /* 0x002fd60000000012 */
.L_x_458:
[----:B------:R-:W-:Y:S05]  /*0c30*/  @!P1 BRA `(.L_x_457) ;  /* 0x0000000000b89947 */ /* 0x000fea0003800000 */
[----:B------:R-:W-:Y:S02]  /*0c40*/  ISETP.NE.AND P0, PT, R17, 0x1, PT ;  /* 0x000000011100780c */ /* 0x000fe40003f05270 */
[----:B------:R-:W-:-:S04]  /*0c50*/  LOP3.LUT R2, R5, 0x1, RZ, 0xc0, !PT ;  /* 0x0000000105027812 */ /* 0x000fc800078ec0ff */
[----:B------:R-:W-:-:S07]  /*0c60*/  ISETP.NE.U32.AND P1, PT, R2, 0x1, PT ;  /* 0x000000010200780c */ /* 0x000fce0003f25070 */
[----:B------:R-:W-:Y:S06]  /*0c70*/  @!P0 BRA `(.L_x_459) ;  /* 0x00000000006c8947 */ /* 0x000fec0003800000 */
[----:B------:R-:W0:Y:S01]  /*0c80*/  LDC.64 R12, c[0x0][0x380] ;  /* 0x0000e000ff0c7b82 */ /* 0x000e220000000a00 */
[----:B------:R-:W-:Y:S02]  /*0c90*/  IMAD R7, R6, R4, R3 ;  /* 0x0000000406077224 */ /* 0x000fe400078e0203 */
[----:B------:R-:W-:-:S05]  /*0ca0*/  IMAD R17, R0, R5, R6 ;  /* 0x0000000500117224 */ /* 0x000fca00078e0206 */
[----:B------:R-:W1:Y:S01]  /*0cb0*/  LDC.64 R8, c[0x0][0x388] ;  /* 0x0000e200ff087b82 */ /* 0x000e620000000a00 */
[----:B0-----:R-:W-:-:S04]  /*0cc0*/  IMAD.WIDE.U32 R14, R7, 0x4, R12 ;  /* 0x00000004070e7825 */ /* 0x001fc800078e000c */
[----:B------:R-:W-:Y:S02]  /*0cd0*/  IMAD.IADD R7, R7, 0x1, R4 ;  /* 0x0000000107077824 */ /* 0x000fe400078e0204 */
[----:B------:R-:W2:Y:S01]  /*0ce0*/  LDG.E.U16 R14, desc[UR6][R14.64+0x2] ;  /* 0x000002060e0e7981 */ /* 0x000ea2000c1e1500 */
[C---:B-1----:R-:W-:Y:S01]  /*0cf0*/  IMAD.WIDE.U32 R10, R17.reuse, 0x4, R8 ;  /* 0x00000004110a7825 */ /* 0x042fe200078e0008 */
[----:B------:R-:W-:-:S05]  /*0d00*/  IADD3 R17, PT, PT, R17, 0x1, RZ ;  /* 0x0000000111117810 */ /* 0x000fca0007ffe0ff */
[----:B------:R-:W3:Y:S01]  /*0d10*/  LDG.E.U16 R10, desc[UR6][R10.64+0x2] ;  /* 0x000002060a0a7981 */ /* 0x000ee2000c1e1500 */
[----:B------:R-:W-:-:S04]  /*0d20*/  IMAD.WIDE.U32 R12, R7, 0x4, R12 ;  /* 0x00000004070c7825 */ /* 0x000fc800078e000c */
[----:B------:R-:W-:Y:S02]  /*0d30*/  IMAD.WIDE.U32 R16, R17, 0x4, R8 ;  /* 0x0000000411107825 */ /* 0x000fe400078e0008 */
[----:B------:R-:W4:Y:S04]  /*0d40*/  LDG.E.U16 R12, desc[UR6][R12.64+0x2] ;  /* 0x000002060c0c7981 */ /* 0x000f28000c1e1500 */
[----:B------:R-:W5:Y:S01]  /*0d50*/  LDG.E.U16 R16, desc[UR6][R16.64+0x2] ;  /* 0x0000020610107981 */ /* 0x000f62000c1e1500 */
[----:B------:R-:W-:Y:S02]  /*0d60*/  IADD3 R6, PT, PT, R6, 0x2, RZ ;  /* 0x0000000206067810 */ /* 0x000fe40007ffe0ff */
[----:B--2---:R-:W-:Y:S02]  /*0d70*/  PRMT R14, RZ, 0x5410, R14 ;  /* 0x00005410ff0e7816 */ /* 0x004fe4000000000e */
[----:B---3--:R-:W-:-:S05]  /*0d80*/  PRMT R7, RZ, 0x5410, R10 ;  /* 0x00005410ff077816 */ /* 0x008fca000000000a */
[----:B------:R-:W-:-:S05]  /*0d90*/  FMUL R7, R14, R7 ;  /* 0x000000070e077220 */ /* 0x000fca0000400000 */
[----:B------:R-:W-:Y:S02]  /*0da0*/  PRMT R7, RZ, 0x7610, R7 ;  /* 0x00007610ff077816 */ /* 0x000fe40000000007 */
[----:B----4-:R-:W-:Y:S02]  /*0db0*/  PRMT R12, RZ, 0x5410, R12 ;  /* 0x00005410ff0c7816 */ /* 0x010fe4000000000c */
[----:B------:R5:W0:Y:S02]  /*0dc0*/  F2F.F64.F32 R8, R7 ;  /* 0x0000000700087310 */ /* 0x000a240000201800 */
[----:B-----5:R-:W-:-:S05]  /*0dd0*/  PRMT R7, RZ, 0x5410, R16 ;  /* 0x00005410ff077816 */ /* 0x020fca0000000010 */
[----:B------:R-:W-:-:S05]  /*0de0*/  FMUL R2, R12, R7 ;  /* 0x000000070c027220 */ /* 0x000fca0000400000 */
[----:B------:R-:W-:-:S04]  /*0df0*/  PRMT R2, RZ, 0x7610, R2 ;  /* 0x00007610ff027816 */ /* 0x000fc80000000002 */
[----:B------:R-:W1:Y:S01]  /*0e00*/  F2F.F64.F32 R10, R2 ;  /* 0x00000002000a7310 */ /* 0x000e620000201800 */
[----:B0-----:R-:W-:-:S08]  /*0e10*/  DADD R8, R18, R8 ;  /* 0x0000000012087229 */ /* 0x001fd00000000008 */
[----:B-1----:R-:W-:-:S11]  /*0e20*/  DADD R18, R8, R10 ;  /* 0x0000000008127229 */ /* 0x002fd6000000000a */
.L_x_459:
[----:B------:R-:W-:Y:S05]  /*0e30*/  @P1 BRA `(.L_x_457) ;  /* 0x0000000000381947 */ /* 0x000fea0003800000 */
[----:B------:R-:W0:Y:S01]  /*0e40*/  LDC.64 R8, c[0x0][0x388] ;  /* 0x0000e200ff087b82 */ /* 0x000e220000000a00 */
[----:B------:R-:W-:Y:S02]  /*0e50*/  IMAD R5, R0, R5, R6 ;  /* 0x0000000500057224 */ /* 0x000fe400078e0206 */
[----:B------:R-:W-:-:S05]  /*0e60*/  IMAD R7, R6, R4, R3 ;  /* 0x0000000406077224 */ /* 0x000fca00078e0203 */
[----:B------:R-:W1:Y:S01]  /*0e70*/  LDC.64 R10, c[0x0][0x380] ;  /* 0x0000e000ff0a7b82 */ /* 0x000e620000000a00 */
[----:B0-----:R-:W-:-:S06]  /*0e80*/  IMAD.WIDE.U32 R8, R5, 0x4, R8 ;  /* 0x0000000405087825 */ /* 0x001fcc00078e0008 */
[----:B------:R-:W2:Y:S01]  /*0e90*/  LDG.E.U16 R8, desc[UR6][R8.64+0x2] ;  /* 0x0000020608087981 */ /* 0x000ea2000c1e1500 */
[----:B-1----:R-:W-:-:S06]  /*0ea0*/  IMAD.WIDE.U32 R6, R7, 0x4, R10 ;  /* 0x0000000407067825 */ /* 0x002fcc00078e000a */
[----:B------:R-:W3:Y:S01]  /*0eb0*/  LDG.E.U16 R6, desc[UR6][R6.64+0x2] ;  /* 0x0000020606067981 */ /* 0x000ee2000c1e1500 */
[----:B--2---:R-:W-:Y:S02]  /*0ec0*/  PRMT R5, RZ, 0x5410, R8 ;  /* 0x00005410ff057816 */ /* 0x004fe40000000008 */
[----:B---3--:R-:W-:-:S05]  /*0ed0*/  PRMT R6, RZ, 0x5410, R6 ;  /* 0x00005410ff067816 */ /* 0x008fca0000000006 */
[----:B------:R-:W-:-:S05]  /*0ee0*/  FMUL R5, R6, R5 ;  /* 0x0000000506057220 */ /* 0x000fca0000400000 */
[----:B------:R-:W-:-:S04]  /*0ef0*/  PRMT R5, RZ, 0x7610, R5 ;  /* 0x00007610ff057816 */ /* 0x000fc80000000005 */
[----:B------:R-:W0:Y:S02]  /*0f00*/  F2F.F64.F32 R10, R5 ;  /* 0x00000005000a7310 */ /* 0x000e240000201800 */
[----:B0-----:R-:W-:-:S11]  /*0f10*/  DADD R18, R18, R10 ;  /* 0x0000000012127229 */ /* 0x001fd6000000000a */
.L_x_457:
[----:B------:R0:W1:Y:S02]  /*0f20*/  F2F.F32.F64 R18, R18 ;  /* 0x0000001200127310 */ /* 0x0000640000301000 */
.L_x_454:
[----:B------:R-:W2:Y:S01]  /*0f30*/  LDC.64 R6, c[0x0][0x390] ;  /* 0x0000e400ff067b82 */ /* 0x000ea20000000a00 */
[----:B------:R-:W-:Y:S01]  /*0f40*/  IMAD R3, R0, R4, R3 ;  /* 0x0000000400037224 */ /* 0x000fe200078e0203 */
[----:B------:R-:W3:Y:S03]  /*0f50*/  LDCU.64 UR8, c[0x0][0x3b0] ;  /* 0x00007600ff0877ac */ /* 0x000ee60008000a00 */
[----:B--2---:R-:W-:-:S05]  /*0f60*/  IMAD.WIDE.U32 R2, R3, 0x4, R6 ;  /* 0x0000000403027825 */ /* 0x004fca00078e0006 */
[----:B------:R-:W3:Y:S02]  /*0f70*/  LDG.E R0, desc[UR6][R2.64] ;  /* 0x0000000602007981 */ /* 0x000ee4000c1e1900 */
[----:B---3--:R-:W-:-:S04]  /*0f80*/  FMUL R5, R0, UR9 ;  /* 0x0000000900057c20 */ /* 0x008fc80008400000 */
[----:B-1----:R-:W-:-:S05]  /*0f90*/  FFMA R5, R18, UR8, R5 ;  /* 0x0000000812057c23 */ /* 0x002fca0008000005 */
[----:B------:R1:W-:Y:S02]  /*0fa0*/  STG.E desc[UR6][R2.64], R5 ;  /* 0x0000000502007986 */ /* 0x0003e4000c101906 */
.L_x_453:
[----:B------:R-:W-:Y:S05]  /*0fb0*/  BSYNC.RECONVERGENT B0 ;  /* 0x0000000000007941 */ /* 0x000fea0003800200 */
.L_x_452:
[----:B------:R-:W-:Y:S06]  /*0fc0*/  BAR.SYNC.DEFER_BLOCKING 0x0 ;  /* 0x0000000000007b1d */ /* 0x000fec0000010000 */
[----:B------:R-:W-:Y:S05]  /*0fd0*/  EXIT ;  /* 0x000000000000794d */ /* 0x000fea0003800000 */
.L_x_460:
        /* <DEDUP_REMOVED lines=10> */
.L_x_574:


//--------------------- .text._Z14ma_2stage_c1_dPKdS0_Pdjjjjjjjdd --------------------------
	.section	.text._Z14ma_2stage_c1_dPKdS0_Pdjjjjjjjdd,"ax",@progbits
	.align	128
        .global         _Z14ma_2stage_c1_dPKdS0_Pdjjjjjjjdd
        .type           _Z14ma_2stage_c1_dPKdS0_Pdjjjjjjjdd,@function
        .size           _Z14ma_2stage_c1_dPKdS0_Pdjjjjjjjdd,(.L_x_562 - _Z14ma_2stage_c1_dPKdS0_Pdjjjjjjjdd)
        .other          _Z14ma_2stage_c1_dPKdS0_Pdjjjjjjjdd,@"STO_CUDA_ENTRY STV_DEFAULT"
_Z14ma_2stage_c1_dPKdS0_Pdjjjjjjjdd:
.text._Z14ma_2stage_c1_dPKdS0_Pdjjjjjjjdd:
[----:B------:R-:W-:Y:S01]  /*0000*/  LDC R1, c[0x0][0x37c] ;  /* 0x0000df00ff017b82 */ /* 0x000fe20000000800 */
[----:B------:R-:W0:Y:S01]  /*0010*/  S2R R3, SR_TID.Y ;  /* 0x0000000000037919 */ /* 0x000e220000002200 */
[----:B------:R-:W1:Y:S06]  /*0020*/  LDCU UR7, c[0x0][0x3ac] ;  /* 0x00007580ff0777ac */ /* 0x000e6c0008000800 */
[----:B------:R-:W0:Y:S01]  /*0030*/  S2UR UR4, SR_CTAID.Y ;  /* 0x00000000000479c3 */ /* 0x000e220000002600 */
[----:B------:R-:W2:Y:S01]  /*0040*/  S2R R5, SR_TID.X ;  /* 0x0000000000057919 */ /* 0x000ea20000002100 */
[----:B------:R-:W-:-:S06]  /*0050*/  UMOV UR6, URZ ;  /* 0x000000ff00067c82 */ /* 0x000fcc0008000000 */
[----:B------:R-:W0:Y:S08]  /*0060*/  LDC R2, c[0x0][0x364] ;  /* 0x0000d900ff027b82 */ /* 0x000e300000000800 */
[----:B------:R-:W2:Y:S01]  /*0070*/  S2UR UR5, SR_CTAID.X ;  /* 0x00000000000579c3 */ /* 0x000ea20000002500 */
[----:B-1----:R-:W-:-:S07]  /*0080*/  UISETP.NE.AND UP0, UPT, UR7, URZ, UPT ;  /* 0x000000ff0700728c */ /* 0x002fce000bf05270 */
[----:B------:R-:W2:Y:S01]  /*0090*/  LDC R0, c[0x0][0x360] ;  /* 0x0000d800ff007b82 */ /* 0x000ea20000000800 */
[----:B0-----:R-:W-:Y:S02]  /*00a0*/  IMAD R2, R2, UR4, R3 ;  /* 0x0000000402027c24 */ /* 0x001fe4000f8e0203 */
[----:B--2---:R-:W-:Y:S01]  /*00b0*/  IMAD R3, R0, UR5, R5 ;  /* 0x0000000500037c24 */ /* 0x004fe2000f8e0205 */
[----:B------:R-:W-:Y:S01]  /*00c0*/  UMOV UR5, URZ ;  /* 0x000000ff00057c82 */ /* 0x000fe20008000000 */
        /* <DEDUP_REMOVED lines=14> */
[----:B------:R-:W-:Y:S01]  /*01b0*/  UIADD3 UR9, UPT, UPT, -UR23, URZ, URZ ;  /* 0x000000ff17097290 */ /* 0x000fe2000fffe1ff */
[----:B------:R-:W-:-:S03]  /*01c0*/  PLOP3.LUT P0, PT, PT, PT, PT, 0x80, 0x8 ;  /* 0x000000000008781c */ /* 0x000fc60003f0f070 */
[----:B------:R-:W-:-:S09]  /*01d0*/  UISETP.GT.AND UP0, UPT, UR9, 0xc, UPT ;  /* 0x0000000c0900788c */ /* 0x000fd2000bf04270 */
[----:B------:R-:W-:Y:S05]  /*01e0*/  BRA.U !UP0, `(.L_x_464) ;  /* 0x0000000508147547 */ /* 0x000fea000b800000 */
[----:B------:R-:W-:-:S13]  /*01f0*/  PLOP3.LUT P0, PT, PT, PT, PT, 0x8, 0x80 ;  /* 0x000000000080781c */ /* 0x000fda0003f0e170 */
.L_x_465:
        /* <DEDUP_REMOVED lines=11> */
[----:B------:R-:W-:Y:S02]  /*02b0*/  USHF.L.U32 UR32, UR37, UR11, URZ ;  /* 0x0000000b25207299 */ /* 0x000fe400080006ff */
[----:B------:R-:W-:-:S02]  /*02c0*/  USHF.L.U32 UR22, UR37, UR24, URZ ;  /* 0x0000001825167299 */ /* 0x000fc400080006ff */
[----:B------:R-:W-:Y:S02]  /*02d0*/  UIADD3 UR9, UPT, UPT, UR25, -0x3, URZ ;  /* 0xfffffffd19097890 */ /* 0x000fe4000fffe0ff */
[----:B------:R-:W-:Y:S02]  /*02e0*/  UIADD3 UR10, UPT, UPT, UR25, -0x2, URZ ;  /* 0xfffffffe190a7890 */ /* 0x000fe4000fffe0ff */
[----:B------:R-:W-:Y:S02]  /*02f0*/  UIADD3 UR12, UPT, UPT, UR20, -0x3, URZ ;  /* 0xfffffffd140c7890 */ /* 0x000fe4000fffe0ff */
[----:B------:R-:W-:Y:S02]  /*0300*/  UIADD3.X UR6, UPT, UPT, UR34, UR36, UR6, UP0, UP1 ;  /* 0x0000002422067290 */ /* 0x000fe400087e2406 */
[----:B------:R-:W-:Y:S02]  /*0310*/  USHF.L.U64.HI UR33, UR37, UR11, URZ ;  /* 0x0000000b25217299 */ /* 0x000fe400080102ff */
[----:B------:R-:W-:-:S02]  /*0320*/  USHF.L.U64.HI UR31, UR37, UR24, URZ ;  /* 0x00000018251f7299 */ /* 0x000fc400080102ff */
[----:B------:R-:W-:Y:S02]  /*0330*/  USHF.L.U64.HI UR30, UR37, UR9, URZ ;  /* 0x00000009251e7299 */ /* 0x000fe400080102ff */
[----:B------:R-:W-:Y:S02]  /*0340*/  USHF.L.U32 UR29, UR37, UR9, URZ ;  /* 0x00000009251d7299 */ /* 0x000fe400080006ff */
[----:B------:R-:W-:Y:S02]  /*0350*/  UIADD3 UR5, UP0, UP1, UR22, UR32, UR5 ;  /* 0x0000002016057290 */ /* 0x000fe4000f91e005 */
[----:B------:R-:W-:Y:S02]  /*0360*/  UIADD3 UR11, UPT, UPT, UR25, -0x1, URZ ;  /* 0xffffffff190b7890 */ /* 0x000fe4000fffe0ff */
        /* <DEDUP_REMOVED lines=15> */
[----:B------:R-:W-:Y:S02]  /*0460*/  UIADD3 UR18, UPT, UPT, UR24, 0xc, URZ ;  /* 0x0000000c18127890 */ /* 0x000fe4000fffe0ff */
[----:B------:R-:W-:Y:S02]  /*0470*/  UIADD3 UR14, UPT, UPT, UR20, -0x1, URZ ;  /* 0xffffffff140e7890 */ /* 0x000fe4000fffe0ff */
[----:B------:R-:W-:Y:S02]  /*0480*/  UIADD3.X UR13, UPT, UPT, UR26, UR27, UR13, UP0, UP1 ;  /* 0x0000001b1a0d7290 */ /* 0x000fe400087e240d */
[----:B------:R-:W-:Y:S02]  /*0490*/  USHF.L.U64.HI UR21, UR37, UR20, URZ ;  /* 0x0000001425157299 */ /* 0x000fe400080102ff */
[----:B------:R-:W-:-:S02]  /*04a0*/  UIADD3 UR6, UP0, UP1, UR6, UR10, UR11 ;  /* 0x0000000a06067290 */ /* 0x000fc4000f91e00b */
[----:B------:R-:W-:Y:S02]  /*04b0*/  USHF.L.U32 UR20, UR37, UR20, URZ ;  /* 0x0000001425147299 */ /* 0x000fe400080006ff */
[----:B------:R-:W-:Y:S02]  /*04c0*/  UIADD3 UR15, UPT, UPT, UR18, -0x3, URZ ;  /* 0xfffffffd120f7890 */ /* 0x000fe4000fffe0ff */
[----:B------:R-:W-:Y:S02]  /*04d0*/  USHF.L.U32 UR5, UR37, UR14, URZ ;  /* 0x0000000e25057299 */ /* 0x000fe400080006ff */
[----:B------:R-:W-:Y:S02]  /*04e0*/  UIADD3 UR16, UPT, UPT, UR18, -0x2, URZ ;  /* 0xfffffffe12107890 */ /* 0x000fe4000fffe0ff */
[----:B------:R-:W-:Y:S02]  /*04f0*/  UIADD3.X UR13, UPT, UPT, UR9, UR22, UR13, UP0, UP1 ;  /* 0x00000016090d7290 */ /* 0x000fe400087e240d */
[----:B------:R-:W-:-:S02]  /*0500*/  USHF.L.U64.HI UR12, UR37, UR14, URZ ;  /* 0x0000000e250c7299 */ /* 0x000fc400080102ff */
[----:B------:R-:W-:Y:S02]  /*0510*/  USHF.L.U64.HI UR11, UR37, UR15, URZ ;  /* 0x0000000f250b7299 */ /* 0x000fe400080102ff */
[----:B------:R-:W-:Y:S02]  /*0520*/  UIADD3 UR5, UP0, UP1, UR20, UR5, UR6 ;  /* 0x0000000514057290 */ /* 0x000fe4000f91e006 */
[----:B------:R-:W-:Y:S02]  /*0530*/  USHF.L.U32 UR15, UR37, UR15, URZ ;  /* 0x0000000f250f7299 */ /* 0x000fe400080006ff */
[----:B------:R-:W-:Y:S02]  /*0540*/  USHF.L.U32 UR9, UR37, UR16, URZ ;  /* 0x0000001025097299 */ /* 0x000fe400080006ff */
[----:B------:R-:W-:Y:S02]  /*0550*/  UIADD3 UR17, UPT, UPT, UR18, -0x1, URZ ;  /* 0xffffffff12117890 */ /* 0x000fe4000fffe0ff */
        /* <DEDUP_REMOVED lines=14> */
.L_x_464:
[----:B------:R-:W-:-:S04]  /*0640*/  UIADD3 UR9, UPT, UPT, -UR23, URZ, URZ ;  /* 0x000000ff17097290 */ /* 0x000fc8000fffe1ff */
[----:B------:R-:W-:-:S09]  /*0650*/  UISETP.GT.AND UP0, UPT, UR9, 0x4, UPT ;  /* 0x000000040900788c */ /* 0x000fd2000bf04270 */
[----:B------:R-:W-:Y:S05]  /*0660*/  BRA.U !UP0, `(.L_x_466) ;  /* 0x00000001088c7547 */ /* 0x000fea000b800000 */
[----:B------:R-:W-:Y:S01]  /*0670*/  UIADD3 UR9, UPT, UPT, UR24, -0x3, URZ ;  /* 0xfffffffd18097890 */ /* 0x000fe2000fffe0ff */
[----:B------:R-:W-:Y:S01]  /*0680*/  PLOP3.LUT P0, PT, PT, PT, PT, 0x8, 0x80 ;  /* 0x000000000080781c */ /* 0x000fe20003f0e170 */
        /* <DEDUP_REMOVED lines=31> */
[----:B------:R-:W-:Y:S02]  /*0880*/  UIADD3 UR24, UPT, UPT, UR24, 0x8, URZ ;  /* 0x0000000818187890 */ /* 0x000fe4000fffe0ff */
[----:B------:R-:W-:-:S12]  /*0890*/  UIADD3.X UR6, UPT, UPT, UR13, UR6, UR10, UP0, UP1 ;  /* 0x000000060d067290 */ /* 0x000fd800087e240a */
.L_x_466:
[----:B------:R-:W-:-:S13]  /*08a0*/  ISETP.EQ.AND P1, PT, RZ, UR23, PT ;  /* 0x00000017ff007c0c */ /* 0x000fda000bf22270 */
[----:B------:R-:W-:Y:S05]  /*08b0*/  @!P0 BRA P1, `(.L_x_462) ;  /* 0x0000000000508947 */ /* 0x000fea0000800000 */
.L_x_463:
[----:B------:R-:W-:-:S05]  /*08c0*/  UMOV UR16, 0x1 ;  /* 0x0000000100107882 */ /* 0x000fca0000000000 */
.L_x_467:
        /* <DEDUP_REMOVED lines=19> */
.L_x_462:
[----:B------:R-:W-:-:S09]  /*0a00*/  UISETP.NE.AND UP0, UPT, UR8, URZ, UPT ;  /* 0x000000ff0800728c */ /* 0x000fd2000bf05270 */
[----:B------:R-:W-:Y:S05]  /*0a10*/  BRA.U !UP0, `(.L_x_461) ;  /* 0x0000000108287547 */ /* 0x000fea000b800000 */
[----:B------:R-:W-:Y:S01]  /*0a20*/  UIADD3 UR8, UPT, UPT, -UR8, URZ, URZ ;  /* 0x000000ff08087290 */ /* 0x000fe2000fffe1ff */
[----:B------:R-:W-:-:S11]  /*0a30*/  UMOV UR11, 0x1 ;  /* 0x00000001000b7882 */ /* 0x000fd60000000000 */
.L_x_468:
        /* <DEDUP_REMOVED lines=8> */
.L_x_461:
[----:B------:R-:W-:Y:S01]  /*0ac0*/  USHF.L.U32 UR9, UR7, 0x1, URZ ;  /* 0x0000000107097899 */ /* 0x000fe200080006ff */
[----:B------:R-:W-:Y:S02]  /*0ad0*/  UMOV UR8, URZ ;  /* 0x000000ff00087c82 */ /* 0x000fe40008000000 */
[----:B------:R-:W-:Y:S01]  /*0ae0*/  UMOV UR7, URZ ;  /* 0x000000ff00077c82 */ /* 0x000fe20008000000 */
[----:B------:R-:W-:-:S09]  /*0af0*/  UISETP.NE.AND UP0, UPT, UR9, URZ, UPT ;  /* 0x000000ff0900728c */ /* 0x000fd2000bf05270 */
[----:B------:R-:W-:Y:S05]  /*0b00*/  BRA.U !UP0, `(.L_x_469) ;  /* 0x0000000908807547 */ /* 0x000fea000b800000 */
[----:B------:R-:W-:Y:S01]  /*0b10*/  UISETP.GE.U32.AND UP0, UPT, UR9, 0x4, UPT ;  /* 0x000000040900788c */ /* 0x000fe2000bf06070 */
[----:B------:R-:W-:Y:S01]  /*0b20*/  UMOV UR4, URZ ;  /* 0x000000ff00047c82 */ /* 0x000fe20008000000 */
[----:B------:R-:W-:Y:S01]  /*0b30*/  UMOV UR8, URZ ;  /* 0x000000ff00087c82 */ /* 0x000fe20008000000 */
[----:B------:R-:W-:-:S06]  /*0b40*/  UMOV UR7, URZ ;  /* 0x000000ff00077c82 */ /* 0x000fcc0008000000 */
        /* <DEDUP_REMOVED lines=13> */
.L_x_473:
        /* <DEDUP_REMOVED lines=68> */
.L_x_472:
        /* <DEDUP_REMOVED lines=38> */
.L_x_474:
[----:B------:R-:W-:-:S09]  /*12c0*/  UISETP.NE.OR UP0, UPT, UR24, URZ, UP0 ;  /* 0x000000ff1800728c */ /* 0x000fd20008705670 */
[----:B------:R-:W-:Y:S05]  /*12d0*/  BRA.U !UP0, `(.L_x_470) ;  /* 0x0000000108507547 */ /* 0x000fea000b800000 */
.L_x_471:
[----:B------:R-:W-:-:S05]  /*12e0*/  UMOV UR17, 0x1 ;  /* 0x0000000100117882 */ /* 0x000fca0000000000 */
.L_x_475:
        /* <DEDUP_REMOVED lines=19> */
.L_x_470:
[----:B------:R-:W-:-:S09]  /*1420*/  ULOP3.LUT UP0, URZ, UR9, 0x2, URZ, 0xc0, !UPT ;  /* 0x0000000209ff7892 */ /* 0x000fd2000f80c0ff */
[----:B------:R-:W-:Y:S05]  /*1430*/  BRA.U !UP0, `(.L_x_469) ;  /* 0x0000000108347547 */ /* 0x000fea000b800000 */
[----:B------:R-:W0:Y:S01]  /*1440*/  LDCU.U16 UR9, c[0x0][0x3ac] ;  /* 0x00007580ff0977ac */ /* 0x000e220008000400 */
[----:B------:R-:W-:Y:S01]  /*1450*/  UMOV UR12, 0x1 ;  /* 0x00000001000c7882 */ /* 0x000fe20000000000 */
[----:B0-----:R-:W-:-:S04]  /*1460*/  USHF.L.U32 UR9, UR9, 0x1, URZ ;  /* 0x0000000109097899 */ /* 0x001fc800080006ff */
[----:B------:R-:W-:-:S04]  /*1470*/  ULOP3.LUT UR9, UR9, 0x2, URZ, 0xe2, !UPT ;  /* 0x0000000209097892 */ /* 0x000fc8000f8ee2ff */
[----:B------:R-:W-:-:S12]  /*1480*/  UIADD3 UR9, UPT, UPT, -UR9, URZ, URZ ;  /* 0x000000ff09097290 */ /* 0x000fd8000fffe1ff */
.L_x_476:
        /* <DEDUP_REMOVED lines=8> */
.L_x_469:
[----:B------:R-:W0:Y:S01]  /*1510*/  LDCU.64 UR10, c[0x0][0x398] ;  /* 0x00007300ff0a77ac */ /* 0x000e220008000a00 */
[----:B------:R-:W-:Y:S01]  /*1520*/  BSSY.RECONVERGENT B1, `(.L_x_477) ;  /* 0x00002f9000017945 */ /* 0x000fe20003800200 */
[----:B------:R-:W1:Y:S01]  /*1530*/  LDCU UR14, c[0x0][0x398] ;  /* 0x00007300ff0e77ac */ /* 0x000e620008000800 */
[----:B0-----:R-:W-:Y:S01]  /*1540*/  IMAD.U32 R17, RZ, RZ, UR10 ;  /* 0x0000000aff117e24 */ /* 0x001fe2000f8e00ff */
[----:B------:R-:W-:-:S04]  /*1550*/  ISETP.GE.U32.AND P0, PT, R3, UR11, PT ;  /* 0x0000000b03007c0c */ /* 0x000fc8000bf06070 */
[----:B------:R-:W-:-:S13]  /*1560*/  ISETP.GE.U32.OR P0, PT, R2, R17, P0 ;  /* 0x000000110200720c */ /* 0x000fda0000706470 */
[----:B-1----:R-:W-:Y:S05]  /*1570*/  @P0 BRA `(.L_x_478) ;  /* 0x0000002c00cc0947 */ /* 0x002fea0003800000 */
[----:B------:R-:W0:Y:S01]  /*1580*/  LDCU UR9, c[0x0][0x3a0] ;  /* 0x00007400ff0977ac */ /* 0x000e220008000800 */
[----:B------:R-:W1:Y:S01]  /*1590*/  LDC.64 R14, c[0x0][0x358] ;  /* 0x0000d600ff0e7b82 */ /* 0x000e620000000a00 */
[----:B------:R-:W-:Y:S01]  /*15a0*/  CS2R R12, SRZ ;  /* 0x00000000000c7805 */ /* 0x000fe2000001ff00 */
[----:B0-----:R-:W-:-:S09]  /*15b0*/  UISETP.NE.AND UP0, UPT, UR9, URZ, UPT ;  /* 0x000000ff0900728c */ /* 0x001fd2000bf05270 */
[----:B------:R-:W-:Y:S05]  /*15c0*/  BRA.U !UP0, `(.L_x_479) ;  /* 0x0000002d08847547 */ /* 0x000fea000b800000 */
[----:B------:R-:W0:Y:S01]  /*15d0*/  LDCU UR4, c[0x0][0x3b0] ;  /* 0x00007600ff0477ac */ /* 0x000e220008000800 */
[----:B------:R-:W-:Y:S01]  /*15e0*/  IMAD.MOV.U32 R8, RZ, RZ, 0x1 ;  /* 0x00000001ff087424 */ /* 0x000fe200078e00ff */
[----:B------:R-:W-:Y:S01]  /*15f0*/  CS2R R12, SRZ ;  /* 0x00000000000c7805 */ /* 0x000fe2000001ff00 */
[----:B------:R-:W-:Y:S01]  /*1600*/  IMAD R5, R3, UR9, RZ ;  /* 0x0000000903057c24 */ /* 0x000fe2000f8e02ff */
[----:B------:R-:W2:Y:S01]  /*1610*/  LDCU UR10, c[0x0][0x3a8] ;  /* 0x00007500ff0a77ac */ /* 0x000ea20008000800 */
[----:B------:R-:W-:Y:S01]  /*1620*/  IMAD.MOV.U32 R6, RZ, RZ, R2 ;  /* 0x000000ffff067224 */ /* 0x000fe200078e0002 */
[----:B------:R-:W-:-:S06]  /*1630*/  UIADD3 UR11, UPT, UPT, -UR9, URZ, URZ ;  /* 0x000000ff090b7290 */ /* 0x000fcc000fffe1ff */
[----:B------:R-:W-:Y:S01]  /*1640*/  IMAD.U32 R9, RZ, RZ, UR11 ;  /* 0x0000000bff097e24 */ /* 0x000fe2000f8e00ff */
[----:B0-----:R-:W-:Y:S01]  /*1650*/  I2FP.F32.U32 R0, UR4 ;  /* 0x0000000400007c45 */ /* 0x001fe20008201000 */
[----:B------:R-:W-:-:S03]  /*1660*/  USHF.L.U32 UR4, UR4, 0x1, URZ ;  /* 0x0000000104047899 */ /* 0x000fc600080006ff */
[----:B------:R-:W-:-:S03]  /*1670*/  FSETP.GEU.AND P0, PT, R0, -126, PT ;  /* 0xc2fc00000000780b */ /* 0x000fc60003f0e000 */
[----:B------:R-:W-:-:S04]  /*1680*/  I2FP.F32.U32 R4, UR4 ;  /* 0x0000000400047c45 */ /* 0x000fc80008201000 */
[----:B------:R-:W-:Y:S01]  /*1690*/  FSETP.GEU.AND P1, PT, R4, -126, PT ;  /* 0xc2fc00000400780b */ /* 0x000fe20003f2e000 */
[----:B------:R-:W0:Y:S05]  /*16a0*/  LDCU UR4, c[0x0][0x3a4] ;  /* 0x00007480ff0477ac */ /* 0x000e2a0008000800 */
[----:B------:R-:W-:-:S04]  /*16b0*/  @!P0 FMUL R0, R0, 0.5 ;  /* 0x3f00000000008820 */ /* 0x000fc80000400000 */
[----:B------:R-:W3:Y:S03]  /*16c0*/  MUFU.EX2 R10, R0 ;  /* 0x00000000000a7308 */ /* 0x000ee60000000800 */
[----:B------:R-:W-:-:S06]  /*16d0*/  @!P1 FMUL R4, R4, 0.5 ;  /* 0x3f00000004049820 */ /* 0x000fcc0000400000 */
[----:B------:R-:W4:Y:S01]  /*16e0*/  MUFU.EX2 R4, R4 ;  /* 0x0000000400047308 */ /* 0x000f220000000800 */
[C---:B0-----:R-:W-:Y:S02]  /*16f0*/  SHF.L.U32 R7, R8.reuse, UR4, RZ ;  /* 0x0000000408077c19 */ /* 0x041fe400080006ff */
[----:B--2---:R-:W-:Y:S02]  /*1700*/  SHF.L.U32 R8, R8, UR10, RZ ;  /* 0x0000000a08087c19 */ /* 0x004fe400080006ff */
[----:B------:R-:W-:Y:S02]  /*1710*/  SHF.R.S32.HI R30, RZ, 0x1f, R7 ;  /* 0x0000001fff1e7819 */ /* 0x000fe40000011407 */
[----:B------:R-:W-:Y:S01]  /*1720*/  SHF.R.S32.HI R31, RZ, 0x1f, R8 ;  /* 0x0000001fff1f7819 */ /* 0x000fe20000011408 */
[----:B---3--:R-:W-:-:S06]  /*1730*/  @!P0 FMUL R10, R10, R10 ;  /* 0x0000000a0a0a8220 */ /* 0x008fcc0000400000 */
[----:B------:R-:W0:Y:S01]  /*1740*/  F2F.F64.F32 R10, R10 ;  /* 0x0000000a000a7310 */ /* 0x000e220000201800 */
[----:B----4-:R-:W-:-:S07]  /*1750*/  @!P1 FMUL R4, R4, R4 ;  /* 0x0000000404049220 */ /* 0x010fce0000400000 */
.L_x_498:
[----:B------:R-:W2:Y:S01]  /*1760*/  LDC.64 R22, c[0x0][0x388] ;  /* 0x0000e200ff167b82 */ /* 0x000ea20000000a00 */
[C---:B-1----:R-:W-:Y:S02]  /*1770*/  R2UR UR12, R14.reuse ;  /* 0x000000000e0c72ca */ /* 0x042fe400000e0000 */
[C---:B------:R-:W-:Y:S02]  /*1780*/  R2UR UR13, R15.reuse ;  /* 0x000000000f0d72ca */ /* 0x040fe400000e0000 */
[----:B------:R-:W-:Y:S02]  /*1790*/  R2UR UR10, R14 ;  /* 0x000000000e0a72ca */ /* 0x000fe400000e0000 */
[----:B------:R-:W-:Y:S01]  /*17a0*/  R2UR UR11, R15 ;  /* 0x000000000f0b72ca */ /* 0x000fe200000e0000 */
[----:B------:R-:W1:Y:S01]  /*17b0*/  LDC.64 R20, c[0x0][0x380] ;  /* 0x0000e000ff147b82 */ /* 0x000e620000000a00 */
[----:B--2---:R-:W-:-:S07]  /*17c0*/  IMAD.WIDE.U32 R22, R5, 0x8, R22 ;  /* 0x0000000805167825 */ /* 0x004fce00078e0016 */
[----:B------:R-:W0:Y:S01]  /*17d0*/  LDG.E.64 R22, desc[UR12][R22.64] ;  /* 0x0000000c16167981 */ /* 0x000e22000c1e1b00 */
[----:B-1----:R-:W-:-:S06]  /*17e0*/  IMAD.WIDE.U32 R20, R6, 0x8, R20 ;  /* 0x0000000806147825 */ /* 0x002fcc00078e0014 */
[----:B------:R-:W2:Y:S01]  /*17f0*/  LDG.E.64 R20, desc[UR10][R20.64] ;  /* 0x0000000a14147981 */ /* 0x000ea2000c1e1b00 */
[----:B------:R-:W-:Y:S01]  /*1800*/  VIADD R9, R9, 0x1 ;  /* 0x0000000109097836 */ /* 0x000fe20000000000 */
[----:B------:R-:W-:Y:S04]  /*1810*/  BSSY.RECONVERGENT B0, `(.L_x_480) ;  /* 0x00002b8000007945 */ /* 0x000fe80003800200 */
[----:B------:R-:W-:Y:S01]  /*1820*/  ISETP.NE.AND P1, PT, R9, RZ, PT ;  /* 0x000000ff0900720c */ /* 0x000fe20003f25270 */
[C---:B0-----:R-:W-:Y:S02]  /*1830*/  DMUL R16, R10.reuse, R22 ;  /* 0x000000160a107228 */ /* 0x041fe40000000000 */
[----:B--2---:R-:W-:-:S08]  /*1840*/  DMUL R18, R10, R20 ;  /* 0x000000140a127228 */ /* 0x004fd00000000000 */
[----:B------:R-:W0:Y:S08]  /*1850*/  F2I.S64.F64 R16, R16 ;  /* 0x0000001000107311 */ /* 0x000e300000301900 */
[----:B------:R-:W1:Y:S01]  /*1860*/  F2I.S64.F64 R18, R18 ;  /* 0x0000001200127311 */ /* 0x000e620000301900 */
[----:B0-----:R-:W-:-:S04]  /*1870*/  ISETP.NE.U32.AND P0, PT, R16, RZ, PT ;  /* 0x000000ff1000720c */ /* 0x001fc80003f05070 */
[----:B------:R-:W-:Y:S02]  /*1880*/  ISETP.NE.AND.EX P0, PT, R17, RZ, PT, P0 ;  /* 0x000000ff1100720c */ /* 0x000fe40003f05300 */
[----:B-1----:R-:W-:-:S04]  /*1890*/  ISETP.EQ.U32.AND P2, PT, R18, RZ, PT ;  /* 0x000000ff1200720c */ /* 0x002fc80003f42070 */
[----:B------:R-:W-:-:S13]  /*18a0*/  ISETP.EQ.OR.EX P0, PT, R19, RZ, !P0, P2 ;  /* 0x000000ff1300720c */ /* 0x000fda0004702720 */
[----:B------:R-:W-:Y:S05]  /*18b0*/  @P0 BRA `(.L_x_481) ;  /* 0x0000002800b40947 */ /* 0x000fea0003800000 */
[----:B------:R-:W-:Y:S01]  /*18c0*/  ISETP.GT.U32.AND P0, PT, R18, -0x1, PT ;  /* 0xffffffff1200780c */ /* 0x000fe20003f04070 */
[----:B------:R-:W-:Y:S01]  /*18d0*/  BSSY.RECONVERGENT B2, `(.L_x_482) ;  /* 0x0000088000027945 */ /* 0x000fe20003800200 */
[----:B------:R-:W-:Y:S02]  /*18e0*/  IMAD.MOV.U32 R20, RZ, RZ, RZ ;  /* 0x000000ffff147224 */ /* 0x000fe400078e00ff */
[----:B------:R-:W-:-:S13]  /*18f0*/  ISETP.GT.AND.EX P0, PT, R19, -0x1, PT, P0 ;  /* 0xffffffff1300780c */ /* 0x000fda0003f04300 */
[----:B------:R-:W-:Y:S01]  /*1900*/  @!P0 IADD3 R27, P2, PT, RZ, -R18, RZ ;  /* 0x80000012ff1b8210 */ /* 0x000fe20007f5e0ff */
[----:B------:R-:W-:Y:S02]  /*1910*/  @!P0 IMAD.MOV.U32 R0, RZ, RZ, 0x1 ;  /* 0x00000001ff008424 */ /* 0x000fe400078e00ff */
[----:B------:R-:W-:Y:S01]  /*1920*/  @P0 IMAD.MOV.U32 R0, RZ, RZ, RZ ;  /* 0x000000ffff000224 */ /* 0x000fe200078e00ff */
[----:B------:R-:W-:Y:S01]  /*1930*/  @!P0 LOP3.LUT R27, R27, UR5, RZ, 0xc0, !PT ;  /* 0x000000051b1b8c12 */ /* 0x000fe2000f8ec0ff */
[----:B------:R-:W-:Y:S01]  /*1940*/  @!P0 IMAD.X R24, RZ, RZ, ~R19, P2 ;  /* 0x000000ffff188224 */ /* 0x000fe200010e0e13 */
[----:B------:R-:W-:-:S04]  /*1950*/  @P0 LOP3.LUT R27, R18, UR5, RZ, 0xc0, !PT ;  /* 0x00000005121b0c12 */ /* 0x000fc8000f8ec0ff */
[----:B------:R-:W-:Y:S02]  /*1960*/  @!P0 LOP3.LUT R24, R24, UR6, RZ, 0xc0, !PT ;  /* 0x0000000618188c12 */ /* 0x000fe4000f8ec0ff */
[----:B------:R-:W-:Y:S02]  /*1970*/  @P0 LOP3.LUT R24, R19, UR6, RZ, 0xc0, !PT ;  /* 0x0000000613180c12 */ /* 0x000fe4000f8ec0ff */
[----:B------:R-:W-:-:S04]  /*1980*/  ISETP.GE.U32.AND P2, PT, R27, 0x2, PT ;  /* 0x000000021b00780c */ /* 0x000fc80003f46070 */
[----:B------:R-:W-:-:S13]  /*1990*/  ISETP.GE.U32.AND.EX P2, PT, R24, RZ, PT, P2 ;  /* 0x000000ff1800720c */ /* 0x000fda0003f46120 */
[----:B------:R-:W-:Y:S05]  /*19a0*/  @!P2 BRA `(.L_x_483) ;  /* 0x0000000400e8a947 */ /* 0x000fea0003800000 */
[----:B------:R-:W-:Y:S01]  /*19b0*/  ISETP.GE.U32.AND P0, PT, R27, 0x4, PT ;  /* 0x000000041b00780c */ /* 0x000fe20003f06070 */
[----:B------:R-:W-:-:S03]  /*19c0*/  IMAD.MOV.U32 R20, RZ, RZ, 0x1 ;  /* 0x00000001ff147424 */ /* 0x000fc600078e00ff */
        /* <DEDUP_REMOVED lines=114> */
[----:B------:R-:W-:Y:S01]  /*20f0*/  ISETP.GE.U32.AND P0, PT, R27, -0x80000000, PT ;  /* 0x800000001b00780c */ /* 0x000fe20003f06070 */
[----:B------:R-:W-:-:S03]  /*2100*/  IMAD.MOV.U32 R20, RZ, RZ, 0x1e ;  /* 0x0000001eff147424 */ /* 0x000fc600078e00ff */
[----:B------:R-:W-:-:S13]  /*2110*/  ISETP.GE.U32.AND.EX P0, PT, R24, RZ, PT, P0 ;  /* 0x000000ff1800720c */ /* 0x000fda0003f06100 */
[----:B------:R-:W-:-:S04]  /*2120*/  @P0 ISETP.GE.U32.AND P2, PT, R27, RZ, PT ;  /* 0x000000ff1b00020c */ /* 0x000fc80003f46070 */
[----:B------:R-:W-:-:S04]  /*2130*/  @P0 ISETP.GE.U32.AND.EX P2, PT, R24, 0x1, PT, P2 ;  /* 0x000000011800080c */ /* 0x000fc80003f46120 */
[----:B------:R-:W-:-:S09]  /*2140*/  @P0 SEL R20, R32, 0x1f, P2 ;  /* 0x0000001f20140807 */ /* 0x000fd20001000000 */
.L_x_483:
[----:B------:R-:W-:Y:S05]  /*2150*/  BSYNC.RECONVERGENT B2 ;  /* 0x0000000000027941 */ /* 0x000fea0003800200 */
.L_x_482:
[----:B------:R-:W-:Y:S01]  /*2160*/  ISETP.GT.U32.AND P0, PT, R16, -0x1, PT ;  /* 0xffffffff1000780c */ /* 0x000fe20003f04070 */
[----:B------:R-:W-:Y:S01]  /*2170*/  BSSY.RECONVERGENT B2, `(.L_x_484) ;  /* 0x0000087000027945 */ /* 0x000fe20003800200 */
[----:B------:R-:W-:Y:S02]  /*2180*/  IMAD.MOV.U32 R32, RZ, RZ, R20 ;  /* 0x000000ffff207224 */ /* 0x000fe400078e0014 */
[----:B------:R-:W-:Y:S01]  /*2190*/  ISETP.GT.AND.EX P0, PT, R17, -0x1, PT, P0 ;  /* 0xffffffff1100780c */ /* 0x000fe20003f04300 */
[----:B------:R-:W-:-:S12]  /*21a0*/  IMAD.MOV.U32 R25, RZ, RZ, RZ ;  /* 0x000000ffff197224 */ /* 0x000fd800078e00ff */
[----:B------:R-:W-:-:S04]  /*21b0*/  @!P0 IADD3 R36, P2, PT, RZ, -R16, RZ ;  /* 0x80000010ff248210 */ /* 0x000fc80007f5e0ff */
        /* <DEDUP_REMOVED lines=129> */
[----:B------:R-:W-:-:S09]  /*29d0*/  @P2 SEL R25, RZ, 0x1f, P3 ;  /* 0x0000001fff192807 */ /* 0x000fd20001800000 */
.L_x_485:
[----:B------:R-:W-:Y:S05]  /*29e0*/  BSYNC.RECONVERGENT B2 ;  /* 0x0000000000027941 */ /* 0x000fea0003800200 */
.L_x_484:
[----:B------:R-:W0:Y:S01]  /*29f0*/  LDC R22, c[0x0][0x3a4] ;  /* 0x0000e900ff167b82 */ /* 0x000e220000000800 */
[----:B------:R-:W-:Y:S01]  /*2a00*/  IMAD.MOV.U32 R17, RZ, RZ, 0x1 ;  /* 0x00000001ff117424 */ /* 0x000fe200078e00ff */
[----:B------:R-:W-:Y:S04]  /*2a10*/  BSSY.RECONVERGENT B2, `(.L_x_486) ;  /* 0x0000039000027945 */ /* 0x000fe80003800200 */
[----:B------:R-:W-:-:S04]  /*2a20*/  SHF.L.U32 R26, R17, R20, RZ ;  /* 0x00000014111a7219 */ /* 0x000fc800000006ff */
[----:B------:R-:W-:Y:S02]  /*2a30*/  SHF.R.S32.HI R23, RZ, 0x1f, R26 ;  /* 0x0000001fff177819 */ /* 0x000fe4000001141a */
[----:B------:R-:W-:Y:S02]  /*2a40*/  LOP3.LUT R18, R27, R26, RZ, 0x3c, !PT ;  /* 0x0000001a1b127212 */ /* 0x000fe400078e3cff */
[----:B------:R-:W-:Y:S02]  /*2a50*/  SHF.L.U32 R27, R17, R25, RZ ;  /* 0x00000019111b7219 */ /* 0x000fe400000006ff */
[----:B------:R-:W-:Y:S02]  /*2a60*/  LOP3.LUT R21, R24, R23, RZ, 0x3c, !PT ;  /* 0x0000001718157212 */ /* 0x000fe400078e3cff */
[----:B------:R-:W-:-:S04]  /*2a70*/  SHF.R.S32.HI R24, RZ, 0x1f, R27 ;  /* 0x0000001fff187819 */ /* 0x000fc8000001141b */
[----:B------:R-:W-:Y:S02]  /*2a80*/  LOP3.LUT R16, R29, R24, RZ, 0x3c, !PT ;  /* 0x000000181d107212 */ /* 0x000fe400078e3cff */
[-C--:B0-----:R-:W-:Y:S02]  /*2a90*/  ISETP.GE.U32.AND P2, PT, R20, R22.reuse, PT ;  /* 0x000000161400720c */ /* 0x081fe40003f46070 */
[----:B------:R-:W-:-:S11]  /*2aa0*/  ISETP.GE.U32.AND P3, PT, R25, R22, PT ;  /* 0x000000161900720c */ /* 0x000fd60003f66070 */
[----:B------:R-:W-:Y:S02]  /*2ab0*/  @P2 IMAD.IADD R34, R20, 0x1, -R22 ;  /* 0x0000000114222824 */ /* 0x000fe400078e0a16 */
[----:B------:R-:W-:Y:S02]  /*2ac0*/  @!P2 IMAD.IADD R19, R22, 0x1, -R20 ;  /* 0x000000011613a824 */ /* 0x000fe400078e0a14 */
[----:B------:R-:W-:Y:S01]  /*2ad0*/  @P3 IMAD.IADD R29, R25, 0x1, -R22 ;  /* 0x00000001191d3824 */ /* 0x000fe200078e0a16 */
[-CC-:B------:R-:W-:Y:S02]  /*2ae0*/  @P2 SHF.R.S32.HI R28, RZ, R34.reuse, R21.reuse ;  /* 0x00000022ff1c2219 */ /* 0x180fe40000011415 */
[C-C-:B------:R-:W-:Y:S02]  /*2af0*/  @P2 SHF.R.S64 R34, R18.reuse, R34, R21.reuse ;  /* 0x0000002212222219 */ /* 0x140fe40000001015 */
[CC--:B------:R-:W-:Y:S02]  /*2b00*/  @!P2 SHF.L.U64.HI R28, R18.reuse, R19.reuse, R21 ;  /* 0x00000013121ca219 */ /* 0x0c0fe40000010215 */
[----:B------:R-:W-:-:S02]  /*2b10*/  @!P2 SHF.L.U32 R34, R18, R19, RZ ;  /* 0x000000131222a219 */ /* 0x000fc400000006ff */
[----:B------:R-:W-:Y:S01]  /*2b20*/  LOP3.LUT R19, R36, R27, RZ, 0x3c, !PT ;  /* 0x0000001b24137212 */ /* 0x000fe200078e3cff */
[----:B------:R-:W-:-:S03]  /*2b30*/  @!P3 IMAD.IADD R36, R22, 0x1, -R25 ;  /* 0x000000011624b824 */ /* 0x000fc600078e0a19 */
[CCC-:B------:R-:W-:Y:S02]  /*2b40*/  @P3 SHF.R.S64 R33, R19.reuse, R29.reuse, R16.reuse ;  /* 0x0000001d13213219 */ /* 0x1c0fe40000001010 */
[CC--:B------:R-:W-:Y:S02]  /*2b50*/  @!P3 SHF.L.U32 R33, R19.reuse, R36.reuse, RZ ;  /* 0x000000241321b219 */ /* 0x0c0fe400000006ff */
[--C-:B------:R-:W-:Y:S02]  /*2b60*/  @P3 SHF.R.S32.HI R29, RZ, R29, R16.reuse ;  /* 0x0000001dff1d3219 */ /* 0x100fe40000011410 */
[----:B------:R-:W-:Y:S02]  /*2b70*/  @!P3 SHF.L.U64.HI R29, R19, R36, R16 ;  /* 0x00000024131db219 */ /* 0x000fe40000010210 */
[----:B------:R-:W-:-:S04]  /*2b80*/  IADD3 R34, P2, P3, R34, 0x1, R33 ;  /* 0x0000000122227810 */ /* 0x000fc80007b5e021 */
[----:B------:R-:W-:Y:S02]  /*2b90*/  IADD3.X R29, PT, PT, R28, RZ, R29, P2, P3 ;  /* 0x000000ff1c1d7210 */ /* 0x000fe400017e641d */
[----:B------:R-:W-:-:S04]  /*2ba0*/  ISETP.GE.U32.AND P2, PT, R34, R7, PT ;  /* 0x000000072200720c */ /* 0x000fc80003f46070 */
[----:B------:R-:W-:-:S13]  /*2bb0*/  ISETP.GE.AND.EX P2, PT, R29, R30, PT, P2 ;  /* 0x0000001e1d00720c */ /* 0x000fda0003f46320 */
[----:B------:R-:W-:Y:S05]  /*2bc0*/  @!P2 BRA `(.L_x_487) ;  /* 0x00000000004ca947 */ /* 0x000fea0003800000 */
[----:B------:R-:W-:Y:S01]  /*2bd0*/  IMAD.IADD R33, R25, 0x1, R20 ;  /* 0x0000000119217824 */ /* 0x000fe200078e0214 */
[----:B------:R-:W-:Y:S02]  /*2be0*/  LOP3.LUT R25, RZ, R18, RZ, 0x33, !PT ;  /* 0x00000012ff197212 */ /* 0x000fe400078e33ff */
[----:B------:R-:W-:Y:S01]  /*2bf0*/  LOP3.LUT R20, RZ, R19, RZ, 0x33, !PT ;  /* 0x00000013ff147212 */ /* 0x000fe200078e33ff */
[----:B------:R-:W-:Y:S01]  /*2c00*/  VIADD R35, R33, 0x1 ;  /* 0x0000000121237836 */ /* 0x000fe20000000000 */
[----:B------:R-:W-:Y:S02]  /*2c10*/  IADD3 R18, P3, PT, R26, R25, RZ ;  /* 0x000000191a127210 */ /* 0x000fe40007f7e0ff */
[----:B------:R-:W-:Y:S02]  /*2c20*/  IADD3 R19, P4, PT, R27, R20, RZ ;  /* 0x000000141b137210 */ /* 0x000fe40007f9e0ff */
[----:B------:R-:W-:Y:S02]  /*2c30*/  ISETP.GE.U32.AND P2, PT, R35, R22, PT ;  /* 0x000000162300720c */ /* 0x000fe40003f46070 */
[----:B------:R-:W-:-:S02]  /*2c40*/  LOP3.LUT R28, RZ, R21, RZ, 0x33, !PT ;  /* 0x00000015ff1c7212 */ /* 0x000fc400078e33ff */
[----:B------:R-:W-:-:S03]  /*2c50*/  LOP3.LUT R27, RZ, R16, RZ, 0x33, !PT ;  /* 0x00000010ff1b7212 */ /* 0x000fc600078e33ff */
[----:B------:R-:W-:Y:S02]  /*2c60*/  IMAD.X R21, R23, 0x1, R28, P3 ;  /* 0x0000000117157824 */ /* 0x000fe400018e061c */
[----:B------:R-:W-:-:S04]  /*2c70*/  IMAD.X R16, R24, 0x1, R27, P4 ;  /* 0x0000000118107824 */ /* 0x000fc800020e061b */
        /* <DEDUP_REMOVED lines=8> */
.L_x_487:
        /* <DEDUP_REMOVED lines=10> */
.L_x_488:
[----:B------:R-:W-:Y:S05]  /*2da0*/  BSYNC.RECONVERGENT B2 ;  /* 0x0000000000027941 */ /* 0x000fea0003800200 */
.L_x_486:
[----:B------:R-:W-:Y:S01]  /*2db0*/  ISETP.GE.U32.AND P2, PT, R18, 0x2, PT ;  /* 0x000000021200780c */ /* 0x000fe20003f46070 */
[----:B------:R-:W-:Y:S01]  /*2dc0*/  BSSY.RECONVERGENT B2, `(.L_x_489) ;  /* 0x000007e000027945 */ /* 0x000fe20003800200 */
[----:B------:R-:W-:Y:S02]  /*2dd0*/  IMAD.MOV.U32 R24, RZ, RZ, RZ ;  /* 0x000000ffff187224 */ /* 0x000fe400078e00ff */
        /* <DEDUP_REMOVED lines=124> */
.L_x_490:
[----:B------:R-:W-:Y:S05]  /*35a0*/  BSYNC.RECONVERGENT B2 ;  /* 0x0000000000027941 */ /* 0x000fea0003800200 */
.L_x_489:
        /* <DEDUP_REMOVED lines=127> */
.L_x_492:
[----:B------:R-:W-:Y:S05]  /*3da0*/  BSYNC.RECONVERGENT B2 ;  /* 0x0000000000027941 */ /* 0x000fea0003800200 */
.L_x_491:
[----:B------:R-:W0:Y:S01]  /*3db0*/  LDC R25, c[0x0][0x3a8] ;  /* 0x0000ea00ff197b82 */ /* 0x000e220000000800 */
[C---:B------:R-:W-:Y:S01]  /*3dc0*/  SHF.L.U32 R27, R17.reuse, R24, RZ ;  /* 0x00000018111b7219 */ /* 0x040fe200000006ff */
[----:B------:R-:W-:Y:S01]  /*3dd0*/  BSSY.RECONVERGENT B2, `(.L_x_493) ;  /* 0x0000030000027945 */ /* 0x000fe20003800200 */
[----:B------:R-:W-:Y:S02]  /*3de0*/  SHF.L.U32 R34, R17, R23, RZ ;  /* 0x0000001711227219 */ /* 0x000fe400000006ff */
[----:B------:R-:W-:Y:S02]  /*3df0*/  SHF.R.S32.HI R26, RZ, 0x1f, R27 ;  /* 0x0000001fff1a7819 */ /* 0x000fe4000001141b */
[----:B------:R-:W-:Y:S02]  /*3e00*/  LOP3.LUT R29, R18, R27, RZ, 0x3c, !PT ;  /* 0x0000001b121d7212 */ /* 0x000fe400078e3cff */
[----:B------:R-:W-:Y:S02]  /*3e10*/  LOP3.LUT R33, R21, R26, RZ, 0x3c, !PT ;  /* 0x0000001a15217212 */ /* 0x000fe400078e3cff */
[----:B------:R-:W-:-:S04]  /*3e20*/  SHF.R.S32.HI R17, RZ, 0x1f, R34 ;  /* 0x0000001fff117819 */ /* 0x000fc80000011422 */
[----:B------:R-:W-:Y:S02]  /*3e30*/  LOP3.LUT R36, R16, R17, RZ, 0x3c, !PT ;  /* 0x0000001110247212 */ /* 0x000fe400078e3cff */
[-C--:B0-----:R-:W-:Y:S02]  /*3e40*/  ISETP.GE.U32.AND P2, PT, R24, R25.reuse, PT ;  /* 0x000000191800720c */ /* 0x081fe40003f46070 */
[----:B------:R-:W-:-:S11]  /*3e50*/  ISETP.GE.U32.AND P3, PT, R23, R25, PT ;  /* 0x000000191700720c */ /* 0x000fd60003f66070 */
[--C-:B------:R-:W-:Y:S02]  /*3e60*/  @P2 IMAD.IADD R26, R24, 0x1, -R25.reuse ;  /* 0x00000001181a2824 */ /* 0x100fe400078e0a19 */
[----:B------:R-:W-:Y:S02]  /*3e70*/  @!P2 IMAD.IADD R28, R25, 0x1, -R24 ;  /* 0x00000001191ca824 */ /* 0x000fe400078e0a18 */
[----:B------:R-:W-:Y:S01]  /*3e80*/  @P3 IMAD.IADD R17, R23, 0x1, -R25 ;  /* 0x0000000117113824 */ /* 0x000fe200078e0a19 */
[CCC-:B------:R-:W-:Y:S02]  /*3e90*/  @P2 SHF.R.S64 R27, R29.reuse, R26.reuse, R33.reuse ;  /* 0x0000001a1d1b2219 */ /* 0x1c0fe40000001021 */
[--C-:B------:R-:W-:Y:S02]  /*3ea0*/  @P2 SHF.R.S32.HI R26, RZ, R26, R33.reuse ;  /* 0x0000001aff1a2219 */ /* 0x100fe40000011421 */
[CC--:B------:R-:W-:Y:S02]  /*3eb0*/  @!P2 SHF.L.U64.HI R26, R29.reuse, R28.reuse, R33 ;  /* 0x0000001c1d1aa219 */ /* 0x0c0fe40000010221 */
[----:B------:R-:W-:Y:S01]  /*3ec0*/  @!P2 SHF.L.U32 R27, R29, R28, RZ ;  /* 0x0000001c1d1ba219 */ /* 0x000fe200000006ff */
[----:B------:R-:W-:Y:S01]  /*3ed0*/  @!P3 IMAD.IADD R28, R25, 0x1, -R23 ;  /* 0x00000001191cb824 */ /* 0x000fe200078e0a17 */
[----:B------:R-:W-:-:S04]  /*3ee0*/  LOP3.LUT R29, R19, R34, RZ, 0x3c, !PT ;  /* 0x00000022131d7212 */ /* 0x000fc800078e3cff */
        /* <DEDUP_REMOVED lines=20> */
.L_x_494:
        /* <DEDUP_REMOVED lines=10> */
.L_x_495:
[----:B------:R-:W-:Y:S05]  /*40d0*/  BSYNC.RECONVERGENT B2 ;  /* 0x0000000000027941 */ /* 0x000fea0003800200 */
.L_x_493:
[----:B------:R-:W0:Y:S01]  /*40e0*/  F2F.F64.F32 R36, R4 ;  /* 0x0000000400247310 */ /* 0x000e220000201800 */
[----:B------:R-:W-:Y:S01]  /*40f0*/  ISETP.NE.U32.AND P2, PT, R19, RZ, PT ;  /* 0x000000ff1300720c */ /* 0x000fe20003f45070 */
[----:B------:R-:W-:Y:S01]  /*4100*/  BSSY.RECONVERGENT B2, `(.L_x_496) ;  /* 0x0000027000027945 */ /* 0x000fe20003800200 */
[----:B------:R-:W-:Y:S02]  /*4110*/  ISETP.NE.U32.AND P3, PT, R18, RZ, PT ;  /* 0x000000ff1200720c */ /* 0x000fe40003f65070 */
[----:B------:R-:W-:Y:S01]  /*4120*/  ISETP.NE.AND.EX P2, PT, R16, RZ, PT, P2 ;  /* 0x000000ff1000720c */ /* 0x000fe20003f45320 */
[----:B------:R-:W-:Y:S01]  /*4130*/  IMAD.MOV.U32 R16, RZ, RZ, 0x1 ;  /* 0x00000001ff107424 */ /* 0x000fe200078e00ff */
[----:B------:R-:W-:Y:S02]  /*4140*/  LOP3.LUT R23, R23, UR8, RZ, 0xc0, !PT ;  /* 0x0000000817177c12 */ /* 0x000fe4000f8ec0ff */
[----:B------:R-:W-:Y:S02]  /*4150*/  ISETP.NE.AND.EX P3, PT, R21, RZ, PT, P3 ;  /* 0x000000ff1500720c */ /* 0x000fe40003f65330 */
[----:B------:R-:W-:-:S02]  /*4160*/  LOP3.LUT R24, R28, UR7, RZ, 0xc0, !PT ;  /* 0x000000071c187c12 */ /* 0x000fc4000f8ec0ff */
[----:B------:R-:W-:Y:S01]  /*4170*/  SEL R21, R23, RZ, P2 ;  /* 0x000000ff17157207 */ /* 0x000fe20001000000 */
[----:B0-----:R-:W0:Y:S01]  /*4180*/  MUFU.RCP64H R17, R37 ;  /* 0x0000002500117308 */ /* 0x001e220000001800 */
[----:B------:R-:W-:Y:S02]  /*4190*/  LOP3.LUT R22, R22, UR8, RZ, 0xc0, !PT ;  /* 0x0000000816167c12 */ /* 0x000fe4000f8ec0ff */
[----:B------:R-:W-:Y:S02]  /*41a0*/  SEL R21, R21, RZ, P3 ;  /* 0x000000ff15157207 */ /* 0x000fe40001800000 */
[----:B------:R-:W-:Y:S02]  /*41b0*/  SEL R23, R24, RZ, P2 ;  /* 0x000000ff18177207 */ /* 0x000fe40001000000 */
[----:B------:R-:W-:Y:S02]  /*41c0*/  IADD3 R22, P2, PT, R22, R21, RZ ;  /* 0x0000001516167210 */ /* 0x000fe40007f5e0ff */
[----:B------:R-:W-:-:S02]  /*41d0*/  LOP3.LUT R20, R20, UR7, RZ, 0xc0, !PT ;  /* 0x0000000714147c12 */ /* 0x000fc4000f8ec0ff */
[----:B------:R-:W-:Y:S02]  /*41e0*/  SEL R23, R23, RZ, P3 ;  /* 0x000000ff17177207 */ /* 0x000fe40001800000 */
[----:B------:R-:W-:-:S03]  /*41f0*/  SEL R21, RZ, 0x1, !P0 ;  /* 0x00000001ff157807 */ /* 0x000fc60004000000 */
[----:B------:R-:W-:Y:S01]  /*4200*/  IMAD.X R23, R20, 0x1, R23, P2 ;  /* 0x0000000114177824 */ /* 0x000fe200010e0617 */
[----:B0-----:R-:W-:Y:S01]  /*4210*/  DFMA R18, -R36, R16, 1 ;  /* 0x3ff000002412742b */ /* 0x001fe20000000110 */
[----:B------:R-:W-:Y:S02]  /*4220*/  IADD3 R25, P2, PT, RZ, -R22, RZ ;  /* 0x80000016ff197210 */ /* 0x000fe40007f5e0ff */
[----:B------:R-:W-:-:S03]  /*4230*/  ISETP.NE.AND P0, PT, R0, R21, PT ;  /* 0x000000150000720c */ /* 0x000fc60003f05270 */
[----:B------:R-:W-:Y:S01]  /*4240*/  IMAD.X R0, RZ, RZ, ~R23, P2 ;  /* 0x000000ffff007224 */ /* 0x000fe200010e0e17 */
[----:B------:R-:W-:Y:S01]  /*4250*/  SEL R20, R25, R22, !P0 ;  /* 0x0000001619147207 */ /* 0x000fe20004000000 */
[----:B------:R-:W-:-:S03]  /*4260*/  DFMA R18, R18, R18, R18 ;  /* 0x000000121212722b */ /* 0x000fc60000000012 */
[----:B------:R-:W-:-:S05]  /*4270*/  SEL R21, R0, R23, !P0 ;  /* 0x0000001700157207 */ /* 0x000fca0004000000 */
[----:B------:R-:W-:Y:S01]  /*4280*/  DFMA R16, R16, R18, R16 ;  /* 0x000000121010722b */ /* 0x000fe20000000010 */
[----:B------:R-:W0:Y:S07]  /*4290*/  I2F.F64.S64 R20, R20 ;  /* 0x0000001400147312 */ /* 0x000e2e0000301c00 */
[----:B------:R-:W-:-:S08]  /*42a0*/  DFMA R22, -R36, R16, 1 ;  /* 0x3ff000002416742b */ /* 0x000fd00000000110 */
[----:B------:R-:W-:Y:S01]  /*42b0*/  DFMA R22, R16, R22, R16 ;  /* 0x000000161016722b */ /* 0x000fe20000000010 */
[----:B0-----:R-:W-:-:S07]  /*42c0*/  FSETP.GEU.AND P2, PT, |R21|, 6.5827683646048100446e-37, PT ;  /* 0x036000001500780b */ /* 0x001fce0003f4e200 */
[----:B------:R-:W-:-:S08]  /*42d0*/  DMUL R16, R20, R22 ;  /* 0x0000001614107228 */ /* 0x000fd00000000000 */
[----:B------:R-:W-:-:S08]  /*42e0*/  DFMA R18, -R36, R16, R20 ;  /* 0x000000102412722b */ /* 0x000fd00000000114 */
[----:B------:R-:W-:-:S10]  /*42f0*/  DFMA R16, R22, R18, R16 ;  /* 0x000000121610722b */ /* 0x000fd40000000010 */
[----:B------:R-:W-:-:S05]  /*4300*/  FFMA R0, RZ, R37, R17 ;  /* 0x00000025ff007223 */ /* 0x000fca0000000011 */
[----:B------:R-:W-:-:S13]  /*4310*/  FSETP.GT.AND P0, PT, |R0|, 1.469367938527859385e-39, PT ;  /* 0x001000000000780b */ /* 0x000fda0003f04200 */
[----:B------:R-:W-:Y:S05]  /*4320*/  @P0 BRA P2, `(.L_x_497) ;  /* 0x0000000000100947 */ /* 0x000fea0001000000 */
[----:B------:R-:W-:-:S07]  /*4330*/  MOV R0, 0x4350 ;  /* 0x0000435000007802 */ /* 0x000fce0000000f00 */
[----:B------:R-:W-:Y:S05]  /*4340*/  CALL.REL.NOINC `($__internal_11_$__cuda_sm20_div_rn_f64_full) ;  /* 0x0000000000647944 */ /* 0x000fea0003c00000 */
[----:B------:R-:W-:Y:S02]  /*4350*/  IMAD.MOV.U32 R16, RZ, RZ, R24 ;  /* 0x000000ffff107224 */ /* 0x000fe400078e0018 */
[----:B------:R-:W-:-:S07]  /*4360*/  IMAD.MOV.U32 R17, RZ, RZ, R25 ;  /* 0x000000ffff117224 */ /* 0x000fce00078e0019 */
.L_x_497:
[----:B------:R-:W-:Y:S05]  /*4370*/  BSYNC.RECONVERGENT B2 ;  /* 0x0000000000027941 */ /* 0x000fea0003800200 */
.L_x_496:
[----:B------:R-:W-:-:S11]  /*4380*/  DADD R12, R12, R16 ;  /* 0x000000000c0c7229 */ /* 0x000fd60000000010 */
.L_x_481:
[----:B------:R-:W-:Y:S05]  /*4390*/  BSYNC.RECONVERGENT B0 ;  /* 0x0000000000007941 */ /* 0x000fea0003800200 */
.L_x_480:
[----:B------:R-:W-:Y:S02]  /*43a0*/  IMAD.U32 R17, RZ, RZ, UR14 ;  /* 0x0000000eff117e24 */ /* 0x000fe4000f8e00ff */
[----:B------:R-:W-:Y:S02]  /*43b0*/  VIADD R5, R5, 0x1 ;  /* 0x0000000105057836 */ /* 0x000fe40000000000 */
[----:B------:R-:W-:Y:S01]  /*43c0*/  IMAD.IADD R6, R6, 0x1, R17 ;  /* 0x0000000106067824 */ /* 0x000fe200078e0211 */
[----:B------:R-:W-:Y:S06]  /*43d0*/  @P1 BRA `(.L_x_498) ;  /* 0xffffffd000e01947 */ /* 0x000fec000383ffff */
.L_x_479:
[----:B------:R-:W0:Y:S01]  /*43e0*/  LDC.64 R4, c[0x0][0x390] ;  /* 0x0000e400ff047b82 */ /* 0x000e220000000a00 */
[----:B-1----:R-:W-:Y:S01]  /*43f0*/  R2UR UR10, R14 ;  /* 0x000000000e0a72ca */ /* 0x002fe200000e0000 */
[----:B------:R-:W-:Y:S01]  /*4400*/  IMAD R3, R3, R17, R2 ;  /* 0x0000001103037224 */ /* 0x000fe200078e0202 */
[----:B------:R-:W-:Y:S01]  /*4410*/  R2UR UR11, R15 ;  /* 0x000000000f0b72ca */ /* 0x000fe200000e0000 */
[----:B------:R-:W1:Y:S02]  /*4420*/  LDCU.64 UR12, c[0x0][0x3b8] ;  /* 0x00007700ff0c77ac */ /* 0x000e640008000a00 */
[----:B0-----:R-:W-:-:S10]  /*4430*/  IMAD.WIDE.U32 R2, R3, 0x8, R4 ;  /* 0x0000000803027825 */ /* 0x001fd400078e0004 */
[----:B------:R-:W2:Y:S01]  /*4440*/  LDG.E.64 R4, desc[UR10][R2.64] ;  /* 0x0000000a02047981 */ /* 0x000ea2000c1e1b00 */
[----:B------:R-:W2:Y:S02]  /*4450*/  LDCU.64 UR10, c[0x0][0x3c0] ;  /* 0x00007800ff0a77ac */ /* 0x000ea40008000a00 */
[----:B--2---:R-:W-:Y:S01]  /*4460*/  DMUL R4, R4, UR10 ;  /* 0x0000000a04047c28 */ /* 0x004fe20008000000 */
[----:B------:R-:W-:Y:S02]  /*4470*/  R2UR UR10, R14 ;  /* 0x000000000e0a72ca */ /* 0x000fe400000e0000 */
[----:B------:R-:W-:-:S05]  /*4480*/  R2UR UR11, R15 ;  /* 0x000000000f0b72ca */ /* 0x000fca00000e0000 */
[----:B-1----:R-:W-:-:S08]  /*4490*/  DFMA R4, R12, UR12, R4 ;  /* 0x0000000c0c047c2b */ /* 0x002fd00008000004 */
[----:B------:R0:W-:Y:S03]  /*44a0*/  STG.E.64 desc[UR10][R2.64], R4 ;  /* 0x0000000402007986 */ /* 0x0001e6000c101b0a */
.L_x_478:
[----:B------:R-:W-:Y:S05]  /*44b0*/  BSYNC.RECONVERGENT B1 ;  /* 0x0000000000017941 */ /* 0x000fea0003800200 */
.L_x_477:
[----:B------:R-:W-:Y:S06]  /*44c0*/  BAR.SYNC.DEFER_BLOCKING 0x0 ;  /* 0x0000000000007b1d */ /* 0x000fec0000010000 */
[----:B------:R-:W-:Y:S05]  /*44d0*/  EXIT ;  /* 0x000000000000794d */ /* 0x000fea0003800000 */
        .weak           $__internal_11_$__cuda_sm20_div_rn_f64_full
        .type           $__internal_11_$__cuda_sm20_div_rn_f64_full,@function
        .size           $__internal_11_$__cuda_sm20_div_rn_f64_full,(.L_x_562 - $__internal_11_$__cuda_sm20_div_rn_f64_full)
$__internal_11_$__cuda_sm20_div_rn_f64_full:
[C---:B------:R-:W-:Y:S01]  /*44e0*/  FSETP.GEU.AND P0, PT, |R37|.reuse, 1.469367938527859385e-39, PT ;  /* 0x001000002500780b */ /* 0x040fe20003f0e200 */
[--C-:B------:R-:W-:Y:S01]  /*44f0*/  IMAD.MOV.U32 R18, RZ, RZ, R36.reuse ;  /* 0x000000ffff127224 */ /* 0x100fe200078e0024 */
[----:B------:R-:W-:Y:S01]  /*4500*/  LOP3.LUT R16, R37, 0x800fffff, RZ, 0xc0, !PT ;  /* 0x800fffff25107812 */ /* 0x000fe200078ec0ff */
[----:B------:R-:W-:Y:S01]  /*4510*/  IMAD.MOV.U32 R19, RZ, RZ, R37 ;  /* 0x000000ffff137224 */ /* 0x000fe200078e0025 */
[C---:B------:R-:W-:Y:S01]  /*4520*/  FSETP.GEU.AND P3, PT, |R21|.reuse, 1.469367938527859385e-39, PT ;  /* 0x001000001500780b */ /* 0x040fe20003f6e200 */
[----:B------:R-:W-:Y:S01]  /*4530*/  IMAD.MOV.U32 R22, RZ, RZ, 0x1 ;  /* 0x00000001ff167424 */ /* 0x000fe200078e00ff */
[----:B------:R-:W-:Y:S01]  /*4540*/  LOP3.LUT R17, R16, 0x3ff00000, RZ, 0xfc, !PT ;  /* 0x3ff0000010117812 */ /* 0x000fe200078efcff */
[----:B------:R-:W-:Y:S01]  /*4550*/  IMAD.MOV.U32 R16, RZ, RZ, R36 ;  /* 0x000000ffff107224 */ /* 0x000fe200078e0024 */
[----:B------:R-:W-:Y:S01]  /*4560*/  LOP3.LUT R33, R21, 0x7ff00000, RZ, 0xc0, !PT ;  /* 0x7ff0000015217812 */ /* 0x000fe200078ec0ff */
[----:B------:R-:W-:Y:S01]  /*4570*/  IMAD.MOV.U32 R34, RZ, RZ, 0x1ca00000 ;  /* 0x1ca00000ff227424 */ /* 0x000fe200078e00ff */
[----:B------:R-:W-:Y:S01]  /*4580*/  LOP3.LUT R36, R37, 0x7ff00000, RZ, 0xc0, !PT ;  /* 0x7ff0000025247812 */ /* 0x000fe200078ec0ff */
[----:B------:R-:W-:Y:S02]  /*4590*/  BSSY.RECONVERGENT B3, `(.L_x_499) ;  /* 0x000004e000037945 */ /* 0x000fe40003800200 */
[----:B------:R-:W-:Y:S01]  /*45a0*/  @!P0 DMUL R16, R18, 8.98846567431157953865e+307 ;  /* 0x7fe0000012108828 */ /* 0x000fe20000000000 */
[----:B------:R-:W-:-:S03]  /*45b0*/  ISETP.GE.U32.AND P2, PT, R33, R36, PT ;  /* 0x000000242100720c */ /* 0x000fc60003f46070 */
[----:B------:R-:W-:Y:S02]  /*45c0*/  @!P3 LOP3.LUT R24, R19, 0x7ff00000, RZ, 0xc0, !PT ;  /* 0x7ff000001318b812 */ /* 0x000fe400078ec0ff */
[----:B------:R-:W0:Y:S02]  /*45d0*/  MUFU.RCP64H R23, R17 ;  /* 0x0000001100177308 */ /* 0x000e240000001800 */
[----:B------:R-:W-:Y:S02]  /*45e0*/  @!P3 ISETP.GE.U32.AND P4, PT, R33, R24, PT ;  /* 0x000000182100b20c */ /* 0x000fe40003f86070 */
[----:B------:R-:W-:Y:S02]  /*45f0*/  @!P0 LOP3.LUT R36, R17, 0x7ff00000, RZ, 0xc0, !PT ;  /* 0x7ff0000011248812 */ /* 0x000fe400078ec0ff */
        /* <DEDUP_REMOVED lines=12> */
[----:B------:R-:W-:-:S08]  /*46c0*/  DFMA R24, R26, R24, R26 ;  /* 0x000000181a18722b */ /* 0x000fd0000000001a */
[----:B------:R-:W-:-:S08]  /*46d0*/  DMUL R26, R24, R22 ;  /* 0x00000016181a7228 */ /* 0x000fd00000000000 */
[----:B------:R-:W-:-:S08]  /*46e0*/  DFMA R28, R26, -R16, R22 ;  /* 0x800000101a1c722b */ /* 0x000fd00000000016 */
[----:B------:R-:W-:Y:S01]  /*46f0*/  DFMA R28, R24, R28, R26 ;  /* 0x0000001c181c722b */ /* 0x000fe2000000001a */
[----:B------:R-:W-:Y:S01]  /*4700*/  IMAD.MOV.U32 R27, RZ, RZ, R33 ;  /* 0x000000ffff1b7224 */ /* 0x000fe200078e0021 */
[----:B------:R-:W-:-:S05]  /*4710*/  @!P3 LOP3.LUT R27, R23, 0x7ff00000, RZ, 0xc0, !PT ;  /* 0x7ff00000171bb812 */ /* 0x000fca00078ec0ff */
[----:B------:R-:W-:-:S05]  /*4720*/  VIADD R24, R27, 0xffffffff ;  /* 0xffffffff1b187836 */ /* 0x000fca0000000000 */
[----:B------:R-:W-:Y:S01]  /*4730*/  ISETP.GT.U32.AND P0, PT, R24, 0x7feffffe, PT ;  /* 0x7feffffe1800780c */ /* 0x000fe20003f04070 */
[----:B------:R-:W-:-:S05]  /*4740*/  VIADD R24, R36, 0xffffffff ;  /* 0xffffffff24187836 */ /* 0x000fca0000000000 */
[----:B------:R-:W-:-:S13]  /*4750*/  ISETP.GT.U32.OR P0, PT, R24, 0x7feffffe, P0 ;  /* 0x7feffffe1800780c */ /* 0x000fda0000704470 */
        /* <DEDUP_REMOVED lines=19> */
[----:B------:R-:W-:Y:S01]  /*4890*/  DMUL.RP R20, R28, R20 ;  /* 0x000000141c147228 */ /* 0x000fe20000008000 */
[----:B------:R-:W-:-:S06]  /*48a0*/  IMAD.MOV.U32 R16, RZ, RZ, RZ ;  /* 0x000000ffff107224 */ /* 0x000fcc00078e00ff */
[----:B------:R-:W-:-:S03]  /*48b0*/  DFMA R16, R24, -R16, R28 ;  /* 0x800000101810722b */ /* 0x000fc6000000001c */
[----:B------:R-:W-:-:S03]  /*48c0*/  LOP3.LUT R19, R21, R19, RZ, 0x3c, !PT ;  /* 0x0000001315137212 */ /* 0x000fc600078e3cff */
[----:B------:R-:W-:-:S04]  /*48d0*/  IADD3 R16, PT, PT, -R26, -0x43300000, RZ ;  /* 0xbcd000001a107810 */ /* 0x000fc80007ffe1ff */
[----:B------:R-:W-:-:S04]  /*48e0*/  FSETP.NEU.AND P0, PT, |R17|, R16, PT ;  /* 0x000000101100720b */ /* 0x000fc80003f0d200 */
[----:B------:R-:W-:Y:S02]  /*48f0*/  FSEL R24, R20, R24, !P0 ;  /* 0x0000001814187208 */ /* 0x000fe40004000000 */
[----:B------:R-:W-:Y:S01]  /*4900*/  FSEL R25, R19, R25, !P0 ;  /* 0x0000001913197208 */ /* 0x000fe20004000000 */
[----:B------:R-:W-:Y:S06]  /*4910*/  BRA `(.L_x_501) ;  /* 0x0000000000547947 */ /* 0x000fec0003800000 */
.L_x_500:
        /* <DEDUP_REMOVED lines=16> */
.L_x_503:
[----:B------:R-:W-:Y:S01]  /*4a20*/  LOP3.LUT R25, R19, 0x80000, RZ, 0xfc, !PT ;  /* 0x0008000013197812 */ /* 0x000fe200078efcff */
[----:B------:R-:W-:Y:S01]  /*4a30*/  IMAD.MOV.U32 R24, RZ, RZ, R18 ;  /* 0x000000ffff187224 */ /* 0x000fe200078e0012 */
[----:B------:R-:W-:Y:S06]  /*4a40*/  BRA `(.L_x_501) ;  /* 0x0000000000087947 */ /* 0x000fec0003800000 */
.L_x_502:
[----:B------:R-:W-:Y:S01]  /*4a50*/  LOP3.LUT R25, R21, 0x80000, RZ, 0xfc, !PT ;  /* 0x0008000015197812 */ /* 0x000fe200078efcff */
[----:B------:R-:W-:-:S07]  /*4a60*/  IMAD.MOV.U32 R24, RZ, RZ, R20 ;  /* 0x000000ffff187224 */ /* 0x000fce00078e0014 */
.L_x_501:
[----:B------:R-:W-:Y:S05]  /*4a70*/  BSYNC.RECONVERGENT B3 ;  /* 0x0000000000037941 */ /* 0x000fea0003800200 */
.L_x_499:
[----:B------:R-:W-:Y:S02]  /*4a80*/  IMAD.MOV.U32 R16, RZ, RZ, R0 ;  /* 0x000000ffff107224 */ /* 0x000fe400078e0000 */
[----:B------:R-:W-:-:S04]  /*4a90*/  IMAD.MOV.U32 R17, RZ, RZ, 0x0 ;  /* 0x00000000ff117424 */ /* 0x000fc800078e00ff */
[----:B------:R-:W-:Y:S05]  /*4aa0*/  RET.REL.NODEC R16 `(_Z14ma_2stage_c1_dPKdS0_Pdjjjjjjjdd) ;  /* 0xffffffb410547950 */ /* 0x000fea0003c3ffff */
.L_x_504:
        /* <DEDUP_REMOVED lines=13> */
.L_x_562:


//--------------------- .text._Z14ma_2stage_c1_fPKfS0_Pfjjjjjjjff --------------------------
	.section	.text._Z14ma_2stage_c1_fPKfS0_Pfjjjjjjjff,"ax",@progbits
	.align	128
        .global         _Z14ma_2stage_c1_fPKfS0_Pfjjjjjjjff
        .type           _Z14ma_2stage_c1_fPKfS0_Pfjjjjjjjff,@function
        .size           _Z14ma_2stage_c1_fPKfS0_Pfjjjjjjjff,(.L_x_563 - _Z14ma_2stage_c1_fPKfS0_Pfjjjjjjjff)
        .other          _Z14ma_2stage_c1_fPKfS0_Pfjjjjjjjff,@"STO_CUDA_ENTRY STV_DEFAULT"
_Z14ma_2stage_c1_fPKfS0_Pfjjjjjjjff:
.text._Z14ma_2stage_c1_fPKfS0_Pfjjjjjjjff:
        /* <DEDUP_REMOVED lines=27> */
.L_x_507:
        /* <DEDUP_REMOVED lines=19> */
.L_x_506:
[----:B------:R-:W-:Y:S05]  /*02e0*/  BRA.U !UP0, `(.L_x_505) ;  /* 0x0000000108287547 */ /* 0x000fea000b800000 */
[----:B------:R-:W-:Y:S01]  /*02f0*/  UIADD3 UR7, UPT, UPT, -UR7, URZ, URZ ;  /* 0x000000ff07077290 */ /* 0x000fe2000fffe1ff */
[----:B------:R-:W-:-:S11]  /*0300*/  UMOV UR10, 0x1 ;  /* 0x00000001000a7882 */ /* 0x000fd60000000000 */
.L_x_508:
        /* <DEDUP_REMOVED lines=8> */
.L_x_505:
[----:B------:R-:W-:Y:S01]  /*0390*/  USHF.L.U32 UR9, UR16, 0x1, URZ ;  /* 0x0000000110097899 */ /* 0x000fe200080006ff */
[----:B------:R-:W-:Y:S01]  /*03a0*/  UMOV UR8, URZ ;  /* 0x000000ff00087c82 */ /* 0x000fe20008000000 */
[----:B------:R-:W-:Y:S02]  /*03b0*/  UMOV UR7, URZ ;  /* 0x000000ff00077c82 */ /* 0x000fe40008000000 */
        /* <DEDUP_REMOVED lines=19> */
.L_x_513:
        /* <DEDUP_REMOVED lines=68> */
.L_x_512:
        /* <DEDUP_REMOVED lines=38> */
.L_x_514:
[----:B------:R-:W-:-:S09]  /*0b90*/  UISETP.NE.OR UP0, UPT, UR24, URZ, UP0 ;  /* 0x000000ff1800728c */ /* 0x000fd20008705670 */
[----:B------:R-:W-:Y:S05]  /*0ba0*/  BRA.U !UP0, `(.L_x_510) ;  /* 0x0000000108507547 */ /* 0x000fea000b800000 */
.L_x_511:
[----:B------:R-:W-:-:S05]  /*0bb0*/  UMOV UR17, 0x1 ;  /* 0x0000000100117882 */ /* 0x000fca0000000000 */
.L_x_515:
        /* <DEDUP_REMOVED lines=19> */
.L_x_510:
[----:B------:R-:W-:-:S09]  /*0cf0*/  ULOP3.LUT UP0, URZ, UR9, 0x2, URZ, 0xc0, !UPT ;  /* 0x0000000209ff7892 */ /* 0x000fd2000f80c0ff */
[----:B------:R-:W-:Y:S05]  /*0d00*/  BRA.U !UP0, `(.L_x_509) ;  /* 0x0000000108347547 */ /* 0x000fea000b800000 */
[----:B------:R-:W0:Y:S01]  /*0d10*/  LDCU.U16 UR9, c[0x0][0x3ac] ;  /* 0x00007580ff0977ac */ /* 0x000e220008000400 */
[----:B------:R-:W-:Y:S01]  /*0d20*/  UMOV UR12, 0x1 ;  /* 0x00000001000c7882 */ /* 0x000fe20000000000 */
[----:B0-----:R-:W-:-:S04]  /*0d30*/  USHF.L.U32 UR9, UR9, 0x1, URZ ;  /* 0x0000000109097899 */ /* 0x001fc800080006ff */
[----:B------:R-:W-:-:S04]  /*0d40*/  ULOP3.LUT UR9, UR9, 0x2, URZ, 0xe2, !UPT ;  /* 0x0000000209097892 */ /* 0x000fc8000f8ee2ff */
[----:B------:R-:W-:-:S12]  /*0d50*/  UIADD3 UR9, UPT, UPT, -UR9, URZ, URZ ;  /* 0x000000ff09097290 */ /* 0x000fd8000fffe1ff */
.L_x_516:
        /* <DEDUP_REMOVED lines=8> */
.L_x_509:
        /* <DEDUP_REMOVED lines=9> */
[----:B------:R-:W-:Y:S01]  /*0e70*/  IMAD.MOV.U32 R12, RZ, RZ, RZ ;  /* 0x000000ffff0c7224 */ /* 0x000fe200078e00ff */
[----:B0-----:R-:W-:-:S09]  /*0e80*/  UISETP.NE.AND UP0, UPT, UR9, URZ, UPT ;  /* 0x000000ff0900728c */ /* 0x001fd2000bf05270 */
[----:B------:R-:W-:Y:S05]  /*0e90*/  BRA.U !UP0, `(.L_x_519) ;  /* 0x0000002d08607547 */ /* 0x000fea000b800000 */
[----:B------:R-:W0:Y:S01]  /*0ea0*/  LDCU UR6, c[0x0][0x3b0] ;  /* 0x00007600ff0677ac */ /* 0x000e220008000800 */
[----:B------:R-:W-:Y:S02]  /*0eb0*/  IMAD.MOV.U32 R8, RZ, RZ, 0x1 ;  /* 0x00000001ff087424 */ /* 0x000fe400078e00ff */
[----:B------:R-:W-:Y:S01]  /*0ec0*/  IMAD R10, R13, UR9, RZ ;  /* 0x000000090d0a7c24 */ /* 0x000fe2000f8e02ff */
[----:B------:R-:W2:Y:S01]  /*0ed0*/  LDCU UR10, c[0x0][0x3a8] ;  /* 0x00007500ff0a77ac */ /* 0x000ea20008000800 */
[----:B------:R-:W-:Y:S02]  /*0ee0*/  IMAD.MOV.U32 R12, RZ, RZ, RZ ;  /* 0x000000ffff0c7224 */ /* 0x000fe400078e00ff */
        /* <DEDUP_REMOVED lines=9> */
[----:B------:R-:W-:-:S06]  /*0f80*/  @!P0 FMUL R11, R11, 0.5 ;  /* 0x3f0000000b0b8820 */ /* 0x000fcc0000400000 */
[----:B------:R-:W3:Y:S01]  /*0f90*/  MUFU.EX2 R11, R11 ;  /* 0x0000000b000b7308 */ /* 0x000ee20000000800 */
[----:B------:R-:W-:Y:S01]  /*0fa0*/  @!P1 FMUL R3, R3, 0.5 ;  /* 0x3f00000003039820 */ /* 0x000fe20000400000 */
[----:B0-----:R-:W-:-:S06]  /*0fb0*/  SHF.L.U32 R9, R8, UR6, RZ ;  /* 0x0000000608097c19 */ /* 0x001fcc00080006ff */
[----:B------:R-:W0:Y:S01]  /*0fc0*/  MUFU.EX2 R3, R3 ;  /* 0x0000000300037308 */ /* 0x000e220000000800 */
[----:B--2---:R-:W-:Y:S02]  /*0fd0*/  SHF.L.U32 R8, R8, UR10, RZ ;  /* 0x0000000a08087c19 */ /* 0x004fe400080006ff */
[----:B------:R-:W-:Y:S02]  /*0fe0*/  SHF.R.S32.HI R5, RZ, 0x1f, R9 ;  /* 0x0000001fff057819 */ /* 0x000fe40000011409 */
[----:B------:R-:W-:Y:S01]  /*0ff0*/  SHF.R.S32.HI R4, RZ, 0x1f, R8 ;  /* 0x0000001fff047819 */ /* 0x000fe20000011408 */
[----:B---3--:R-:W-:Y:S01]  /*1000*/  @!P0 FMUL R11, R11, R11 ;  /* 0x0000000b0b0b8220 */ /* 0x008fe20000400000 */
[----:B0-----:R-:W-:-:S07]  /*1010*/  @!P1 FMUL R3, R3, R3 ;  /* 0x0000000303039220 */ /* 0x001fce0000400000 */
.L_x_538:
[----:B------:R-:W0:Y:S01]  /*1020*/  LDC.64 R24, c[0x0][0x388] ;  /* 0x0000e200ff187b82 */ /* 0x000e220000000a00 */
[C---:B-1----:R-:W-:Y:S02]  /*1030*/  R2UR UR14, R16.reuse ;  /* 0x00000000100e72ca */ /* 0x042fe400000e0000 */
        /* <DEDUP_REMOVED lines=8> */
[----:B------:R-:W-:Y:S01]  /*10c0*/  VIADD R6, R6, 0x1 ;  /* 0x0000000106067836 */ /* 0x000fe20000000000 */
[----:B------:R-:W-:Y:S04]  /*10d0*/  BSSY.RECONVERGENT B0, `(.L_x_520) ;  /* 0x00002b0000007945 */ /* 0x000fe80003800200 */
[----:B------:R-:W-:Y:S01]  /*10e0*/  ISETP.NE.AND P1, PT, R6, RZ, PT ;  /* 0x000000ff0600720c */ /* 0x000fe20003f25270 */
[----:B--2---:R-:W-:-:S06]  /*10f0*/  FMUL R18, R11, R24 ;  /* 0x000000180b127220 */ /* 0x004fcc0000400000 */
[----:B------:R-:W0:Y:S01]  /*1100*/  F2I.S64 R18, R18 ;  /* 0x0000001200127311 */ /* 0x000e220000201900 */
[----:B---3--:R-:W-:-:S07]  /*1110*/  FMUL R20, R11, R22 ;  /* 0x000000160b147220 */ /* 0x008fce0000400000 */
[----:B------:R-:W1:Y:S01]  /*1120*/  F2I.S64 R20, R20 ;  /* 0x0000001400147311 */ /* 0x000e620000201900 */
        /* <DEDUP_REMOVED lines=142> */
.L_x_523:
[----:B------:R-:W-:Y:S05]  /*1a10*/  BSYNC.RECONVERGENT B2 ;  /* 0x0000000000027941 */ /* 0x000fea0003800200 */
.L_x_522:
        /* <DEDUP_REMOVED lines=136> */
.L_x_525:
[----:B------:R-:W-:Y:S05]  /*22a0*/  BSYNC.RECONVERGENT B2 ;  /* 0x0000000000027941 */ /* 0x000fea0003800200 */
.L_x_524:
[----:B------:R-:W0:Y:S01]  /*22b0*/  LDC R24, c[0x0][0x3a4] ;  /* 0x0000e900ff187b82 */ /* 0x000e220000000800 */
[----:B------:R-:W-:Y:S01]  /*22c0*/  IMAD.MOV.U32 R21, RZ, RZ, 0x1 ;  /* 0x00000001ff157424 */ /* 0x000fe200078e00ff */
[----:B------:R-:W-:Y:S04]  /*22d0*/  BSSY.RECONVERGENT B2, `(.L_x_526) ;  /* 0x0000039000027945 */ /* 0x000fe80003800200 */
[C---:B------:R-:W-:Y:S02]  /*22e0*/  SHF.L.U32 R28, R21.reuse, R29, RZ ;  /* 0x0000001d151c7219 */ /* 0x040fe400000006ff */
[----:B------:R-:W-:Y:S02]  /*22f0*/  SHF.L.U32 R25, R21, R30, RZ ;  /* 0x0000001e15197219 */ /* 0x000fe400000006ff */
[----:B------:R-:W-:-:S02]  /*2300*/  SHF.R.S32.HI R22, RZ, 0x1f, R28 ;  /* 0x0000001fff167819 */ /* 0x000fc4000001141c */
[----:B------:R-:W-:Y:S02]  /*2310*/  LOP3.LUT R15, R15, R28, RZ, 0x3c, !PT ;  /* 0x0000001c0f0f7212 */ /* 0x000fe400078e3cff */
[----:B------:R-:W-:Y:S02]  /*2320*/  LOP3.LUT R18, R23, R22, RZ, 0x3c, !PT ;  /* 0x0000001617127212 */ /* 0x000fe400078e3cff */
[----:B------:R-:W-:Y:S02]  /*2330*/  SHF.R.S32.HI R23, RZ, 0x1f, R25 ;  /* 0x0000001fff177819 */ /* 0x000fe40000011419 */
[----:B------:R-:W-:Y:S02]  /*2340*/  LOP3.LUT R19, R20, R25, RZ, 0x3c, !PT ;  /* 0x0000001914137212 */ /* 0x000fe400078e3cff */
[----:B------:R-:W-:Y:S02]  /*2350*/  LOP3.LUT R20, R36, R23, RZ, 0x3c, !PT ;  /* 0x0000001724147212 */ /* 0x000fe400078e3cff */
[----:B0-----:R-:W-:-:S02]  /*2360*/  ISETP.GE.U32.AND P2, PT, R29, R24, PT ;  /* 0x000000181d00720c */ /* 0x001fc40003f46070 */
[----:B------:R-:W-:-:S11]  /*2370*/  ISETP.GE.U32.AND P3, PT, R30, R24, PT ;  /* 0x000000181e00720c */ /* 0x000fd60003f66070 */
[----:B------:R-:W-:Y:S02]  /*2380*/  @P2 IMAD.IADD R27, R29, 0x1, -R24 ;  /* 0x000000011d1b2824 */ /* 0x000fe400078e0a18 */
[----:B------:R-:W-:-:S03]  /*2390*/  @!P2 IMAD.IADD R32, R24, 0x1, -R29 ;  /* 0x000000011820a824 */ /* 0x000fc600078e0a1d */
[-CC-:B------:R-:W-:Y:S02]  /*23a0*/  @P2 SHF.R.S32.HI R26, RZ, R27.reuse, R18.reuse ;  /* 0x0000001bff1a2219 */ /* 0x180fe40000011412 */
[C---:B------:R-:W-:Y:S01]  /*23b0*/  @P2 SHF.R.S64 R34, R15.reuse, R27, R18 ;  /* 0x0000001b0f222219 */ /* 0x040fe20000001012 */
[----:B------:R-:W-:Y:S01]  /*23c0*/  @P3 IMAD.IADD R27, R30, 0x1, -R24 ;  /* 0x000000011e1b3824 */ /* 0x000fe200078e0a18 */
[CC--:B------:R-:W-:Y:S02]  /*23d0*/  @!P2 SHF.L.U64.HI R26, R15.reuse, R32.reuse, R18 ;  /* 0x000000200f1aa219 */ /* 0x0c0fe40000010212 */
[----:B------:R-:W-:Y:S01]  /*23e0*/  @!P2 SHF.L.U32 R34, R15, R32, RZ ;  /* 0x000000200f22a219 */ /* 0x000fe200000006ff */
[----:B------:R-:W-:Y:S01]  /*23f0*/  @!P3 IMAD.IADD R32, R24, 0x1, -R30 ;  /* 0x000000011820b824 */ /* 0x000fe200078e0a1e */
[-CC-:B------:R-:W-:Y:S02]  /*2400*/  @P3 SHF.R.S64 R31, R19, R27.reuse, R20.reuse ;  /* 0x0000001b131f3219 */ /* 0x180fe40000001014 */
[----:B------:R-:W-:-:S02]  /*2410*/  @P3 SHF.R.S32.HI R33, RZ, R27, R20 ;  /* 0x0000001bff213219 */ /* 0x000fc40000011414 */
[CC--:B------:R-:W-:Y:S02]  /*2420*/  @!P3 SHF.L.U32 R31, R19.reuse, R32.reuse, RZ ;  /* 0x00000020131fb219 */ /* 0x0c0fe400000006ff */
        /* <DEDUP_REMOVED lines=13> */
[----:B------:R-:W-:-:S05]  /*2500*/  LOP3.LUT R20, RZ, R20, RZ, 0x33, !PT ;  /* 0x00000014ff147212 */ /* 0x000fca00078e33ff */
[----:B------:R-:W-:-:S06]  /*2510*/  IMAD.X R20, R23, 0x1, R20, P4 ;  /* 0x0000000117147824 */ /* 0x000fcc00020e0614 */
[----:B------:R-:W-:Y:S01]  /*2520*/  @!P2 LOP3.LUT R29, RZ, R29, RZ, 0x33, !PT ;  /* 0x0000001dff1da212 */ /* 0x000fe200078e33ff */
[----:B------:R-:W-:Y:S01]  /*2530*/  @P2 IMAD.IADD R28, R31, 0x1, -R24 ;  /* 0x000000011f1c2824 */ /* 0x000fe200078e0a18 */
[----:B------:R-:W-:-:S03]  /*2540*/  LOP3.LUT R31, RZ, R18, RZ, 0x33, !PT ;  /* 0x00000012ff1f7212 */ /* 0x000fc600078e33ff */
[----:B------:R-:W-:Y:S01]  /*2550*/  @!P2 IMAD.IADD R29, R29, 0x1, R24 ;  /* 0x000000011d1da824 */ /* 0x000fe200078e0218 */
[CC--:B------:R-:W-:Y:S01]  /*2560*/  @P2 SHF.L.U32 R24, R27.reuse, R28.reuse, RZ ;  /* 0x0000001c1b182219 */ /* 0x0c0fe200000006ff */
[----:B------:R-:W-:Y:S01]  /*2570*/  IMAD.X R18, R22, 0x1, R31, P3 ;  /* 0x0000000116127824 */ /* 0x000fe200018e061f */
[C-C-:B------:R-:W-:Y:S02]  /*2580*/  @P2 SHF.L.U64.HI R25, R27.reuse, R28, R26.reuse ;  /* 0x0000001c1b192219 */ /* 0x140fe4000001021a */
[-CC-:B------:R-:W-:Y:S02]  /*2590*/  @!P2 SHF.R.S64 R24, R27, R29.reuse, R26.reuse ;  /* 0x0000001d1b18a219 */ /* 0x180fe4000000101a */
[----:B------:R-:W-:Y:S01]  /*25a0*/  @!P2 SHF.R.S32.HI R25, RZ, R29, R26 ;  /* 0x0000001dff19a219 */ /* 0x000fe2000001141a */
[----:B------:R-:W-:Y:S06]  /*25b0*/  BRA `(.L_x_528) ;  /* 0x0000000000287947 */ /* 0x000fec0003800000 */
.L_x_527:
        /* <DEDUP_REMOVED lines=10> */
.L_x_528:
[----:B------:R-:W-:Y:S05]  /*2660*/  BSYNC.RECONVERGENT B2 ;  /* 0x0000000000027941 */ /* 0x000fea0003800200 */
.L_x_526:
        /* <DEDUP_REMOVED lines=127> */
.L_x_530:
[----:B------:R-:W-:Y:S05]  /*2e60*/  BSYNC.RECONVERGENT B2 ;  /* 0x0000000000027941 */ /* 0x000fea0003800200 */
.L_x_529:
        /* <DEDUP_REMOVED lines=127> */
.L_x_532:
[----:B------:R-:W-:Y:S05]  /*3660*/  BSYNC.RECONVERGENT B2 ;  /* 0x0000000000027941 */ /* 0x000fea0003800200 */
.L_x_531:
[----:B------:R-:W0:Y:S01]  /*3670*/  LDC R22, c[0x0][0x3a8] ;  /* 0x0000ea00ff167b82 */ /* 0x000e220000000800 */
[C---:B------:R-:W-:Y:S01]  /*3680*/  SHF.L.U32 R28, R21.reuse, R23, RZ ;  /* 0x00000017151c7219 */ /* 0x040fe200000006ff */
[----:B------:R-:W-:Y:S01]  /*3690*/  BSSY.RECONVERGENT B2, `(.L_x_533) ;  /* 0x0000030000027945 */ /* 0x000fe20003800200 */
[----:B------:R-:W-:Y:S02]  /*36a0*/  SHF.L.U32 R30, R21, R26, RZ ;  /* 0x0000001a151e7219 */ /* 0x000fe400000006ff */
[----:B------:R-:W-:Y:S02]  /*36b0*/  SHF.R.S32.HI R27, RZ, 0x1f, R28 ;  /* 0x0000001fff1b7819 */ /* 0x000fe4000001141c */
[----:B------:R-:W-:Y:S02]  /*36c0*/  LOP3.LUT R31, R15, R28, RZ, 0x3c, !PT ;  /* 0x0000001c0f1f7212 */ /* 0x000fe400078e3cff */
[----:B------:R-:W-:Y:S02]  /*36d0*/  LOP3.LUT R32, R18, R27, RZ, 0x3c, !PT ;  /* 0x0000001b12207212 */ /* 0x000fe400078e3cff */
[----:B------:R-:W-:-:S02]  /*36e0*/  SHF.R.S32.HI R29, RZ, 0x1f, R30 ;  /* 0x0000001fff1d7819 */ /* 0x000fc4000001141e */
[----:B------:R-:W-:Y:S02]  /*36f0*/  LOP3.LUT R33, R19, R30, RZ, 0x3c, !PT ;  /* 0x0000001e13217212 */ /* 0x000fe400078e3cff */
[----:B------:R-:W-:Y:S02]  /*3700*/  LOP3.LUT R34, R20, R29, RZ, 0x3c, !PT ;  /* 0x0000001d14227212 */ /* 0x000fe400078e3cff */
[-C--:B0-----:R-:W-:Y:S02]  /*3710*/  ISETP.GE.U32.AND P2, PT, R23, R22.reuse, PT ;  /* 0x000000161700720c */ /* 0x081fe40003f46070 */
[----:B------:R-:W-:-:S11]  /*3720*/  ISETP.GE.U32.AND P3, PT, R26, R22, PT ;  /* 0x000000161a00720c */ /* 0x000fd60003f66070 */
[--C-:B------:R-:W-:Y:S02]  /*3730*/  @P2 IMAD.IADD R27, R23, 0x1, -R22.reuse ;  /* 0x00000001171b2824 */ /* 0x100fe400078e0a16 */
[----:B------:R-:W-:Y:S02]  /*3740*/  @!P2 IMAD.IADD R28, R22, 0x1, -R23 ;  /* 0x00000001161ca824 */ /* 0x000fe400078e0a17 */
[----:B------:R-:W-:Y:S01]  /*3750*/  @P3 IMAD.IADD R29, R26, 0x1, -R22 ;  /* 0x000000011a1d3824 */ /* 0x000fe200078e0a16 */
[-CC-:B------:R-:W-:Y:S02]  /*3760*/  @P2 SHF.R.S32.HI R21, RZ, R27.reuse, R32.reuse ;  /* 0x0000001bff152219 */ /* 0x180fe40000011420 */
[C-C-:B------:R-:W-:Y:S02]  /*3770*/  @P2 SHF.R.S64 R27, R31.reuse, R27, R32.reuse ;  /* 0x0000001b1f1b2219 */ /* 0x140fe40000001020 */
[CC--:B------:R-:W-:Y:S02]  /*3780*/  @!P2 SHF.L.U64.HI R21, R31.reuse, R28.reuse, R32 ;  /* 0x0000001c1f15a219 */ /* 0x0c0fe40000010220 */
[----:B------:R-:W-:Y:S01]  /*3790*/  @!P2 SHF.L.U32 R27, R31, R28, RZ ;  /* 0x0000001c1f1ba219 */ /* 0x000fe200000006ff */
[----:B------:R-:W-:Y:S01]  /*37a0*/  @!P3 IMAD.IADD R28, R22, 0x1, -R26 ;  /* 0x00000001161cb824 */ /* 0x000fe200078e0a1a */
[----:B------:R-:W-:-:S02]  /*37b0*/  @P3 SHF.R.S64 R30, R33, R29, R34 ;  /* 0x0000001d211e3219 */ /* 0x000fc40000001022 */
[--C-:B------:R-:W-:Y:S02]  /*37c0*/  @P3 SHF.R.S32.HI R32, RZ, R29, R34.reuse ;  /* 0x0000001dff203219 */ /* 0x100fe40000011422 */
[CC--:B------:R-:W-:Y:S02]  /*37d0*/  @!P3 SHF.L.U32 R30, R33.reuse, R28.reuse, RZ ;  /* 0x0000001c211eb219 */ /* 0x0c0fe400000006ff */
        /* <DEDUP_REMOVED lines=17> */
.L_x_534:
        /* <DEDUP_REMOVED lines=10> */
.L_x_535:
[----:B------:R-:W-:Y:S05]  /*3990*/  BSYNC.RECONVERGENT B2 ;  /* 0x0000000000027941 */ /* 0x000fea0003800200 */
.L_x_533:
[----:B------:R-:W-:Y:S01]  /*39a0*/  ISETP.NE.U32.AND P2, PT, R19, RZ, PT ;  /* 0x000000ff1300720c */ /* 0x000fe20003f45070 */
[----:B------:R-:W-:Y:S01]  /*39b0*/  BSSY.RECONVERGENT B2, `(.L_x_536) ;  /* 0x0000020000027945 */ /* 0x000fe20003800200 */
[----:B------:R-:W-:Y:S02]  /*39c0*/  ISETP.NE.U32.AND P3, PT, R15, RZ, PT ;  /* 0x000000ff0f00720c */ /* 0x000fe40003f65070 */
[----:B------:R-:W-:Y:S02]  /*39d0*/  LOP3.LUT R15, R27, UR8, RZ, 0xc0, !PT ;  /* 0x000000081b0f7c12 */ /* 0x000fe4000f8ec0ff */
[----:B------:R-:W-:Y:S02]  /*39e0*/  ISETP.NE.AND.EX P2, PT, R20, RZ, PT, P2 ;  /* 0x000000ff1400720c */ /* 0x000fe40003f45320 */
[----:B------:R-:W-:Y:S02]  /*39f0*/  ISETP.NE.AND.EX P3, PT, R18, RZ, PT, P3 ;  /* 0x000000ff1200720c */ /* 0x000fe40003f65330 */
[----:B------:R-:W-:-:S02]  /*3a00*/  LOP3.LUT R20, R21, UR7, RZ, 0xc0, !PT ;  /* 0x0000000715147c12 */ /* 0x000fc4000f8ec0ff */
[----:B------:R-:W-:Y:S02]  /*3a10*/  SEL R15, R15, RZ, P2 ;  /* 0x000000ff0f0f7207 */ /* 0x000fe40001000000 */
[----:B------:R-:W-:Y:S02]  /*3a20*/  LOP3.LUT R18, R24, UR8, RZ, 0xc0, !PT ;  /* 0x0000000818127c12 */ /* 0x000fe4000f8ec0ff */
[----:B------:R-:W-:Y:S02]  /*3a30*/  SEL R20, R20, RZ, P2 ;  /* 0x000000ff14147207 */ /* 0x000fe40001000000 */
[----:B------:R-:W-:Y:S02]  /*3a40*/  SEL R15, R15, RZ, P3 ;  /* 0x000000ff0f0f7207 */ /* 0x000fe40001800000 */
[----:B------:R-:W-:Y:S02]  /*3a50*/  LOP3.LUT R19, R25, UR7, RZ, 0xc0, !PT ;  /* 0x0000000719137c12 */ /* 0x000fe4000f8ec0ff */
[----:B------:R-:W-:-:S02]  /*3a60*/  SEL R20, R20, RZ, P3 ;  /* 0x000000ff14147207 */ /* 0x000fc40001800000 */
[----:B------:R-:W-:Y:S02]  /*3a70*/  IADD3 R18, P2, PT, R18, R15, RZ ;  /* 0x0000000f12127210 */ /* 0x000fe40007f5e0ff */
[----:B------:R-:W-:-:S03]  /*3a80*/  SEL R15, RZ, 0x1, !P0 ;  /* 0x00000001ff0f7807 */ /* 0x000fc60004000000 */
[----:B------:R-:W-:Y:S01]  /*3a90*/  IMAD.X R19, R19, 0x1, R20, P2 ;  /* 0x0000000113137824 */ /* 0x000fe200010e0614 */
[----:B------:R-:W-:Y:S01]  /*3aa0*/  IADD3 R21, P2, PT, RZ, -R18, RZ ;  /* 0x80000012ff157210 */ /* 0x000fe20007f5e0ff */
[----:B------:R-:W0:Y:S01]  /*3ab0*/  MUFU.RCP R20, R3 ;  /* 0x0000000300147308 */ /* 0x000e220000001000 */
[----:B------:R-:W-:-:S03]  /*3ac0*/  ISETP.NE.AND P0, PT, R0, R15, PT ;  /* 0x0000000f0000720c */ /* 0x000fc60003f05270 */
[----:B------:R-:W-:Y:S01]  /*3ad0*/  IMAD.X R0, RZ, RZ, ~R19, P2 ;  /* 0x000000ffff007224 */ /* 0x000fe200010e0e13 */
[----:B------:R-:W-:-:S04]  /*3ae0*/  SEL R18, R21, R18, !P0 ;  /* 0x0000001215127207 */ /* 0x000fc80004000000 */
[----:B------:R-:W-:-:S04]  /*3af0*/  SEL R19, R0, R19, !P0 ;  /* 0x0000001300137207 */ /* 0x000fc80004000000 */
[----:B------:R-:W1:Y:S01]  /*3b00*/  I2F.S64 R0, R18 ;  /* 0x0000001200007312 */ /* 0x000e620000301400 */
        /* <DEDUP_REMOVED lines=8> */
[----:B------:R-:W-:Y:S05]  /*3b90*/  CALL.REL.NOINC `($__internal_12_$__cuda_sm3x_div_rn_noftz_f32_slowpath) ;  /* 0x0000000000587944 */ /* 0x000fea0003c00000 */
[----:B------:R-:W-:-:S07]  /*3ba0*/  IMAD.MOV.U32 R15, RZ, RZ, R0 ;  /* 0x000000ffff0f7224 */ /* 0x000fce00078e0000 */
.L_x_537:
[----:B------:R-:W-:Y:S05]  /*3bb0*/  BSYNC.RECONVERGENT B2 ;  /* 0x0000000000027941 */ /* 0x000fea0003800200 */
.L_x_536:
[----:B------:R-:W-:-:S07]  /*3bc0*/  FADD R12, R12, R15 ;  /* 0x0000000f0c0c7221 */ /* 0x000fce0000000000 */
.L_x_521:
[----:B------:R-:W-:Y:S05]  /*3bd0*/  BSYNC.RECONVERGENT B0 ;  /* 0x0000000000007941 */ /* 0x000fea0003800200 */
.L_x_520:
[----:B------:R-:W-:Y:S02]  /*3be0*/  IMAD.U32 R0, RZ, RZ, UR12 ;  /* 0x0000000cff007e24 */ /* 0x000fe4000f8e00ff */
[----:B------:R-:W-:Y:S02]  /*3bf0*/  VIADD R10, R10, 0x1 ;  /* 0x000000010a0a7836 */ /* 0x000fe40000000000 */
[----:B------:R-:W-:Y:S01]  /*3c00*/  IMAD.IADD R7, R7, 0x1, R0 ;  /* 0x0000000107077824 */ /* 0x000fe200078e0200 */
[----:B------:R-:W-:Y:S06]  /*3c10*/  @P1 BRA `(.L_x_538) ;  /* 0xffffffd400001947 */ /* 0x000fec000383ffff */
.L_x_519:
[----:B------:R-:W0:Y:S01]  /*3c20*/  LDC.64 R2, c[0x0][0x390] ;  /* 0x0000e400ff027b82 */ /* 0x000e220000000a00 */
[----:B-1----:R-:W-:Y:S01]  /*3c30*/  R2UR UR10, R16 ;  /* 0x00000000100a72ca */ /* 0x002fe200000e0000 */
[----:B------:R-:W-:Y:S01]  /*3c40*/  IMAD R13, R13, R0, R14 ;  /* 0x000000000d0d7224 */ /* 0x000fe200078e020e */
[----:B------:R-:W-:Y:S01]  /*3c50*/  R2UR UR11, R17 ;  /* 0x00000000110b72ca */ /* 0x000fe200000e0000 */
[----:B------:R-:W1:Y:S01]  /*3c60*/  LDCU UR6, c[0x0][0x3b8] ;  /* 0x00007700ff0677ac */ /* 0x000e620008000800 */
[----:B------:R-:W2:Y:S01]  /*3c70*/  LDCU UR9, c[0x0][0x3b4] ;  /* 0x00007680ff0977ac */ /* 0x000ea20008000800 */
[----:B0-----:R-:W-:-:S10]  /*3c80*/  IMAD.WIDE.U32 R2, R13, 0x4, R2 ;  /* 0x000000040d027825 */ /* 0x001fd400078e0002 */
[----:B------:R-:W1:Y:S02]  /*3c90*/  LDG.E R0, desc[UR10][R2.64] ;  /* 0x0000000a02007981 */ /* 0x000e64000c1e1900 */
[----:B-1----:R-:W-:-:S04]  /*3ca0*/  FMUL R5, R0, UR6 ;  /* 0x0000000600057c20 */ /* 0x002fc80008400000 */
[----:B--2---:R-:W-:-:S05]  /*3cb0*/  FFMA R5, R12, UR9, R5 ;  /* 0x000000090c057c23 */ /* 0x004fca0008000005 */
[----:B------:R0:W-:Y:S02]  /*3cc0*/  STG.E desc[UR10][R2.64], R5 ;  /* 0x0000000502007986 */ /* 0x0001e4000c10190a */
.L_x_518:
[----:B------:R-:W-:Y:S05]  /*3cd0*/  BSYNC.RECONVERGENT B1 ;  /* 0x0000000000017941 */ /* 0x000fea0003800200 */
.L_x_517:
[----:B------:R-:W-:Y:S06]  /*3ce0*/  BAR.SYNC.DEFER_BLOCKING 0x0 ;  /* 0x0000000000007b1d */ /* 0x000fec0000010000 */
[----:B------:R-:W-:Y:S05]  /*3cf0*/  EXIT ;  /* 0x000000000000794d */ /* 0x000fea0003800000 */
        .weak           $__internal_12_$__cuda_sm3x_div_rn_noftz_f32_slowpath
        .type           $__internal_12_$__cuda_sm3x_div_rn_noftz_f32_slowpath,@function
        .size           $__internal_12_$__cuda_sm3x_div_rn_noftz_f32_slowpath,(.L_x_563 - $__internal_12_$__cuda_sm3x_div_rn_noftz_f32_slowpath)
$__internal_12_$__cuda_sm3x_div_rn_noftz_f32_slowpath:
        /* <DEDUP_REMOVED lines=36> */
.L_x_540:
        /* <DEDUP_REMOVED lines=30> */
[----:B------:R-:W-:Y:S02]  /*4120*/  VIADD R22, R21, 0x20 ;  /* 0x0000002015167836 */ /* 0x000fe40000000000 */
[-CC-:B------:R-:W-:Y:S01]  /*4130*/  FFMA.RM R20, R27, R25.reuse, R24.reuse ;  /* 0x000000191b147223 */ /* 0x180fe20000004018 */
[----:B------:R-:W-:Y:S02]  /*4140*/  ISETP.NE.AND P3, PT, R21, RZ, PT ;  /* 0x000000ff1500720c */ /* 0x000fe40003f65270 */
[----:B------:R-:W-:Y:S01]  /*4150*/  LOP3.LUT R19, R15, 0x7fffff, RZ, 0xc0, !PT ;  /* 0x007fffff0f137812 */ /* 0x000fe200078ec0ff */
[----:B------:R-:W-:Y:S01]  /*4160*/  FFMA.RP R15, R27, R25, R24 ;  /* 0x000000191b0f7223 */ /* 0x000fe20000008018 */
[----:B------:R-:W-:Y:S01]  /*4170*/  ISETP.NE.AND P2, PT, R21, RZ, PT ;  /* 0x000000ff1500720c */ /* 0x000fe20003f45270 */
[----:B------:R-:W-:Y:S01]  /*4180*/  IMAD.MOV R21, RZ, RZ, -R21 ;  /* 0x000000ffff157224 */ /* 0x000fe200078e0a15 */
[----:B------:R-:W-:-:S02]  /*4190*/  LOP3.LUT R19, R19, 0x800000, RZ, 0xfc, !PT ;  /* 0x0080000013137812 */ /* 0x000fc400078efcff */
        /* <DEDUP_REMOVED lines=13> */
.L_x_547:
[----:B------:R-:W-:-:S04]  /*4270*/  LOP3.LUT R0, R0, 0x80000000, RZ, 0xc0, !PT ;  /* 0x8000000000007812 */ /* 0x000fc800078ec0ff */
[----:B------:R-:W-:Y:S01]  /*4280*/  LOP3.LUT R0, R0, 0x7f800000, RZ, 0xfc, !PT ;  /* 0x7f80000000007812 */ /* 0x000fe200078efcff */
[----:B------:R-:W-:Y:S06]  /*4290*/  BRA `(.L_x_548) ;  /* 0x0000000000047947 */ /* 0x000fec0003800000 */
.L_x_546:
[----:B------:R-:W-:-:S07]  /*42a0*/  IMAD R0, R20, 0x800000, R0 ;  /* 0x0080000014007824 */ /* 0x000fce00078e0200 */
.L_x_548:
[----:B------:R-:W-:Y:S05]  /*42b0*/  BSYNC.RECONVERGENT B4 ;  /* 0x0000000000047941 */ /* 0x000fea0003800200 */
.L_x_545:
[----:B------:R-:W-:Y:S05]  /*42c0*/  BRA `(.L_x_549) ;  /* 0x0000000000207947 */ /* 0x000fea0003800000 */
.L_x_544:
[----:B------:R-:W-:-:S04]  /*42d0*/  LOP3.LUT R0, R21, 0x80000000, R20, 0x48, !PT ;  /* 0x8000000015007812 */ /* 0x000fc800078e4814 */
[----:B------:R-:W-:Y:S01]  /*42e0*/  LOP3.LUT R0, R0, 0x7f800000, RZ, 0xfc, !PT ;  /* 0x7f80000000007812 */ /* 0x000fe200078efcff */
[----:B------:R-:W-:Y:S06]  /*42f0*/  BRA `(.L_x_549) ;  /* 0x0000000000147947 */ /* 0x000fec0003800000 */
.L_x_543:
[----:B------:R-:W-:Y:S01]  /*4300*/  LOP3.LUT R0, R21, 0x80000000, R20, 0x48, !PT ;  /* 0x8000000015007812 */ /* 0x000fe200078e4814 */
[----:B------:R-:W-:Y:S06]  /*4310*/  BRA `(.L_x_549) ;  /* 0x00000000000c7947 */ /* 0x000fec0003800000 */
.L_x_542:
[----:B------:R-:W0:Y:S01]  /*4320*/  MUFU.RSQ R0, -QNAN ;  /* 0xffc0000000007908 */ /* 0x000e220000001400 */
[----:B------:R-:W-:Y:S05]  /*4330*/  BRA `(.L_x_549) ;  /* 0x0000000000047947 */ /* 0x000fea0003800000 */
.L_x_541:
[----:B------:R-:W-:-:S07]  /*4340*/  FADD.FTZ R0, R0, R3 ;  /* 0x0000000300007221 */ /* 0x000fce0000010000 */
.L_x_549:
[----:B------:R-:W-:Y:S05]  /*4350*/  BSYNC.RECONVERGENT B3 ;  /* 0x0000000000037941 */ /* 0x000fea0003800200 */
.L_x_539:
[----:B------:R-:W-:-:S04]  /*4360*/  IMAD.MOV.U32 R19, RZ, RZ, 0x0 ;  /* 0x00000000ff137424 */ /* 0x000fc800078e00ff */
[----:B0-----:R-:W-:Y:S05]  /*4370*/  RET.REL.NODEC R18 `(_Z14ma_2stage_c1_fPKfS0_Pfjjjjjjjff) ;  /* 0xffffffbc12207950 */ /* 0x001fea0003c3ffff */
.L_x_550:
        /* <DEDUP_REMOVED lines=16> */
.L_x_563:


//--------------------- .nv.global.init           --------------------------
	.section	.nv.global.init,"aw",@progbits
	.align	4
.nv.global.init:
	.type		mrg32k3aM1SubSeq,@object
	.size		mrg32k3aM1SubSeq,(mrg32k3aM2SubSeq - mrg32k3aM1SubSeq)
mrg32k3aM1SubSeq:
        /*0000*/ 	.byte	0x0b, 0xcc, 0xee, 0x04, 0x73, 0x29, 0x8b, 0x6f, 0xf6, 0x53, 0x03, 0xf6, 0x23, 0xf6, 0xea, 0xda
        /* <DEDUP_REMOVED lines=125> */
	.type		mrg32k3aM2SubSeq,@object
	.size		mrg32k3aM2SubSeq,(mrg32k3aM1 - mrg32k3aM2SubSeq)
mrg32k3aM2SubSeq:
        /* <DEDUP_REMOVED lines=126> */
	.type		mrg32k3aM1,@object
	.size		mrg32k3aM1,(mrg32k3aM1Seq - mrg32k3aM1)
mrg32k3aM1:
        /* <DEDUP_REMOVED lines=144> */
	.type		mrg32k3aM1Seq,@object
	.size		mrg32k3aM1Seq,(mrg32k3aM2 - mrg32k3aM1Seq)
mrg32k3aM1Seq:
        /* <DEDUP_REMOVED lines=144> */
	.type		mrg32k3aM2,@object
	.size		mrg32k3aM2,(mrg32k3aM2Seq - mrg32k3aM2)
mrg32k3aM2:
        /* <DEDUP_REMOVED lines=144> */
	.type		mrg32k3aM2Seq,@object
	.size		mrg32k3aM2Seq,(precalc_xorwow_matrix - mrg32k3aM2Seq)
mrg32k3aM2Seq:
        /* <DEDUP_REMOVED lines=144> */
	.type		precalc_xorwow_matrix,@object
	.size		precalc_xorwow_matrix,(precalc_xorwow_offset_matrix - precalc_xorwow_matrix)
precalc_xorwow_matrix:
        /* <DEDUP_REMOVED lines=6400> */
	.type		precalc_xorwow_offset_matrix,@object
	.size		precalc_xorwow_offset_matrix,($str - precalc_xorwow_offset_matrix)
precalc_xorwow_offset_matrix:
        /* <DEDUP_REMOVED lines=6400> */
	.type		$str,@object
	.size		$str,(.L_9 - $str)
$str:
        /*353c0*/ 	.byte	0x45, 0x52, 0x52, 0x4f, 0x52, 0x3a, 0x20, 0x6d, 0x69, 0x74, 0x63, 0x68, 0x6b, 0x5f, 0x63, 0x31
        /*353d0*/ 	.byte	0x5f, 0x64, 0x20, 0x63, 0x61, 0x6c, 0x6c, 0x65, 0x64, 0x00
.L_9:


//--------------------- .nv.shared.reserved.0     --------------------------
	.section	.nv.shared.reserved.0,"aw",@nobits
	.weak		__nv_reservedSMEM_offset_0_alias
	.size		__nv_reservedSMEM_offset_0_alias, 0, 64
	.other		__nv_reservedSMEM_offset_0_alias,@"STO_CUDA_RESERVED_SHARED STV_DEFAULT"
__nv_reservedSMEM_offset_0_alias:
	.zero		0
	.zero		64


//--------------------- .nv.constant0._Z7fixed_dPKdS0_Pdjjjjjdd --------------------------
	.section	.nv.constant0._Z7fixed_dPKdS0_Pdjjjjjdd,"a",@progbits
	.sectionflags	@""
	.align	4
.nv.constant0._Z7fixed_dPKdS0_Pdjjjjjdd:
	.zero		960


//--------------------- .nv.constant0._Z7fixed_fPKfS0_Pfjjjjjff --------------------------
	.section	.nv.constant0._Z7fixed_fPKfS0_Pfjjjjjff,"a",@progbits
	.sectionflags	@""
	.align	4
.nv.constant0._Z7fixed_fPKfS0_Pfjjjjjff:
	.zero		948


//--------------------- .nv.constant0._Z11mitchk_c1_dPKdS0_Pdjjjjjjdd --------------------------
	.section	.nv.constant0._Z11mitchk_c1_dPKdS0_Pdjjjjjjdd,"a",@progbits
	.sectionflags	@""
	.align	4
.nv.constant0._Z11mitchk_c1_dPKdS0_Pdjjjjjjdd:
	.zero		960


//--------------------- .nv.constant0._Z18mitchk_unbias_c1_fPKfS0_Pfjjjjjjff --------------------------
	.section	.nv.constant0._Z18mitchk_unbias_c1_fPKfS0_Pfjjjjjjff,"a",@progbits
	.sectionflags	@""
	.align	4
.nv.constant0._Z18mitchk_unbias_c1_fPKfS0_Pfjjjjjjff:
	.zero		952


//--------------------- .nv.constant0._Z11mitchk_c1_fPKfS0_Pfjjjjjjff --------------------------
	.section	.nv.constant0._Z11mitchk_c1_fPKfS0_Pfjjjjjjff,"a",@progbits
	.sectionflags	@""
	.align	4
.nv.constant0._Z11mitchk_c1_fPKfS0_Pfjjjjjjff:
	.zero		952


//--------------------- .nv.constant0._Z15mitchk_c1_new_fPKfS0_Pfjjjjjjff --------------------------
	.section	.nv.constant0._Z15mitchk_c1_new_fPKfS0_Pfjjjjjjff,"a",@progbits
	.sectionflags	@""
	.align	4
.nv.constant0._Z15mitchk_c1_new_fPKfS0_Pfjjjjjjff:
	.zero		952


//--------------------- .nv.constant0._Z8mitchk_fPKfS0_Pfjjjjjjff --------------------------
	.section	.nv.constant0._Z8mitchk_fPKfS0_Pfjjjjjjff,"a",@progbits
	.sectionflags	@""
	.align	4
.nv.constant0._Z8mitchk_fPKfS0_Pfjjjjjjff:
	.zero		952


//--------------------- .nv.constant0._Z15mitchk_unbias_fPKfS0_Pfjjjjjjff --------------------------
	.section	.nv.constant0._Z15mitchk_unbias_fPKfS0_Pfjjjjjjff,"a",@progbits
	.sectionflags	@""
	.align	4
.nv.constant0._Z15mitchk_unbias_fPKfS0_Pfjjjjjjff:
	.zero		952


//--------------------- .nv.constant0._Z6drum_fPKfS0_Pfjjjjjjff --------------------------
	.section	.nv.constant0._Z6drum_fPKfS0_Pfjjjjjjff,"a",@progbits
	.sectionflags	@""
	.align	4
.nv.constant0._Z6drum_fPKfS0_Pfjjjjjjff:
	.zero		952


//--------------------- .nv.constant0._Z10iterlog2_fPKfS0_Pfjjjjjjff --------------------------
	.section	.nv.constant0._Z10iterlog2_fPKfS0_Pfjjjjjjff,"a",@progbits
	.sectionflags	@""
	.align	4
.nv.constant0._Z10iterlog2_fPKfS0_Pfjjjjjjff:
	.zero		952


//--------------------- .nv.constant0._Z13mult_bfloat16PKfS0_Pfjjjjjjff --------------------------
	.section	.nv.constant0._Z13mult_bfloat16PKfS0_Pfjjjjjjff,"a",@progbits
	.sectionflags	@""
	.align	4
.nv.constant0._Z13mult_bfloat16PKfS0_Pfjjjjjjff:
	.zero		952


//--------------------- .nv.constant0._Z14ma_2stage_c1_dPKdS0_Pdjjjjjjjdd --------------------------
	.section	.nv.constant0._Z14ma_2stage_c1_dPKdS0_Pdjjjjjjjdd,"a",@progbits
	.sectionflags	@""
	.align	4
.nv.constant0._Z14ma_2stage_c1_dPKdS0_Pdjjjjjjjdd:
	.zero		968


//--------------------- .nv.constant0._Z14ma_2stage_c1_fPKfS0_Pfjjjjjjjff --------------------------
	.section	.nv.constant0._Z14ma_2stage_c1_fPKfS0_Pfjjjjjjjff,"a",@progbits
	.sectionflags	@""
	.align	4
.nv.constant0._Z14ma_2stage_c1_fPKfS0_Pfjjjjjjjff:
	.zero		956


//--------------------- SYMBOLS --------------------------

	.type		.nv.reservedSmem.offset0,@object
	.size		.nv.reservedSmem.offset0,0x4
	.type		vprintf,@function
